def matmul_kernel(
    a_ptr,
    b_ptr,
    c_ptr,
    M,
    N,
    K,
    stride_am,
    stride_ak,
    stride_bk,
    stride_bn,
    stride_cm,
    stride_cn,
    BLOCK_M: tl.constexpr,
    BLOCK_N: tl.constexpr,
    BLOCK_K: tl.constexpr,
    GROUP_M: tl.constexpr,
):
    pid = tl.program_id(axis=0)
    num_pid_m = tl.cdiv(M, BLOCK_M)
    num_pid_n = tl.cdiv(N, BLOCK_N)
    num_pid_in_group = GROUP_M * num_pid_n
    group_id = pid // num_pid_in_group
    first_pid_m = group_id * GROUP_M
    group_size_m = min(num_pid_m - first_pid_m, GROUP_M)
    pid_m = first_pid_m + ((pid % num_pid_in_group) % group_size_m)
    pid_n = (pid % num_pid_in_group) // group_size_m

    offs_am = (pid_m * BLOCK_M + tl.arange(0, BLOCK_M)) % M
    offs_bn = (pid_n * BLOCK_N + tl.arange(0, BLOCK_N)) % N
    offs_k = tl.arange(0, BLOCK_K)
    a_ptrs = a_ptr + offs_am[:, None] * stride_am + offs_k[None, :] * stride_ak
    b_ptrs = b_ptr + offs_k[:, None] * stride_bk + offs_bn[None, :] * stride_bn

    acc = tl.zeros((BLOCK_M, BLOCK_N), dtype=tl.float32)
    for kk in range(0, tl.cdiv(K, BLOCK_K)):
        a = tl.load(a_ptrs, mask=offs_k[None, :] < K - kk * BLOCK_K, other=0.0)
        b = tl.load(b_ptrs, mask=offs_k[:, None] < K - kk * BLOCK_K, other=0.0)
        acc = tl.dot(a, b, acc)
        a_ptrs += BLOCK_K * stride_ak
        b_ptrs += BLOCK_K * stride_bk

    c = acc.to(c_ptr.dtype.element_ty)
    offs_cm = pid_m * BLOCK_M + tl.arange(0, BLOCK_M)
    offs_cn = pid_n * BLOCK_N + tl.arange(0, BLOCK_N)
    c_ptrs = c_ptr + offs_cm[:, None] * stride_cm + offs_cn[None, :] * stride_cn
    mask = (offs_cm[:, None] < M) & (offs_cn[None, :] < N)
    tl.store(c_ptrs, c, mask=mask)

# config = {"BLOCK_K": 32, "BLOCK_M": 128, "BLOCK_N": 512, "GROUP_M": 8, "arch": "sm_100", "dtype": "fp8e5m2", "num_ctas": 2, "num_stages": 3, "num_warps": 4}
# arch = sm_100


// ===== COMPILED SASS (sm_100a) =====

	.target	sm_100a

	.elftype	@"ET_EXEC"


//--------------------- .note.nv.tkinfo           --------------------------
	.section	.note.nv.tkinfo,"",@"SHT_NOTE"
	.sectionflags	@"SHF_NOTE_NV_TKINFO"
	.tkinfo
        /*0018*/ 	.word	0x00000081
        /*0030*/ 	.string	""
        /*0030*/ 	.string	"ptxas-blackwell"
        /*0030*/ 	.string	"Cuda compilation tools, release 12.9, V12.9.86"
        /*0030*/ 	.string	"Build cuda_12.9.r12.9/compiler.36037853_0"
        /*0030*/ 	.string	"-v  -suppress-debug-info  -lineinfo  -arch sm_100a "



//--------------------- .note.nv.cuver            --------------------------
	.section	.note.nv.cuver,"",@"SHT_NOTE"
	.sectionflags	@"SHF_NOTE_NV_CUVER"
        /*0018*/ 	.short	0x0001
        /*001a*/ 	.short	0x0064
        /*001c*/ 	.short	0x0001
        /*001e*/ 	.short	0x0000
        /*0020*/ 	.short	0x0001
        /*0022*/ 	.short	0x0000


//--------------------- .nv.info                  --------------------------
	.section	.nv.info,"",@"SHT_CUDA_INFO"
	.align	4


	//----- nvinfo : EIATTR_REGCOUNT
	.align		4
        /*0000*/ 	.byte	0x04, 0x2f
        /*0002*/ 	.short	(.L_4 - .L_3)
	.align		4
.L_3:
        /*0004*/ 	.word	index@(matmul_kernel)
        /*0008*/ 	.word	0x000000ff


	//----- nvinfo : EIATTR_FRAME_SIZE
	.align		4
.L_4:
        /*000c*/ 	.byte	0x04, 0x11
        /*000e*/ 	.short	(.L_6 - .L_5)
	.align		4
.L_5:
        /*0010*/ 	.word	index@($__internal_2_$__cuda_sm10x_tcgen05_guardrail_trap_unallocated_columns_being_dealloced)
        /*0014*/ 	.word	0x000001d0


	//----- nvinfo : EIATTR_FRAME_SIZE
	.align		4
.L_6:
        /*0018*/ 	.byte	0x04, 0x11
        /*001a*/ 	.short	(.L_8 - .L_7)
	.align		4
.L_7:
        /*001c*/ 	.word	index@($__internal_1_$__cuda_sm10x_tcgen05_guardrail_trap_phase_invalid_during_alloc)
        /*0020*/ 	.word	0x000001d0


	//----- nvinfo : EIATTR_FRAME_SIZE
	.align		4
.L_8:
        /*0024*/ 	.byte	0x04, 0x11
        /*0026*/ 	.short	(.L_10 - .L_9)
	.align		4
.L_9:
        /*0028*/ 	.word	index@($__internal_0_$__cuda_sm10x_tcgen05_guardrail_trap_col_being_dealloced_not_returned_by_alloc)
        /*002c*/ 	.word	0x000001d0


	//----- nvinfo : EIATTR_FRAME_SIZE
	.align		4
.L_10:
        /*0030*/ 	.byte	0x04, 0x11
        /*0032*/ 	.short	(.L_12 - .L_11)
	.align		4
.L_11:
        /*0034*/ 	.word	index@(matmul_kernel)
        /*0038*/ 	.word	0x000001d0


	//----- nvinfo : EIATTR_MIN_STACK_SIZE
	.align		4
.L_12:
        /*003c*/ 	.byte	0x04, 0x12
        /*003e*/ 	.short	(.L_14 - .L_13)
	.align		4
.L_13:
        /*0040*/ 	.word	index@(matmul_kernel)
        /*0044*/ 	.word	0x000001d0
.L_14:


//--------------------- .nv.info.matmul_kernel    --------------------------
	.section	.nv.info.matmul_kernel,"",@"SHT_CUDA_INFO"
	.sectionflags	@""
	.align	4


	//----- nvinfo : EIATTR_CUDA_API_VERSION
	.align		4
        /*0000*/ 	.byte	0x04, 0x37
        /*0002*/ 	.short	(.L_16 - .L_15)
.L_15:
        /*0004*/ 	.word	0x00000081


	//----- nvinfo : EIATTR_KPARAM_INFO
	.align		4
.L_16:
        /*0008*/ 	.byte	0x04, 0x17
        /*000a*/ 	.short	(.L_18 - .L_17)
.L_17:
        /*000c*/ 	.word	0x00000000
        /*0010*/ 	.short	0x000d
        /*0012*/ 	.short	0x0048
        /*0014*/ 	.byte	0x00, 0xf4, 0x21, 0x00


	//----- nvinfo : EIATTR_KPARAM_INFO
	.align		4
.L_18:
        /*0018*/ 	.byte	0x04, 0x17
        /*001a*/ 	.short	(.L_20 - .L_19)
.L_19:
        /*001c*/ 	.word	0x00000000
        /*0020*/ 	.short	0x000c
        /*0022*/ 	.short	0x0040
        /*0024*/ 	.byte	0x00, 0xf4, 0x21, 0x00


	//----- nvinfo : EIATTR_KPARAM_INFO
	.align		4
.L_20:
        /*0028*/ 	.byte	0x04, 0x17
        /*002a*/ 	.short	(.L_22 - .L_21)
.L_21:
        /*002c*/ 	.word	0x00000000
        /*0030*/ 	.short	0x000b
        /*0032*/ 	.short	0x0038
        /*0034*/ 	.byte	0x00, 0xf0, 0x11, 0x00


	//----- nvinfo : EIATTR_KPARAM_INFO
	.align		4
.L_22:
        /*0038*/ 	.byte	0x04, 0x17
        /*003a*/ 	.short	(.L_24 - .L_23)
.L_23:
        /*003c*/ 	.word	0x00000000
        /*0040*/ 	.short	0x000a
        /*0042*/ 	.short	0x0034
        /*0044*/ 	.byte	0x00, 0xf0, 0x11, 0x00


	//----- nvinfo : EIATTR_KPARAM_INFO
	.align		4
.L_24:
        /*0048*/ 	.byte	0x04, 0x17
        /*004a*/ 	.short	(.L_26 - .L_25)
.L_25:
        /*004c*/ 	.word	0x00000000
        /*0050*/ 	.short	0x0009
        /*0052*/ 	.short	0x0030
        /*0054*/ 	.byte	0x00, 0xf0, 0x11, 0x00


	//----- nvinfo : EIATTR_KPARAM_INFO
	.align		4
.L_26:
        /*0058*/ 	.byte	0x04, 0x17
        /*005a*/ 	.short	(.L_28 - .L_27)
.L_27:
        /*005c*/ 	.word	0x00000000
        /*0060*/ 	.short	0x0008
        /*0062*/ 	.short	0x002c
        /*0064*/ 	.byte	0x00, 0xf0, 0x11, 0x00


	//----- nvinfo : EIATTR_KPARAM_INFO
	.align		4
.L_28:
        /*0068*/ 	.byte	0x04, 0x17
        /*006a*/ 	.short	(.L_30 - .L_29)
.L_29:
        /*006c*/ 	.word	0x00000000
        /*0070*/ 	.short	0x0007
        /*0072*/ 	.short	0x0028
        /*0074*/ 	.byte	0x00, 0xf0, 0x11, 0x00


	//----- nvinfo : EIATTR_KPARAM_INFO
	.align		4
.L_30:
        /*0078*/ 	.byte	0x04, 0x17
        /*007a*/ 	.short	(.L_32 - .L_31)
.L_31:
        /*007c*/ 	.word	0x00000000
        /*0080*/ 	.short	0x0006
        /*0082*/ 	.short	0x0024
        /*0084*/ 	.byte	0x00, 0xf0, 0x11, 0x00


	//----- nvinfo : EIATTR_KPARAM_INFO
	.align		4
.L_32:
        /*0088*/ 	.byte	0x04, 0x17
        /*008a*/ 	.short	(.L_34 - .L_33)
.L_33:
        /*008c*/ 	.word	0x00000000
        /*0090*/ 	.short	0x0005
        /*0092*/ 	.short	0x0020
        /*0094*/ 	.byte	0x00, 0xf0, 0x11, 0x00


	//----- nvinfo : EIATTR_KPARAM_INFO
	.align		4
.L_34:
        /*0098*/ 	.byte	0x04, 0x17
        /*009a*/ 	.short	(.L_36 - .L_35)
.L_35:
        /*009c*/ 	.word	0x00000000
        /*00a0*/ 	.short	0x0004
        /*00a2*/ 	.short	0x001c
        /*00a4*/ 	.byte	0x00, 0xf0, 0x11, 0x00


	//----- nvinfo : EIATTR_KPARAM_INFO
	.align		4
.L_36:
        /*00a8*/ 	.byte	0x04, 0x17
        /*00aa*/ 	.short	(.L_38 - .L_37)
.L_37:
        /*00ac*/ 	.word	0x00000000
        /*00b0*/ 	.short	0x0003
        /*00b2*/ 	.short	0x0018
        /*00b4*/ 	.byte	0x00, 0xf0, 0x11, 0x00


	//----- nvinfo : EIATTR_KPARAM_INFO
	.align		4
.L_38:
        /*00b8*/ 	.byte	0x04, 0x17
        /*00ba*/ 	.short	(.L_40 - .L_39)
.L_39:
        /*00bc*/ 	.word	0x00000000
        /*00c0*/ 	.short	0x0002
        /*00c2*/ 	.short	0x0010
        /*00c4*/ 	.byte	0x00, 0xf4, 0x21, 0x00


	//----- nvinfo : EIATTR_KPARAM_INFO
	.align		4
.L_40:
        /*00c8*/ 	.byte	0x04, 0x17
        /*00ca*/ 	.short	(.L_42 - .L_41)
.L_41:
        /*00cc*/ 	.word	0x00000000
        /*00d0*/ 	.short	0x0001
        /*00d2*/ 	.short	0x0008
        /*00d4*/ 	.byte	0x00, 0xf4, 0x21, 0x00


	//----- nvinfo : EIATTR_KPARAM_INFO
	.align		4
.L_42:
        /*00d8*/ 	.byte	0x04, 0x17
        /*00da*/ 	.short	(.L_44 - .L_43)
.L_43:
        /*00dc*/ 	.word	0x00000000
        /*00e0*/ 	.short	0x0000
        /*00e2*/ 	.short	0x0000
        /*00e4*/ 	.byte	0x00, 0xf4, 0x21, 0x00


	//----- nvinfo : EIATTR_EXPLICIT_CLUSTER
	.align		4
.L_44:
        /*00e8*/ 	.byte	0x01, 0x3e
	.zero		2


	//----- nvinfo : EIATTR_CTA_PER_CLUSTER
	.align		4
        /*00ec*/ 	.byte	0x04, 0x3d
        /*00ee*/ 	.short	(.L_46 - .L_45)
.L_45:
        /*00f0*/ 	.word	0x00000002
        /*00f4*/ 	.word	0x00000001
        /*00f8*/ 	.word	0x00000001


	//----- nvinfo : EIATTR_AT_ENTRY_FRAGMENTS
	.align		4
.L_46:
        /*00fc*/ 	.byte	0x04, 0x4f
        /*00fe*/ 	.short	(.L_48 - .L_47)


	//   ....[0]....
.L_47:
        /*0100*/ 	.word	0x00000004


	//----- nvinfo : EIATTR_RESERVED_SMEM_USED
	.align		4
.L_48:
        /*0104*/ 	.byte	0x01, 0x41
	.zero		2


	//----- nvinfo : EIATTR_SPARSE_MMA_MASK
	.align		4
        /*0108*/ 	.byte	0x03, 0x50
        /*010a*/ 	.short	0x0000


	//----- nvinfo : EIATTR_TCGEN05_1CTA_USED
	.align		4
        /*010c*/ 	.byte	0x01, 0x51
	.zero		2


	//----- nvinfo : EIATTR_MAXREG_COUNT
	.align		4
        /*0110*/ 	.byte	0x03, 0x1b
        /*0112*/ 	.short	0x00ff


	//----- nvinfo : EIATTR_NUM_BARRIERS
	.align		4
        /*0114*/ 	.byte	0x02, 0x4c
        /*0116*/ 	.byte	0x01
	.zero		1


	//----- nvinfo : EIATTR_ANNOTATIONS
	.align		4
        /*0118*/ 	.byte	0x04, 0x55
        /*011a*/ 	.short	(.L_50 - .L_49)


	//   ....[0]....
.L_49:
        /*011c*/ 	.word	0x00000001
        /*0120*/ 	.byte	0x50, 0xa7, 0x00, 0x00, 0x01, 0x00, 0x00, 0x00, 0x60, 0xa8, 0x00, 0x00, 0x01, 0x00, 0x00, 0x00
        /* <DEDUP_REMOVED lines=64> */
        /*0530*/ 	.byte	0xc0, 0xcd, 0x00, 0x00, 0x01, 0x00, 0x00, 0x00, 0x90, 0xce, 0x00, 0x00


	//----- nvinfo : EIATTR_INT_WARP_WIDE_INSTR_OFFSETS
	.align		4
.L_50:
        /*053c*/ 	.byte	0x04, 0x31
        /*053e*/ 	.short	(.L_52 - .L_51)


	//   ....[0]....
.L_51:
        /*0540*/ 	.word	0x00000d00


	//   ....[1]....
        /*0544*/ 	.word	0x00000d20


	//   ....[2]....
        /*0548*/ 	.word	0x00005720


	//   ....[3]....
        /*054c*/ 	.word	0x000139d0


	//   ....[4]....
        /*0550*/ 	.word	0x00013a20


	//----- nvinfo : EIATTR_COOP_GROUP_MASK_REGIDS
	.align		4
.L_52:
        /*0554*/ 	.byte	0x04, 0x29
        /*0556*/ 	.short	(.L_54 - .L_53)


	//   ....[0]....
.L_53:
        /*0558*/ 	.word	0xffffffff


	//   ....[1]....
        /*055c*/ 	.word	0xffffffff


	//   ....[2]....
        /*0560*/ 	.word	0xffffffff


	//   ....[3]....
        /*0564*/ 	.word	0xffffffff


	//----- nvinfo : EIATTR_COOP_GROUP_INSTR_OFFSETS
	.align		4
.L_54:
        /*0568*/ 	.byte	0x04, 0x28
        /*056a*/ 	.short	(.L_56 - .L_55)


	//   ....[0]....
.L_55:
        /*056c*/ 	.word	0x00000080


	//   ....[1]....
        /*0570*/ 	.word	0x00000340


	//   ....[2]....
        /*0574*/ 	.word	0x00013860


	//   ....[3]....
        /*0578*/ 	.word	0x00013ad0


	//----- nvinfo : EIATTR_VRC_CTA_INIT_COUNT
	.align		4
.L_56:
        /*057c*/ 	.byte	0x02, 0x4a
        /*057e*/ 	.byte	0x80
	.zero		1


	//----- nvinfo : EIATTR_MBARRIER_INSTR_OFFSETS
	.align		4
        /*0580*/ 	.byte	0x04, 0x39
        /*0582*/ 	.short	(.L_58 - .L_57)


	//   ....[0]....
.L_57:
        /*0584*/ 	.word	0x00000eb0
        /*0588*/ 	.word	0x000000ff
        /*058c*/ 	.word	0x00000000
        /*0590*/ 	.short	0x0100
        /*0592*/ 	.byte	0x0d
	.zero		1


	//   ....[1]....
        /*0594*/ 	.word	0x000057b0
        /*0598*/ 	.word	0x000000ff
        /*059c*/ 	.word	0x00006008
        /*05a0*/ 	.short	0x0100
        /*05a2*/ 	.byte	0x10
	.zero		1


	//   ....[2]....
        /*05a4*/ 	.word	0x000077c0
        /*05a8*/ 	.word	0x000000ff
        /*05ac*/ 	.word	0x00000000
        /*05b0*/ 	.short	0x010a
        /*05b2*/ 	.byte	0x0d
	.zero		1


	//   ....[3]....
        /*05b4*/ 	.word	0x0000a640
        /*05b8*/ 	.word	0x000000ff
        /*05bc*/ 	.word	0x00000000
        /*05c0*/ 	.short	0x010a
        /*05c2*/ 	.byte	0x0d
	.zero		1


	//   ....[4]....
        /*05c4*/ 	.word	0x0000a7d0
        /*05c8*/ 	.word	0x000000ff
        /*05cc*/ 	.word	0x00006000
        /*05d0*/ 	.short	0x0108
        /*05d2*/ 	.byte	0x10
	.zero		1


	//   ....[5]....
        /*05d4*/ 	.word	0x0000a820
        /*05d8*/ 	.word	0x000000ff
        /*05dc*/ 	.word	0x00006008
        /*05e0*/ 	.short	0x0108
        /*05e2*/ 	.byte	0x10
	.zero		1


	//   ....[6]....
        /*05e4*/ 	.word	0x00013af0
        /*05e8*/ 	.word	0x000000ff
        /*05ec*/ 	.word	0x00000000
        /*05f0*/ 	.short	0x010a
        /*05f2*/ 	.byte	0x0d
	.zero		1


	//   ....[7]....
        /*05f4*/ 	.word	0x00013b20
        /*05f8*/ 	.word	0x000000ff
        /*05fc*/ 	.word	0x00000000
        /*0600*/ 	.short	0x010a
        /*0602*/ 	.byte	0x0d
	.zero		1


	//----- nvinfo : EIATTR_NUM_MBARRIERS
	.align		4
.L_58:
        /*0604*/ 	.byte	0x03, 0x38
        /*0606*/ 	.short	0x0002


	//----- nvinfo : EIATTR_EXIT_INSTR_OFFSETS
	.align		4
        /*0608*/ 	.byte	0x04, 0x1c
        /*060a*/ 	.short	(.L_60 - .L_59)


	//   ....[0]....
.L_59:
        /*060c*/ 	.word	0x00013ae0


	//----- nvinfo : EIATTR_REQNTID
	.align		4
.L_60:
        /*0610*/ 	.byte	0x04, 0x10
        /*0612*/ 	.short	(.L_62 - .L_61)
.L_61:
        /*0614*/ 	.word	0x00000080
        /*0618*/ 	.word	0x00000001
        /*061c*/ 	.word	0x00000001


	//----- nvinfo : EIATTR_CRS_STACK_SIZE
	.align		4
.L_62:
        /*0620*/ 	.byte	0x04, 0x1e
        /*0622*/ 	.short	(.L_64 - .L_63)
.L_63:
        /*0624*/ 	.word	0x00000000


	//----- nvinfo : EIATTR_CBANK_PARAM_SIZE
	.align		4
.L_64:
        /*0628*/ 	.byte	0x03, 0x19
        /*062a*/ 	.short	0x0050


	//----- nvinfo : EIATTR_PARAM_CBANK
	.align		4
        /*062c*/ 	.byte	0x04, 0x0a
        /*062e*/ 	.short	(.L_66 - .L_65)
	.align		4
.L_65:
        /*0630*/ 	.word	index@(.nv.constant0.matmul_kernel)
        /*0634*/ 	.short	0x0380
        /*0636*/ 	.short	0x0050


	//----- nvinfo : EIATTR_SW_WAR
	.align		4
.L_66:
        /*0638*/ 	.byte	0x04, 0x36
        /*063a*/ 	.short	(.L_68 - .L_67)
.L_67:
        /*063c*/ 	.word	0x00000008
.L_68:


//--------------------- .nv.compat                --------------------------
	.section	.nv.compat,"",@"SHT_CUDA_COMPAT_INFO"
	.align	4
        /*0000*/ 	.byte	0x02, 0x02, 0x02, 0x00, 0x02, 0x05, 0x05, 0x00, 0x02, 0x03, 0x00, 0x00, 0x02, 0x06, 0x01, 0x00


//--------------------- .nv.callgraph             --------------------------
	.section	.nv.callgraph,"",@"SHT_CUDA_CALLGRAPH"
	.align	4
	.sectionentsize	8
	.align		4
        /*0000*/ 	.word	0x00000000
	.align		4
        /*0004*/ 	.word	0xffffffff
	.align		4
        /*0008*/ 	.word	0x00000000
	.align		4
        /*000c*/ 	.word	0xfffffffe
	.align		4
        /*0010*/ 	.word	0x00000000
	.align		4
        /*0014*/ 	.word	0xfffffffd
	.align		4
        /*0018*/ 	.word	0x00000000
	.align		4
        /*001c*/ 	.word	0xfffffffc


//--------------------- .text.matmul_kernel       --------------------------
	.section	.text.matmul_kernel,"ax",@progbits
	.align	128
        .global         matmul_kernel
        .type           matmul_kernel,@function
        .size           matmul_kernel,(.L_x_20 - matmul_kernel)
        .other          matmul_kernel,@"STO_CUDA_ENTRY STV_DEFAULT"
matmul_kernel:
.text.matmul_kernel:
[----:B------:R-:W0:Y:S01]  /*0000*/  LDC R1, c[0x0][0x37c] ;  /* 0x0000df00ff017b82 */ /* 0x000e220000000800 */
[----:B------:R-:W1:Y:S01]  /*0010*/  S2R R0, SR_TID.X ;  /* 0x0000000000007919 */ /* 0x000e620000002100 */
[----:B0-----:R-:W-:Y:S01]  /*0020*/  VIADD R1, R1, 0xfffffe30 ;  /* 0xfffffe3001017836 */ /* 0x001fe20000000000 */
[----:B------:R-:W0:Y:S01]  /*0030*/  LDCU.64 UR18, c[0x0][0x358] ;  /* 0x00006b00ff1277ac */ /* 0x000e220008000a00 */
[----:B-1----:R-:W-:-:S13]  /*0040*/  ISETP.GE.U32.AND P0, PT, R0, 0x20, PT ;  /* 0x000000200000780c */ /* 0x002fda0003f06070 */
[----:B------:R-:W-:Y:S02]  /*0050*/  VOTEU.ANY UP0, P0 ;  /* 0x0000000000ff7886 */ /* 0x000fe40000000100 */
[----:B------:R-:W-:Y:S05]  /*0060*/  BRA.U UP0, `(.L_x_0) ;  /* 0x0000000100b87547 */ /* 0x000fea000b800000 */
[----:B------:R-:W1:Y:S01]  /*0070*/  S2UR UR6, SR_CgaCtaId ;  /* 0x00000000000679c3 */ /* 0x000e620000008800 */
[----:B------:R-:W-:Y:S01]  /*0080*/  NOP ;  /* 0x0000000000007918 */ /* 0x000fe20000000000 */
[----:B------:R-:W-:Y:S02]  /*0090*/  UMOV UR4, 0x40 ;  /* 0x0000004000047882 */ /* 0x000fe40000000000 */
[----:B-1----:R-:W-:-:S09]  /*00a0*/  ULEA UR4, UR6, UR4, 0x18 ;  /* 0x0000000406047291 */ /* 0x002fd2000f8ec0ff */
[----:B------:R-:W1:Y:S01]  /*00b0*/  LDS.U8 R2, [UR4] ;  /* 0x00000004ff027984 */ /* 0x000e620008000000 */
[----:B------:R-:W-:Y:S02]  /*00c0*/  UMOV UR4, 0x400 ;  /* 0x0000040000047882 */ /* 0x000fe40000000000 */
[----:B------:R-:W-:Y:S01]  /*00d0*/  ULEA UR4, UR6, UR4, 0x18 ;  /* 0x0000000406047291 */ /* 0x000fe2000f8ec0ff */
[----:B-1----:R-:W-:-:S13]  /*00e0*/  ISETP.NE.AND P0, PT, R2, RZ, PT ;  /* 0x000000ff0200720c */ /* 0x002fda0003f05270 */
[----:B------:R-:W-:Y:S05]  /*00f0*/  @P0 BRA `(.L_x_1) ;  /* 0x00000000007c0947 */ /* 0x000fea0003800000 */
[----:B------:R-:W-:-:S13]  /*0100*/  ELECT P0, URZ, PT ;  /* 0x0000000000ff782f */ /* 0x000fda0003800000 */
[----:B------:R-:W-:Y:S05]  /*0110*/  @!P0 BRA `(.L_x_2) ;  /* 0x0000000000848947 */ /* 0x000fea0003800000 */
[----:B------:R-:W-:Y:S01]  /*0120*/  UMOV UR5, 0x8 ;  /* 0x0000000800057882 */ /* 0x000fe20000000000 */
[----:B------:R-:W-:Y:S02]  /*0130*/  IMAD.MOV.U32 R5, RZ, RZ, 0x1 ;  /* 0x00000001ff057424 */ /* 0x000fe400078e00ff */
[----:B------:R-:W-:Y:S02]  /*0140*/  IMAD.MOV.U32 R3, RZ, RZ, 0xff ;  /* 0x000000ffff037424 */ /* 0x000fe400078e00ff */
[----:B------:R-:W-:Y:S04]  /*0150*/  DEPBAR.LE SB1, 0x36 ;  /* 0x00009d800000791a */ /* 0x000fe80000000000 */
[----:B------:R-:W1:Y:S02]  /*0160*/  UTCATOMSWS.FIND_AND_SET.ALIGN UP1, UR5, UR5 ;  /* 0x00000005000575e3 */ /* 0x000e640008020800 */
[----:B-1----:R-:W-:-:S04]  /*0170*/  PLOP3.LUT P0, PT, PT, PT, UP1, 0x80, 0x8 ;  /* 0x000000000008781c */ /* 0x002fc80003f0f018 */
[----:B------:R-:W-:-:S04]  /*0180*/  SEL R2, RZ, 0xffffffff, !P0 ;  /* 0xffffffffff027807 */ /* 0x000fc80004000000 */
[----:B------:R-:W-:Y:S01]  /*0190*/  ISETP.NE.AND P0, PT, R2, RZ, PT ;  /* 0x000000ff0200720c */ /* 0x000fe20003f05270 */
[----:B------:R-:W-:-:S12]  /*01a0*/  IMAD.U32 R2, RZ, RZ, UR5 ;  /* 0x00000005ff027e24 */ /* 0x000fd8000f8e00ff */
[----:B------:R-:W-:Y:S05]  /*01b0*/  @P0 BRA `(.L_x_3) ;  /* 0x0000000000240947 */ /* 0x000fea0003800000 */
.L_x_4:
[----:B------:R-:W-:Y:S05]  /*01c0*/  NANOSLEEP 0x64 ;  /* 0x000000640000795d */ /* 0x000fea0003800000 */
[----:B------:R-:W-:-:S05]  /*01d0*/  UMOV UR5, 0x8 ;  /* 0x0000000800057882 */ /* 0x000fca0000000000 */
[----:B------:R-:W-:Y:S04]  /*01e0*/  DEPBAR.LE SB1, 0x36 ;  /* 0x00009d800000791a */ /* 0x000fe80000000000 */
[----:B------:R-:W1:Y:S02]  /*01f0*/  UTCATOMSWS.FIND_AND_SET.ALIGN UP1, UR5, UR5 ;  /* 0x00000005000575e3 */ /* 0x000e640008020800 */
[----:B-1----:R-:W-:-:S04]  /*0200*/  PLOP3.LUT P0, PT, PT, PT, UP1, 0x80, 0x8 ;  /* 0x000000000008781c */ /* 0x002fc80003f0f018 */
[----:B------:R-:W-:-:S04]  /*0210*/  SEL R2, RZ, 0xffffffff, !P0 ;  /* 0xffffffffff027807 */ /* 0x000fc80004000000 */
[----:B------:R-:W-:Y:S01]  /*0220*/  ISETP.NE.AND P0, PT, R2, RZ, PT ;  /* 0x000000ff0200720c */ /* 0x000fe20003f05270 */
[----:B------:R-:W-:-:S12]  /*0230*/  IMAD.U32 R2, RZ, RZ, UR5 ;  /* 0x00000005ff027e24 */ /* 0x000fd8000f8e00ff */
[----:B------:R-:W-:Y:S05]  /*0240*/  @!P0 BRA `(.L_x_4) ;  /* 0xfffffffc00dc8947 */ /* 0x000fea000383ffff */
.L_x_3:
[C---:B------:R-:W-:Y:S01]  /*0250*/  VIADD R4, R2.reuse, 0x10 ;  /* 0x0000001002047836 */ /* 0x040fe20000000000 */
[----:B------:R-:W-:Y:S01]  /*0260*/  UMOV UR5, 0x50 ;  /* 0x0000005000057882 */ /* 0x000fe20000000000 */
[----:B------:R-:W-:Y:S01]  /*0270*/  SHF.L.U32 R3, R3, R2, RZ ;  /* 0x0000000203037219 */ /* 0x000fe200000006ff */
[----:B------:R-:W-:Y:S01]  /*0280*/  ULEA UR5, UR6, UR5, 0x18 ;  /* 0x0000000506057291 */ /* 0x000fe2000f8ec0ff */
[----:B------:R-:W-:Y:S01]  /*0290*/  IMAD.SHL.U32 R2, R2, 0x20, RZ ;  /* 0x0000002002027824 */ /* 0x000fe200078e00ff */
[----:B------:R-:W-:-:S04]  /*02a0*/  SHF.L.U32 R4, R5, R4, RZ ;  /* 0x0000000405047219 */ /* 0x000fc800000006ff */
[----:B------:R-:W-:-:S05]  /*02b0*/  LOP3.LUT R3, R4, R3, RZ, 0xfc, !PT ;  /* 0x0000000304037212 */ /* 0x000fca00078efcff */
[----:B------:R1:W-:Y:S04]  /*02c0*/  ATOMS.OR RZ, [UR5], R3 ;  /* 0x00000003ffff798c */ /* 0x0003e8000b000005 */
[----:B------:R1:W-:Y:S01]  /*02d0*/  STS [UR4], R2 ;  /* 0x00000002ff007988 */ /* 0x0003e20008000804 */
[----:B------:R-:W-:Y:S05]  /*02e0*/  BRA `(.L_x_2) ;  /* 0x0000000000107947 */ /* 0x000fea0003800000 */
.L_x_1:
[----:B------:R-:W-:-:S05]  /*02f0*/  IMAD.MOV.U32 R2, RZ, RZ, -0x1 ;  /* 0xffffffffff027424 */ /* 0x000fca00078e00ff */
[----:B------:R1:W-:Y:S02]  /*0300*/  STS [UR4], R2 ;  /* 0x00000002ff007988 */ /* 0x0003e40008000804 */
[----:B-1----:R-:W-:-:S07]  /*0310*/  MOV R2, 0x330 ;  /* 0x0000033000027802 */ /* 0x002fce0000000f00 */
[----:B0-----:R-:W-:Y:S05]  /*0320*/  CALL.REL.NOINC `($__internal_1_$__cuda_sm10x_tcgen05_guardrail_trap_phase_invalid_during_alloc) ;  /* 0x0000013800147944 */ /* 0x001fea0003c00000 */
.L_x_2:
[----:B------:R-:W-:Y:S05]  /*0330*/  WARPSYNC.ALL ;  /* 0x0000000000007948 */ /* 0x000fea0003800000 */
[----:B------:R-:W-:Y:S01]  /*0340*/  NOP ;  /* 0x0000000000007918 */ /* 0x000fe20000000000 */
.L_x_0:
[----:B------:R-:W2:Y:S08]  /*0350*/  LDC.64 R42, c[0x0][0x398] ;  /* 0x0000e600ff2a7b82 */ /* 0x000eb00000000a00 */
[----:B------:R-:W3:Y:S02]  /*0360*/  S2UR UR5, SR_CgaSize ;  /* 0x00000000000579c3 */ /* 0x000ee40000008a00 */
[----:B---3--:R-:W-:-:S12]  /*0370*/  UIMAD UR5, UR5, -0xa0, URZ ;  /* 0xffffff60050578a4 */ /* 0x008fd8000f8e02ff */
[----:B------:R-:W3:Y:S01]  /*0380*/  LDCU UR5, c[0x0][UR5+0x2b0] ;  /* 0x00005600050577ac */ /* 0x000ee20008000800 */
[----:B------:R-:W-:Y:S01]  /*0390*/  LOP3.LUT R205, R0, 0x7f, RZ, 0xc0, !PT ;  /* 0x0000007f00cd7812 */ /* 0x000fe200078ec0ff */
[----:B------:R-:W4:Y:S01]  /*03a0*/  S2R R13, SR_CgaCtaId ;  /* 0x00000000000d7919 */ /* 0x000f220000008800 */
[----:B------:R-:W5:Y:S01]  /*03b0*/  S2UR UR4, SR_CTAID.X ;  /* 0x00000000000479c3 */ /* 0x000f620000002500 */
[----:B-12---:R-:W-:-:S05]  /*03c0*/  VIADD R2, R43, 0x1ff ;  /* 0x000001ff2b027836 */ /* 0x006fca0000000000 */
[----:B------:R-:W-:Y:S02]  /*03d0*/  SHF.R.S32.HI R3, RZ, 0x1f, R2 ;  /* 0x0000001fff037819 */ /* 0x000fe40000011402 */
[----:B-----5:R-:W-:Y:S01]  /*03e0*/  I2FP.F32.U32 R6, UR4 ;  /* 0x0000000400067c45 */ /* 0x020fe20008201000 */
[----:B------:R-:W1:Y:S01]  /*03f0*/  S2UR UR4, SR_CgaCtaId ;  /* 0x00000000000479c3 */ /* 0x000e620000008800 */
[----:B------:R-:W-:Y:S01]  /*0400*/  LEA.HI R3, R3, R2, RZ, 0x9 ;  /* 0x0000000203037211 */ /* 0x000fe200078f48ff */
[----:B----4-:R-:W-:Y:S02]  /*0410*/  IMAD.SHL.U32 R14, R13, 0x100, RZ ;  /* 0x000001000d0e7824 */ /* 0x010fe400078e00ff */
[----:B---3--:R-:W-:Y:S01]  /*0420*/  FMUL R6, R6, UR5 ;  /* 0x0000000506067c20 */ /* 0x008fe20008400000 */
[----:B------:R-:W-:-:S03]  /*0430*/  SHF.R.S32.HI R3, RZ, 0x9, R3 ;  /* 0x00000009ff037819 */ /* 0x000fc60000011403 */
[----:B------:R-:W2:Y:S02]  /*0440*/  F2I.U32.TRUNC.NTZ R7, R6 ;  /* 0x0000000600077305 */ /* 0x000ea4000020f000 */
[----:B------:R-:W-:-:S05]  /*0450*/  IMAD.SHL.U32 R4, R3, 0x8, RZ ;  /* 0x0000000803047824 */ /* 0x000fca00078e00ff */
[----:B------:R-:W-:-:S04]  /*0460*/  IABS R9, R4 ;  /* 0x0000000400097213 */ /* 0x000fc80000000000 */
[----:B------:R-:W3:Y:S01]  /*0470*/  I2F.RP R5, R9 ;  /* 0x0000000900057306 */ /* 0x000ee20000209400 */
[----:B--2---:R-:W-:-:S07]  /*0480*/  IABS R10, R7 ;  /* 0x00000007000a7213 */ /* 0x004fce0000000000 */
[----:B---3--:R-:W2:Y:S02]  /*0490*/  MUFU.RCP R5, R5 ;  /* 0x0000000500057308 */ /* 0x008ea40000001000 */
[----:B--2---:R-:W-:Y:S01]  /*04a0*/  VIADD R2, R5, 0xffffffe ;  /* 0x0ffffffe05027836 */ /* 0x004fe20000000000 */
[----:B------:R-:W-:-:S05]  /*04b0*/  IABS R5, R4 ;  /* 0x0000000400057213 */ /* 0x000fca0000000000 */
[----:B------:R2:W3:Y:S02]  /*04c0*/  F2I.FTZ.U32.TRUNC.NTZ R3, R2 ;  /* 0x0000000200037305 */ /* 0x0004e4000021f000 */
[----:B--2---:R-:W-:Y:S02]  /*04d0*/  IMAD.MOV.U32 R2, RZ, RZ, RZ ;  /* 0x000000ffff027224 */ /* 0x004fe400078e00ff */
[----:B---3--:R-:W-:-:S04]  /*04e0*/  IMAD.MOV R8, RZ, RZ, -R3 ;  /* 0x000000ffff087224 */ /* 0x008fc800078e0a03 */
[----:B------:R-:W-:Y:S02]  /*04f0*/  IMAD R11, R8, R9, RZ ;  /* 0x00000009080b7224 */ /* 0x000fe400078e02ff */
[----:B------:R-:W-:Y:S02]  /*0500*/  IMAD.MOV.U32 R8, RZ, RZ, R10 ;  /* 0x000000ffff087224 */ /* 0x000fe400078e000a */
[----:B------:R-:W-:-:S04]  /*0510*/  IMAD.HI.U32 R3, R3, R11, R2 ;  /* 0x0000000b03037227 */ /* 0x000fc800078e0002 */
[----:B------:R-:W-:Y:S02]  /*0520*/  IMAD.MOV R2, RZ, RZ, -R5 ;  /* 0x000000ffff027224 */ /* 0x000fe400078e0a05 */
[----:B------:R-:W-:-:S04]  /*0530*/  IMAD.HI.U32 R3, R3, R8, RZ ;  /* 0x0000000803037227 */ /* 0x000fc800078e00ff */
[----:B------:R-:W-:Y:S01]  /*0540*/  IMAD R2, R3, R2, R8 ;  /* 0x0000000203027224 */ /* 0x000fe200078e0208 */
[----:B------:R-:W-:Y:S04]  /*0550*/  BAR.SYNC.DEFER_BLOCKING 0x0 ;  /* 0x0000000000007b1d */ /* 0x000fe80000010000 */
[----:B------:R-:W-:-:S13]  /*0560*/  ISETP.GT.U32.AND P1, PT, R9, R2, PT ;  /* 0x000000020900720c */ /* 0x000fda0003f24070 */
[----:B------:R-:W-:Y:S02]  /*0570*/  @!P1 IMAD.IADD R2, R2, 0x1, -R9 ;  /* 0x0000000102029824 */ /* 0x000fe400078e0a09 */
[----:B------:R-:W-:Y:S01]  /*0580*/  @!P1 VIADD R3, R3, 0x1 ;  /* 0x0000000103039836 */ /* 0x000fe20000000000 */
[----:B------:R-:W-:Y:S02]  /*0590*/  ISETP.NE.AND P1, PT, R4, RZ, PT ;  /* 0x000000ff0400720c */ /* 0x000fe40003f25270 */
[----:B------:R-:W-:Y:S02]  /*05a0*/  ISETP.GE.U32.AND P0, PT, R2, R9, PT ;  /* 0x000000090200720c */ /* 0x000fe40003f06070 */
[----:B------:R-:W-:-:S04]  /*05b0*/  LOP3.LUT R2, R7, R4, RZ, 0x3c, !PT ;  /* 0x0000000407027212 */ /* 0x000fc800078e3cff */
[----:B------:R-:W-:Y:S01]  /*05c0*/  ISETP.GE.AND P2, PT, R2, RZ, PT ;  /* 0x000000ff0200720c */ /* 0x000fe20003f46270 */
[----:B------:R-:W-:-:S06]  /*05d0*/  VIADD R2, R42, 0x7f ;  /* 0x0000007f2a027836 */ /* 0x000fcc0000000000 */
[----:B------:R-:W-:-:S04]  /*05e0*/  @P0 VIADD R3, R3, 0x1 ;  /* 0x0000000103030836 */ /* 0x000fc80000000000 */
[----:B------:R-:W-:Y:S01]  /*05f0*/  IMAD.MOV.U32 R5, RZ, RZ, R3 ;  /* 0x000000ffff057224 */ /* 0x000fe200078e0003 */
[----:B------:R-:W-:-:S03]  /*0600*/  SHF.R.S32.HI R3, RZ, 0x1f, R2 ;  /* 0x0000001fff037819 */ /* 0x000fc60000011402 */
[----:B------:R-:W-:Y:S01]  /*0610*/  @!P2 IMAD.MOV R5, RZ, RZ, -R5 ;  /* 0x000000ffff05a224 */ /* 0x000fe200078e0a05 */
[----:B------:R-:W-:Y:S02]  /*0620*/  @!P1 LOP3.LUT R5, RZ, R4, RZ, 0x33, !PT ;  /* 0x00000004ff059212 */ /* 0x000fe400078e33ff */
[----:B------:R-:W-:-:S03]  /*0630*/  LEA.HI R3, R3, R2, RZ, 0x7 ;  /* 0x0000000203037211 */ /* 0x000fc600078f38ff */
[----:B------:R-:W-:Y:S02]  /*0640*/  IMAD.SHL.U32 R8, R5, 0x8, RZ ;  /* 0x0000000805087824 */ /* 0x000fe400078e00ff */
[----:B------:R-:W-:-:S03]  /*0650*/  IMAD.MOV R5, RZ, RZ, -R5 ;  /* 0x000000ffff057224 */ /* 0x000fc600078e0a05 */
[----:B------:R-:W-:Y:S01]  /*0660*/  LEA.HI.SX32 R3, R3, -R8, 0x19 ;  /* 0x8000000803037211 */ /* 0x000fe200078fcaff */
[----:B------:R-:W-:-:S03]  /*0670*/  IMAD R10, R4, R5, R7 ;  /* 0x00000005040a7224 */ /* 0x000fc600078e0207 */
[----:B------:R-:W-:Y:S02]  /*0680*/  VIMNMX R11, PT, PT, R3, 0x8, PT ;  /* 0x00000008030b7848 */ /* 0x000fe40003fe0100 */
[----:B------:R-:W-:Y:S02]  /*0690*/  IABS R7, R10 ;  /* 0x0000000a00077213 */ /* 0x000fe40000000000 */
[----:B------:R-:W-:-:S04]  /*06a0*/  IABS R9, R11 ;  /* 0x0000000b00097213 */ /* 0x000fc80000000000 */
[----:B------:R-:W2:Y:S08]  /*06b0*/  I2F.RP R6, R9 ;  /* 0x0000000900067306 */ /* 0x000eb00000209400 */
[----:B--2---:R-:W2:Y:S02]  /*06c0*/  MUFU.RCP R6, R6 ;  /* 0x0000000600067308 */ /* 0x004ea40000001000 */
[----:B--2---:R-:W-:-:S06]  /*06d0*/  VIADD R2, R6, 0xffffffe ;  /* 0x0ffffffe06027836 */ /* 0x004fcc0000000000 */
[----:B------:R2:W3:Y:S02]  /*06e0*/  F2I.FTZ.U32.TRUNC.NTZ R3, R2 ;  /* 0x0000000200037305 */ /* 0x0004e4000021f000 */
[----:B--2---:R-:W-:Y:S02]  /*06f0*/  IMAD.MOV.U32 R2, RZ, RZ, RZ ;  /* 0x000000ffff027224 */ /* 0x004fe400078e00ff */
[----:B---3--:R-:W-:-:S04]  /*0700*/  IMAD.MOV R12, RZ, RZ, -R3 ;  /* 0x000000ffff0c7224 */ /* 0x008fc800078e0a03 */
[----:B------:R-:W-:Y:S01]  /*0710*/  IMAD.MOV.U32 R4, RZ, RZ, R12 ;  /* 0x000000ffff047224 */ /* 0x000fe200078e000c */
[----:B------:R-:W-:-:S03]  /*0720*/  IABS R12, R11 ;  /* 0x0000000b000c7213 */ /* 0x000fc60000000000 */
[----:B------:R-:W-:Y:S02]  /*0730*/  IMAD R5, R4, R9, RZ ;  /* 0x0000000904057224 */ /* 0x000fe400078e02ff */
[----:B------:R-:W-:Y:S01]  /*0740*/  IMAD.MOV.U32 R4, RZ, RZ, R7 ;  /* 0x000000ffff047224 */ /* 0x000fe200078e0007 */
[----:B------:R-:W-:Y:S01]  /*0750*/  IABS R7, R42 ;  /* 0x0000002a00077213 */ /* 0x000fe20000000000 */
[----:B------:R-:W-:-:S03]  /*0760*/  IMAD.HI.U32 R3, R3, R5, R2 ;  /* 0x0000000503037227 */ /* 0x000fc600078e0002 */
[----:B------:R-:W2:Y:S01]  /*0770*/  I2F.RP R6, R7 ;  /* 0x0000000700067306 */ /* 0x000ea20000209400 */
[----:B------:R-:W-:Y:S02]  /*0780*/  IMAD.MOV R2, RZ, RZ, -R12 ;  /* 0x000000ffff027224 */ /* 0x000fe400078e0a0c */
[----:B------:R-:W-:-:S04]  /*0790*/  IMAD.HI.U32 R3, R3, R4, RZ ;  /* 0x0000000403037227 */ /* 0x000fc800078e00ff */
[----:B------:R-:W-:-:S05]  /*07a0*/  IMAD R2, R3, R2, R4 ;  /* 0x0000000203027224 */ /* 0x000fca00078e0204 */
[----:B------:R-:W-:Y:S01]  /*07b0*/  ISETP.GT.U32.AND P1, PT, R9, R2, PT ;  /* 0x000000020900720c */ /* 0x000fe20003f24070 */
[----:B--2---:R-:W2:-:S12]  /*07c0*/  MUFU.RCP R6, R6 ;  /* 0x0000000600067308 */ /* 0x004e980000001000 */
[----:B------:R-:W-:Y:S02]  /*07d0*/  @!P1 IMAD.IADD R2, R2, 0x1, -R9 ;  /* 0x0000000102029824 */ /* 0x000fe400078e0a09 */
[----:B------:R-:W-:Y:S01]  /*07e0*/  @!P1 VIADD R3, R3, 0x1 ;  /* 0x0000000103039836 */ /* 0x000fe20000000000 */
[----:B------:R-:W-:Y:S02]  /*07f0*/  ISETP.NE.AND P1, PT, R11, RZ, PT ;  /* 0x000000ff0b00720c */ /* 0x000fe40003f25270 */
[----:B------:R-:W-:Y:S02]  /*0800*/  ISETP.GE.U32.AND P0, PT, R2, R9, PT ;  /* 0x000000090200720c */ /* 0x000fe40003f06070 */
[----:B------:R-:W-:Y:S01]  /*0810*/  LOP3.LUT R2, R10, R11, RZ, 0x3c, !PT ;  /* 0x0000000b0a027212 */ /* 0x000fe200078e3cff */
[----:B--2---:R-:W-:Y:S01]  /*0820*/  VIADD R4, R6, 0xffffffe ;  /* 0x0ffffffe06047836 */ /* 0x004fe20000000000 */
[----:B------:R-:W-:Y:S02]  /*0830*/  MOV R9, 0x400 ;  /* 0x0000040000097802 */ /* 0x000fe40000000f00 */
[----:B------:R-:W-:Y:S01]  /*0840*/  ISETP.GE.AND P2, PT, R2, RZ, PT ;  /* 0x000000ff0200720c */ /* 0x000fe20003f46270 */
[----:B------:R-:W2:Y:S01]  /*0850*/  F2I.FTZ.U32.TRUNC.NTZ R5, R4 ;  /* 0x0000000400057305 */ /* 0x000ea2000021f000 */
[----:B------:R-:W-:-:S05]  /*0860*/  R2UR UR16, R9 ;  /* 0x00000000091072ca */ /* 0x000fca00000e0000 */
[----:B------:R-:W-:-:S04]  /*0870*/  @P0 VIADD R3, R3, 0x1 ;  /* 0x0000000103030836 */ /* 0x000fc80000000000 */
[----:B------:R-:W-:Y:S01]  /*0880*/  IMAD.MOV.U32 R248, RZ, RZ, R3 ;  /* 0x000000fffff87224 */ /* 0x000fe200078e0003 */
[----:B------:R-:W-:-:S03]  /*0890*/  IABS R3, R43 ;  /* 0x0000002b00037213 */ /* 0x000fc60000000000 */
[----:B------:R-:W-:Y:S01]  /*08a0*/  @!P2 IMAD.MOV R248, RZ, RZ, -R248 ;  /* 0x000000fffff8a224 */ /* 0x000fe200078e0af8 */
[----:B------:R-:W-:Y:S01]  /*08b0*/  @!P1 LOP3.LUT R248, RZ, R11, RZ, 0x33, !PT ;  /* 0x0000000bfff89212 */ /* 0x000fe200078e33ff */
[----:B------:R-:W3:Y:S01]  /*08c0*/  I2F.RP R6, R3 ;  /* 0x0000000300067306 */ /* 0x000ee20000209400 */
[----:B--2---:R-:W-:Y:S01]  /*08d0*/  IMAD.MOV R4, RZ, RZ, -R5 ;  /* 0x000000ffff047224 */ /* 0x004fe200078e0a05 */
[----:B-1----:R-:W-:Y:S01]  /*08e0*/  ULEA UR16, UR4, UR16, 0x18 ;  /* 0x0000001004107291 */ /* 0x002fe2000f8ec0ff */
[----:B------:R-:W-:Y:S01]  /*08f0*/  ISETP.NE.AND P1, PT, R42, RZ, PT ;  /* 0x000000ff2a00720c */ /* 0x000fe20003f25270 */
[----:B------:R-:W-:Y:S02]  /*0900*/  IMAD.MOV R2, RZ, RZ, -R248 ;  /* 0x000000ffff027224 */ /* 0x000fe400078e0af8 */
[----:B------:R-:W-:Y:S02]  /*0910*/  IMAD R9, R4, R7, RZ ;  /* 0x0000000704097224 */ /* 0x000fe400078e02ff */
[----:B------:R-:W-:-:S02]  /*0920*/  IMAD R2, R11, R2, R10 ;  /* 0x000000020b027224 */ /* 0x000fc400078e020a */
[----:B------:R-:W-:Y:S01]  /*0930*/  IMAD.MOV.U32 R4, RZ, RZ, RZ ;  /* 0x000000ffff047224 */ /* 0x000fe200078e00ff */
[----:B------:R-:W1:Y:S01]  /*0940*/  LDS R12, [UR16] ;  /* 0x00000010ff0c7984 */ /* 0x000e620008000800 */
[----:B------:R-:W-:Y:S02]  /*0950*/  IMAD.IADD R2, R8, 0x1, R2 ;  /* 0x0000000108027824 */ /* 0x000fe400078e0202 */
[----:B------:R-:W-:Y:S01]  /*0960*/  IMAD.HI.U32 R4, R5, R9, R4 ;  /* 0x0000000905047227 */ /* 0x000fe200078e0004 */
[----:B---3--:R-:W2:Y:S03]  /*0970*/  MUFU.RCP R6, R6 ;  /* 0x0000000600067308 */ /* 0x008ea60000001000 */
[----:B------:R-:W-:Y:S02]  /*0980*/  IMAD R246, R2, 0x80, R205 ;  /* 0x0000008002f67824 */ /* 0x000fe400078e02cd */
[----:B------:R-:W-:-:S03]  /*0990*/  IMAD.SHL.U32 R248, R248, 0x200, RZ ;  /* 0x00000200f8f87824 */ /* 0x000fc600078e00ff */
[----:B------:R-:W-:Y:S01]  /*09a0*/  IABS R2, R246 ;  /* 0x000000f600027213 */ /* 0x000fe20000000000 */
[----:B------:R-:W-:Y:S01]  /*09b0*/  BAR.SYNC.DEFER_BLOCKING 0x0 ;  /* 0x0000000000007b1d */ /* 0x000fe20000010000 */
[----:B------:R-:W-:-:S03]  /*09c0*/  ISETP.GE.AND P2, PT, R246, RZ, PT ;  /* 0x000000fff600720c */ /* 0x000fc60003f46270 */
[----:B------:R-:W-:-:S04]  /*09d0*/  IMAD.HI.U32 R4, R4, R2, RZ ;  /* 0x0000000204047227 */ /* 0x000fc800078e00ff */
[----:B------:R-:W-:Y:S02]  /*09e0*/  IMAD.MOV R4, RZ, RZ, -R4 ;  /* 0x000000ffff047224 */ /* 0x000fe400078e0a04 */
[----:B--2---:R-:W-:Y:S02]  /*09f0*/  VIADD R8, R6, 0xffffffe ;  /* 0x0ffffffe06087836 */ /* 0x004fe40000000000 */
[C---:B------:R-:W-:Y:S01]  /*0a00*/  IMAD R6, R7.reuse, R4, R2 ;  /* 0x0000000407067224 */ /* 0x040fe200078e0202 */
[----:B------:R-:W-:Y:S01]  /*0a10*/  SHF.R.U32.HI R4, RZ, 0x5, R0 ;  /* 0x00000005ff047819 */ /* 0x000fe20000011600 */
[----:B------:R2:W3:Y:S03]  /*0a20*/  F2I.FTZ.U32.TRUNC.NTZ R9, R8 ;  /* 0x0000000800097305 */ /* 0x0004e6000021f000 */
[----:B------:R-:W-:Y:S01]  /*0a30*/  ISETP.GT.U32.AND P0, PT, R7, R6, PT ;  /* 0x000000060700720c */ /* 0x000fe20003f04070 */
[----:B------:R-:W-:-:S02]  /*0a40*/  IMAD.SHL.U32 R2, R4, 0x200000, RZ ;  /* 0x0020000004027824 */ /* 0x000fc400078e00ff */
[----:B------:R-:W-:-:S03]  /*0a50*/  IMAD.IADD R5, R4, 0x1, R14 ;  /* 0x0000000104057824 */ /* 0x000fc600078e020e */
[----:B------:R-:W-:Y:S01]  /*0a60*/  LOP3.LUT R2, R2, 0x600000, RZ, 0xc0, !PT ;  /* 0x0060000002027812 */ /* 0x000fe200078ec0ff */
[----:B--2---:R-:W-:Y:S01]  /*0a70*/  IMAD.MOV.U32 R8, RZ, RZ, RZ ;  /* 0x000000ffff087224 */ /* 0x004fe200078e00ff */
[----:B------:R-:W-:Y:S02]  /*0a80*/  LOP3.LUT R5, R248, 0x103, R5, 0xf8, !PT ;  /* 0x00000103f8057812 */ /* 0x000fe400078ef805 */
[----:B------:R-:W-:Y:S02]  /*0a90*/  R2UR UR12, R2 ;  /* 0x00000000020c72ca */ /* 0x000fe400000e0000 */
[----:B------:R-:W2:Y:S01]  /*0aa0*/  LDC R2, c[0x0][0x3a0] ;  /* 0x0000e800ff027b82 */ /* 0x000ea20000000800 */
[----:B------:R-:W-:Y:S01]  /*0ab0*/  @!P0 IMAD.IADD R6, R6, 0x1, -R7 ;  /* 0x0000000106068824 */ /* 0x000fe200078e0a07 */
[----:B------:R-:W-:Y:S01]  /*0ac0*/  LOP3.LUT R24, R5, 0x4, RZ, 0xfc, !PT ;  /* 0x0000000405187812 */ /* 0x000fe200078efcff */
[----:B---3--:R-:W-:Y:S01]  /*0ad0*/  IMAD.MOV R10, RZ, RZ, -R9 ;  /* 0x000000ffff0a7224 */ /* 0x008fe200078e0a09 */
[----:B-1----:R-:W-:-:S02]  /*0ae0*/  R2UR UR17, R12 ;  /* 0x000000000c1172ca */ /* 0x002fc400000e0000 */
[----:B------:R-:W-:Y:S01]  /*0af0*/  ISETP.GT.U32.AND P0, PT, R7, R6, PT ;  /* 0x000000060700720c */ /* 0x000fe20003f04070 */
[----:B------:R-:W-:Y:S01]  /*0b00*/  IMAD R11, R10, R3, RZ ;  /* 0x000000030a0b7224 */ /* 0x000fe200078e02ff */
[----:B------:R-:W-:Y:S02]  /*0b10*/  IABS R10, R5 ;  /* 0x00000005000a7213 */ /* 0x000fe40000000000 */
[----:B------:R-:W-:Y:S01]  /*0b20*/  IABS R19, R24 ;  /* 0x0000001800137213 */ /* 0x000fe20000000000 */
[----:B------:R-:W-:-:S06]  /*0b30*/  IMAD.HI.U32 R8, R9, R11, R8 ;  /* 0x0000000b09087227 */ /* 0x000fcc00078e0008 */
[----:B------:R-:W-:-:S04]  /*0b40*/  IMAD.HI.U32 R9, R8, R19, RZ ;  /* 0x0000001308097227 */ /* 0x000fc800078e00ff */
[----:B------:R-:W-:Y:S02]  /*0b50*/  @!P0 IMAD.IADD R6, R6, 0x1, -R7 ;  /* 0x0000000106068824 */ /* 0x000fe400078e0a07 */
[----:B------:R-:W-:-:S04]  /*0b60*/  IMAD.HI.U32 R7, R8, R10, RZ ;  /* 0x0000000a08077227 */ /* 0x000fc800078e00ff */
[----:B------:R-:W-:Y:S02]  /*0b70*/  IMAD.MOV.U32 R117, RZ, RZ, R6 ;  /* 0x000000ffff757224 */ /* 0x000fe400078e0006 */
[----:B------:R-:W-:Y:S02]  /*0b80*/  IMAD.MOV R7, RZ, RZ, -R7 ;  /* 0x000000ffff077224 */ /* 0x000fe400078e0a07 */
[----:B------:R-:W-:Y:S02]  /*0b90*/  IMAD.MOV R12, RZ, RZ, -R9 ;  /* 0x000000ffff0c7224 */ /* 0x000fe400078e0a09 */
[----:B------:R-:W-:Y:S01]  /*0ba0*/  @!P2 IMAD.MOV R117, RZ, RZ, -R117 ;  /* 0x000000ffff75a224 */ /* 0x000fe200078e0a75 */
[----:B------:R-:W-:Y:S06]  /*0bb0*/  BRA.U UP0, `(.L_x_5) ;  /* 0x0000000100187547 */ /* 0x000fec000b800000 */
[----:B------:R-:W-:Y:S01]  /*0bc0*/  ELECT P0, URZ, PT ;  /* 0x0000000000ff782f */ /* 0x000fe20003800000 */
[----:B------:R-:W-:Y:S01]  /*0bd0*/  IMAD.MOV.U32 R6, RZ, RZ, 0x1 ;  /* 0x00000001ff067424 */ /* 0x000fe200078e00ff */
[----:B------:R-:W-:Y:S11]  /*0be0*/  UVIRTCOUNT.DEALLOC.SMPOOL 0x80 ;  /* 0x000000800000784c */ /* 0x000ff60000000000 */
[----:B------:R-:W-:-:S04]  /*0bf0*/  @P0 MOV R14, 0x40 ;  /* 0x00000040000e0802 */ /* 0x000fc80000000f00 */
[----:B------:R-:W-:-:S05]  /*0c00*/  @P0 LEA R13, R13, R14, 0x18 ;  /* 0x0000000e0d0d0211 */ /* 0x000fca00078ec0ff */
[----:B------:R1:W-:Y:S02]  /*0c10*/  @P0 STS.U8 [R13], R6 ;  /* 0x000000060d000388 */ /* 0x0003e40000000000 */
.L_x_5:
[----:B------:R-:W-:Y:S01]  /*0c20*/  UIADD3 UR12, UPT, UPT, UR17, UR12, URZ ;  /* 0x0000000c110c7290 */ /* 0x000fe2000fffe0ff */
[----:B------:R-:W-:Y:S01]  /*0c30*/  ISETP.NE.U32.AND P3, PT, R205, RZ, PT ;  /* 0x000000ffcd00720c */ /* 0x000fe20003f65070 */
[----:B------:R-:W-:Y:S01]  /*0c40*/  UMOV UR4, 0x1 ;  /* 0x0000000100047882 */ /* 0x000fe20000000000 */
[----:B------:R-:W-:Y:S01]  /*0c50*/  UIADD3 UR10, UPT, UPT, UR16, 0x6000, URZ ;  /* 0x00006000100a7890 */ /* 0x000fe2000fffe0ff */
[----:B-12---:R-:W-:Y:S01]  /*0c60*/  VIADD R6, R2, 0xffffffff ;  /* 0xffffffff02067836 */ /* 0x006fe20000000000 */
[----:B------:R-:W1:Y:S01]  /*0c70*/  LDCU UR5, c[0x0][0x3a4] ;  /* 0x00007480ff0577ac */ /* 0x000e620008000800 */
[----:B------:R-:W2:Y:S01]  /*0c80*/  LDC.64 R118, c[0x0][0x3a8] ;  /* 0x0000ea00ff767b82 */ /* 0x000ea20000000a00 */
[----:B------:R-:W-:Y:S01]  /*0c90*/  @!P1 LOP3.LUT R117, RZ, R42, RZ, 0x33, !PT ;  /* 0x0000002aff759212 */ /* 0x000fe200078e33ff */
[----:B------:R-:W-:Y:S01]  /*0ca0*/  IMAD R9, R3, R7, R10 ;  /* 0x0000000703097224 */ /* 0x000fe200078e020a */
[----:B------:R-:W-:Y:S01]  /*0cb0*/  STTM.x64 tmem[UR12], RZ ;  /* 0x000000ff000079ed */ /* 0x000fe2000834000c */
[----:B------:R-:W-:Y:S01]  /*0cc0*/  STTM.x64 tmem[UR12+0x40], RZ ;  /* 0x000040ff000079ed */ /* 0x000fe2000834000c */
[----:B------:R-:W-:Y:S01]  /*0cd0*/  STTM.x64 tmem[UR12+0x80], RZ ;  /* 0x000080ff000079ed */ /* 0x000fe2000834000c */
[----:B------:R-:W-:Y:S01]  /*0ce0*/  STTM.x64 tmem[UR12+0xc0], RZ ;  /* 0x0000c0ff000079ed */ /* 0x000fe2000834000c */
[----:B------:R-:W3:Y:S02]  /*0cf0*/  FENCE.VIEW.ASYNC.T ;  /* 0x00000000000073c6 */ /* 0x000ee40000000200 */
[----:B---3--:R-:W-:Y:S01]  /*0d00*/  VOTEU.ALL UP1, P3 ;  /* 0x0000000000ff7886 */ /* 0x008fe20001820000 */
[----:B------:R-:W-:Y:S01]  /*0d10*/  UMOV UR13, UR10 ;  /* 0x0000000a000d7c82 */ /* 0x000fe20008000000 */
[----:B------:R-:W-:Y:S01]  /*0d20*/  VOTEU.ALL UP2, P3 ;  /* 0x0000000000ff7886 */ /* 0x000fe20001840000 */
[----:B------:R-:W3:Y:S01]  /*0d30*/  LDCU.128 UR20, c[0x0][0x380] ;  /* 0x00007000ff1477ac */ /* 0x000ee20008000c00 */
[----:B------:R-:W-:Y:S01]  /*0d40*/  ISETP.GE.U32.AND P4, PT, R6, 0x7fffffe0, PT ;  /* 0x7fffffe00600780c */ /* 0x000fe20003f86070 */
[----:B------:R-:W-:Y:S01]  /*0d50*/  VIADD R6, R2, 0xfffffffd ;  /* 0xfffffffd02067836 */ /* 0x000fe20000000000 */
[----:B------:R-:W-:-:S04]  /*0d60*/  @!UP1 UIADD3 UR6, UPT, UPT, -UR4, 0x100000, URZ ;  /* 0x0010000004069890 */ /* 0x000fc8000fffe1ff */
[----:B------:R-:W-:Y:S02]  /*0d70*/  @!UP1 USHF.L.U32 UR7, UR6, 0xb, URZ ;  /* 0x0000000b06079899 */ /* 0x000fe400080006ff */
[----:B------:R-:W-:Y:S01]  /*0d80*/  @!UP1 USHF.L.U32 UR6, UR6, 0x1, URZ ;  /* 0x0000000106069899 */ /* 0x000fe200080006ff */
[----:B------:R-:W-:Y:S01]  /*0d90*/  BAR.SYNC.DEFER_BLOCKING 0x0 ;  /* 0x0000000000007b1d */ /* 0x000fe20000010000 */
[----:B------:R-:W-:Y:S01]  /*0da0*/  VIADD R7, R2, 0xfffffffe ;  /* 0xfffffffe02077836 */ /* 0x000fe20000000000 */
[----:B------:R-:W-:Y:S01]  /*0db0*/  PRMT R42, RZ, 0x7610, R42 ;  /* 0x00007610ff2a7816 */ /* 0x000fe2000000002a */
[----:B-1----:R-:W-:Y:S01]  /*0dc0*/  IMAD R117, R117, UR5, RZ ;  /* 0x0000000575757c24 */ /* 0x002fe2000f8e02ff */
[----:B------:R-:W-:Y:S01]  /*0dd0*/  ISETP.GE.U32.AND P0, PT, R6, 0x7fffffde, PT ;  /* 0x7fffffde0600780c */ /* 0x000fe20003f06070 */
[C---:B------:R-:W-:Y:S01]  /*0de0*/  VIADD R6, R2.reuse, 0xfffffffb ;  /* 0xfffffffb02067836 */ /* 0x040fe20000000000 */
[----:B------:R-:W-:Y:S01]  /*0df0*/  ISETP.GE.U32.AND P5, PT, R7, 0x7fffffdf, PT ;  /* 0x7fffffdf0700780c */ /* 0x000fe20003fa6070 */
[C---:B------:R-:W-:Y:S01]  /*0e00*/  VIADD R7, R2.reuse, 0xfffffffc ;  /* 0xfffffffc02077836 */ /* 0x040fe20000000000 */
[----:B------:R-:W-:Y:S01]  /*0e10*/  SHF.R.S32.HI R159, RZ, 0x1f, R117 ;  /* 0x0000001fff9f7819 */ /* 0x000fe20000011475 */
[----:B------:R-:W-:Y:S01]  /*0e20*/  VIADD R11, R2, 0xfffffffa ;  /* 0xfffffffa020b7836 */ /* 0x000fe20000000000 */
[----:B------:R-:W-:Y:S01]  /*0e30*/  ISETP.GE.U32.AND P1, PT, R6, 0x7fffffdc, PT ;  /* 0x7fffffdc0600780c */ /* 0x000fe20003f26070 */
[----:B------:R-:W-:Y:S01]  /*0e40*/  IMAD R19, R3, R12, R19 ;  /* 0x0000000c03137224 */ /* 0x000fe200078e0213 */
[----:B------:R-:W-:-:S02]  /*0e50*/  ISETP.GE.U32.AND P2, PT, R7, 0x7fffffdd, PT ;  /* 0x7fffffdd0700780c */ /* 0x000fc40003f46070 */
[----:B---3--:R-:W-:Y:S01]  /*0e60*/  IADD3 R6, P6, PT, R117, UR20, RZ ;  /* 0x0000001475067c10 */ /* 0x008fe2000ffde0ff */
[----:B--2---:R-:W-:Y:S01]  /*0e70*/  IMAD.SHL.U32 R238, R118, 0x2, RZ ;  /* 0x0000000276ee7824 */ /* 0x004fe200078e00ff */
[----:B------:R-:W-:Y:S02]  /*0e80*/  SHF.R.S32.HI R239, RZ, 0x1f, R118 ;  /* 0x0000001fffef7819 */ /* 0x000fe40000011476 */
[----:B------:R-:W-:Y:S01]  /*0e90*/  IADD3.X R7, PT, PT, R159, UR21, RZ, P6, !PT ;  /* 0x000000159f077c10 */ /* 0x000fe2000b7fe4ff */
[----:B------:R-:W1:Y:S02]  /*0ea0*/  FENCE.VIEW.ASYNC.S ;  /* 0x00000000000073c6 */ /* 0x000e640000000000 */
[----:B-1----:R1:W2:Y:S02]  /*0eb0*/  @!UP2 SYNCS.EXCH.64 URZ, [UR13], UR6 ;  /* 0x000000060dffa5b2 */ /* 0x0022a40008000100 */
[----:B--2---:R-:W-:Y:S01]  /*0ec0*/  BAR.SYNC.DEFER_BLOCKING 0x0 ;  /* 0x0000000000007b1d */ /* 0x004fe20000010000 */
[----:B------:R-:W-:-:S02]  /*0ed0*/  IADD3 R10, P6, PT, R6, R118, RZ ;  /* 0x00000076060a7210 */ /* 0x000fc40007fde0ff */
[----:B------:R-:W-:Y:S01]  /*0ee0*/  PRMT R114, RZ, 0x7610, R114 ;  /* 0x00007610ff727816 */ /* 0x000fe20000000072 */
[----:B------:R-:W-:Y:S01]  /*0ef0*/  VIADD R14, R2, 0xfffffff9 ;  /* 0xfffffff9020e7836 */ /* 0x000fe20000000000 */
[----:B------:R-:W-:Y:S01]  /*0f00*/  SHF.R.S32.HI R15, RZ, 0x1f, R238 ;  /* 0x0000001fff0f7819 */ /* 0x000fe200000114ee */
[----:B------:R-:W-:Y:S01]  /*0f10*/  IMAD R237, R118, 0x3, RZ ;  /* 0x0000000376ed7824 */ /* 0x000fe200078e02ff */
[----:B------:R-:W-:Y:S01]  /*0f20*/  PRMT R124, RZ, 0x7610, R124 ;  /* 0x00007610ff7c7816 */ /* 0x000fe2000000007c */
[C---:B------:R-:W-:Y:S01]  /*0f30*/  VIADD R17, R2.reuse, 0xffffffec ;  /* 0xffffffec02117836 */ /* 0x040fe20000000000 */
[----:B------:R-:W-:Y:S01]  /*0f40*/  PRMT R121, RZ, 0x7610, R121 ;  /* 0x00007610ff797816 */ /* 0x000fe20000000079 */
[C---:B------:R-:W-:Y:S02]  /*0f50*/  VIADD R16, R2.reuse, 0xfffffff8 ;  /* 0xfffffff802107836 */ /* 0x040fe40000000000 */
[C---:B------:R-:W-:Y:S02]  /*0f60*/  VIADD R18, R2.reuse, 0xffffffe5 ;  /* 0xffffffe502127836 */ /* 0x040fe40000000000 */
[----:B------:R-:W-:-:S02]  /*0f70*/  VIADD R21, R2, 0xffffffe6 ;  /* 0xffffffe602157836 */ /* 0x000fc40000000000 */
[C---:B------:R-:W-:Y:S02]  /*0f80*/  VIADD R106, R2.reuse, 0xffffffe0 ;  /* 0xffffffe0026a7836 */ /* 0x040fe40000000000 */
[C---:B------:R-:W-:Y:S02]  /*0f90*/  VIADD R22, R2.reuse, 0xffffffe2 ;  /* 0xffffffe202167836 */ /* 0x040fe40000000000 */
[----:B------:R-:W-:Y:S01]  /*0fa0*/  VIADD R25, R2, 0xffffffe3 ;  /* 0xffffffe302197836 */ /* 0x000fe20000000000 */
[----:B------:R-:W-:Y:S01]  /*0fb0*/  PRMT R129, RZ, 0x7610, R129 ;  /* 0x00007610ff817816 */ /* 0x000fe20000000081 */
[----:B------:R-:W-:Y:S01]  /*0fc0*/  IMAD.SHL.U32 R236, R118, 0x4, RZ ;  /* 0x0000000476ec7824 */ /* 0x000fe200078e00ff */
[----:B------:R-:W-:Y:S01]  /*0fd0*/  PRMT R135, RZ, 0x7610, R135 ;  /* 0x00007610ff877816 */ /* 0x000fe20000000087 */
[----:B0-----:R-:W2:Y:S01]  /*0fe0*/  @!P4 LDG.E.U8 R42, desc[UR18][R6.64] ;  /* 0x00000012062ac981 */ /* 0x001ea2000c1e1100 */
[----:B------:R-:W-:Y:S01]  /*0ff0*/  ISETP.GE.U32.AND P4, PT, R11, 0x7fffffdb, PT ;  /* 0x7fffffdb0b00780c */ /* 0x000fe20003f86070 */
[----:B------:R-:W-:Y:S01]  /*1000*/  IMAD.X R11, R239, 0x1, R7, P6 ;  /* 0x00000001ef0b7824 */ /* 0x000fe200030e0607 */
[-C--:B------:R-:W-:Y:S01]  /*1010*/  IADD3 R12, P6, PT, R238, R6.reuse, RZ ;  /* 0x00000006ee0c7210 */ /* 0x080fe20007fde0ff */
[C---:B------:R-:W-:Y:S01]  /*1020*/  IMAD R235, R118.reuse, 0x5, RZ ;  /* 0x0000000576eb7824 */ /* 0x040fe200078e02ff */
[----:B------:R-:W-:Y:S01]  /*1030*/  PRMT R141, RZ, 0x7610, R141 ;  /* 0x00007610ff8d7816 */ /* 0x000fe2000000008d */
[----:B------:R-:W-:Y:S01]  /*1040*/  IMAD R234, R118, 0x6, RZ ;  /* 0x0000000676ea7824 */ /* 0x000fe200078e02ff */
[----:B------:R0:W3:Y:S01]  /*1050*/  @!P5 LDG.E.U8 R114, desc[UR18][R10.64] ;  /* 0x000000120a72d981 */ /* 0x0000e2000c1e1100 */
[----:B------:R-:W-:Y:S01]  /*1060*/  IMAD.X R13, R15, 0x1, R7, P6 ;  /* 0x000000010f0d7824 */ /* 0x000fe200030e0607 */
[----:B------:R-:W-:Y:S01]  /*1070*/  ISETP.GE.U32.AND P5, PT, R14, 0x7fffffda, PT ;  /* 0x7fffffda0e00780c */ /* 0x000fe20003fa6070 */
[C---:B------:R-:W-:Y:S01]  /*1080*/  IMAD R233, R118.reuse, 0x7, RZ ;  /* 0x0000000776e97824 */ /* 0x040fe200078e02ff */
[----:B------:R-:W-:Y:S01]  /*1090*/  IADD3 R14, P6, PT, R237, R6, RZ ;  /* 0x00000006ed0e7210 */ /* 0x000fe20007fde0ff */
[C---:B------:R-:W-:Y:S01]  /*10a0*/  IMAD.SHL.U32 R232, R118.reuse, 0x8, RZ ;  /* 0x0000000876e87824 */ /* 0x040fe200078e00ff */
[----:B------:R4:W5:Y:S01]  /*10b0*/  @!P0 LDG.E.U8 R121, desc[UR18][R12.64] ;  /* 0x000000120c798981 */ /* 0x000962000c1e1100 */
[----:B------:R-:W-:Y:S01]  /*10c0*/  PRMT R154, RZ, 0x7610, R154 ;  /* 0x00007610ff9a7816 */ /* 0x000fe2000000009a */
[----:B------:R-:W-:Y:S01]  /*10d0*/  IMAD.SHL.U32 R224, R118, 0x10, RZ ;  /* 0x0000001076e07824 */ /* 0x000fe200078e00ff */
[----:B------:R-:W-:-:S02]  /*10e0*/  PRMT R112, RZ, 0x7610, R112 ;  /* 0x00007610ff707816 */ /* 0x000fc40000000070 */
[----:B------:R-:W-:Y:S01]  /*10f0*/  PRMT R113, RZ, 0x7610, R113 ;  /* 0x00007610ff717816 */ /* 0x000fe20000000071 */
[C---:B------:R-:W-:Y:S01]  /*1100*/  IMAD R231, R118.reuse, 0x9, RZ ;  /* 0x0000000976e77824 */ /* 0x040fe200078e02ff */
[----:B0-----:R-:W-:Y:S01]  /*1110*/  SHF.R.S32.HI R10, RZ, 0x1f, R237 ;  /* 0x0000001fff0a7819 */ /* 0x001fe200000114ed */
[C---:B------:R-:W-:Y:S01]  /*1120*/  IMAD R216, R118.reuse, 0x18, RZ ;  /* 0x0000001876d87824 */ /* 0x040fe200078e02ff */
[----:B------:R-:W-:Y:S01]  /*1130*/  PRMT R115, RZ, 0x7610, R115 ;  /* 0x00007610ff737816 */ /* 0x000fe20000000073 */
[----:B------:R-:W-:Y:S01]  /*1140*/  IMAD R230, R118, 0xa, RZ ;  /* 0x0000000a76e67824 */ /* 0x000fe200078e02ff */
[----:B------:R-:W-:Y:S01]  /*1150*/  PRMT R116, RZ, 0x7610, R116 ;  /* 0x00007610ff747816 */ /* 0x000fe20000000074 */
[----:B------:R-:W-:Y:S01]  /*1160*/  IMAD.X R15, R10, 0x1, R7, P6 ;  /* 0x000000010a0f7824 */ /* 0x000fe200030e0607 */
[----:B------:R-:W-:Y:S01]  /*1170*/  PRMT R122, RZ, 0x7610, R122 ;  /* 0x00007610ff7a7816 */ /* 0x000fe2000000007a */
[C---:B------:R-:W-:Y:S01]  /*1180*/  VIADD R10, R2.reuse, 0xffffffed ;  /* 0xffffffed020a7836 */ /* 0x040fe20000000000 */
[----:B------:R-:W-:Y:S01]  /*1190*/  ISETP.GE.U32.AND P6, PT, R17, 0x7fffffcd, PT ;  /* 0x7fffffcd1100780c */ /* 0x000fe20003fc6070 */
[----:B------:R-:W-:Y:S01]  /*11a0*/  VIADD R11, R2, 0xffffffee ;  /* 0xffffffee020b7836 */ /* 0x000fe20000000000 */
[----:B------:R0:W2:Y:S01]  /*11b0*/  @!P2 LDG.E.U8 R124, desc[UR18][R14.64] ;  /* 0x000000120e7ca981 */ /* 0x0000a2000c1e1100 */
[----:B------:R-:W-:Y:S01]  /*11c0*/  IMAD R229, R118, 0xb, RZ ;  /* 0x0000000b76e57824 */ /* 0x000fe200078e02ff */
[----:B------:R-:W-:Y:S01]  /*11d0*/  ISETP.GE.U32.AND P2, PT, R10, 0x7fffffce, PT ;  /* 0x7fffffce0a00780c */ /* 0x000fe20003f46070 */
[----:B------:R-:W-:Y:S01]  /*11e0*/  VIADD R10, R2, 0xffffffef ;  /* 0xffffffef020a7836 */ /* 0x000fe20000000000 */
[----:B----4-:R-:W-:Y:S01]  /*11f0*/  SEL R13, RZ, 0x1, P6 ;  /* 0x00000001ff0d7807 */ /* 0x010fe20003000000 */
[----:B------:R-:W-:Y:S01]  /*1200*/  IMAD R228, R118, 0xc, RZ ;  /* 0x0000000c76e47824 */ /* 0x000fe200078e02ff */
[----:B------:R-:W-:-:S02]  /*1210*/  ISETP.GE.U32.AND P0, PT, R16, 0x7fffffd9, PT ;  /* 0x7fffffd91000780c */ /* 0x000fc40003f06070 */
[----:B------:R-:W-:Y:S01]  /*1220*/  PRMT R125, RZ, 0x7610, R125 ;  /* 0x00007610ff7d7816 */ /* 0x000fe2000000007d */
[----:B------:R-:W-:Y:S01]  /*1230*/  IMAD R227, R118, 0xd, RZ ;  /* 0x0000000d76e37824 */ /* 0x000fe200078e02ff */
[----:B------:R-:W-:Y:S01]  /*1240*/  ISETP.GE.U32.AND P6, PT, R11, 0x7fffffcf, PT ;  /* 0x7fffffcf0b00780c */ /* 0x000fe20003fc6070 */
[----:B------:R-:W-:Y:S01]  /*1250*/  VIADD R11, R2, 0xffffffe8 ;  /* 0xffffffe8020b7836 */ /* 0x000fe20000000000 */
[----:B------:R-:W-:Y:S01]  /*1260*/  SEL R16, RZ, 0x1fffe, P2 ;  /* 0x0001fffeff107807 */ /* 0x000fe20001000000 */
[----:B------:R-:W-:Y:S01]  /*1270*/  IMAD R226, R118, 0xe, RZ ;  /* 0x0000000e76e27824 */ /* 0x000fe200078e02ff */
[----:B------:R-:W-:Y:S01]  /*1280*/  ISETP.GE.U32.AND P2, PT, R10, 0x7fffffd0, PT ;  /* 0x7fffffd00a00780c */ /* 0x000fe20003f46070 */
[C---:B------:R-:W-:Y:S01]  /*1290*/  VIADD R10, R2.reuse, 0xffffffe9 ;  /* 0xffffffe9020a7836 */ /* 0x040fe20000000000 */
[----:B------:R-:W-:Y:S01]  /*12a0*/  SEL R12, RZ, 0x4, P6 ;  /* 0x00000004ff0c7807 */ /* 0x000fe20003000000 */
[----:B0-----:R-:W-:Y:S01]  /*12b0*/  VIADD R15, R2, 0xffffffea ;  /* 0xffffffea020f7836 */ /* 0x001fe20000000000 */
[----:B------:R-:W-:-:S02]  /*12c0*/  ISETP.GE.U32.AND P6, PT, R11, 0x7fffffc9, PT ;  /* 0x7fffffc90b00780c */ /* 0x000fc40003fc6070 */
[----:B------:R-:W-:Y:S02]  /*12d0*/  PRMT R137, RZ, 0x7610, R137 ;  /* 0x00007610ff897816 */ /* 0x000fe40000000089 */
[----:B------:R-:W-:Y:S01]  /*12e0*/  PRMT R131, RZ, 0x7610, R131 ;  /* 0x00007610ff837816 */ /* 0x000fe20000000083 */
[C---:B------:R-:W-:Y:S01]  /*12f0*/  IMAD R225, R118.reuse, 0xf, RZ ;  /* 0x0000000f76e17824 */ /* 0x040fe200078e02ff */
[----:B------:R-:W-:Y:S02]  /*1300*/  SEL R11, RZ, 0x7fff8, P2 ;  /* 0x0007fff8ff0b7807 */ /* 0x000fe40001000000 */
[----:B------:R-:W-:Y:S01]  /*1310*/  PRMT R143, RZ, 0x7610, R143 ;  /* 0x00007610ff8f7816 */ /* 0x000fe2000000008f */
[----:B------:R-:W-:Y:S01]  /*1320*/  IMAD R223, R118, 0x11, RZ ;  /* 0x0000001176df7824 */ /* 0x000fe200078e02ff */
[----:B------:R-:W-:Y:S01]  /*1330*/  ISETP.GE.U32.AND P2, PT, R10, 0x7fffffca, PT ;  /* 0x7fffffca0a00780c */ /* 0x000fe20003f46070 */
[----:B------:R-:W-:Y:S01]  /*1340*/  VIADD R10, R2, 0xffffffeb ;  /* 0xffffffeb020a7836 */ /* 0x000fe20000000000 */
[----:B------:R-:W-:Y:S01]  /*1350*/  SEL R14, RZ, 0x1, P6 ;  /* 0x00000001ff0e7807 */ /* 0x000fe20003000000 */
[----:B------:R-:W-:Y:S01]  /*1360*/  IMAD R222, R118, 0x12, RZ ;  /* 0x0000001276de7824 */ /* 0x000fe200078e02ff */
[----:B------:R-:W-:Y:S01]  /*1370*/  ISETP.GE.U32.AND P6, PT, R15, 0x7fffffcb, PT ;  /* 0x7fffffcb0f00780c */ /* 0x000fe20003fc6070 */
[----:B------:R-:W-:Y:S01]  /*1380*/  VIADD R15, R2, 0xffffffe4 ;  /* 0xffffffe4020f7836 */ /* 0x000fe20000000000 */
[----:B------:R-:W-:-:S02]  /*1390*/  SEL R17, RZ, 0x1fffe, P2 ;  /* 0x0001fffeff117807 */ /* 0x000fc40001000000 */
[----:B------:R-:W-:Y:S02]  /*13a0*/  PRMT R120, RZ, 0x7610, R120 ;  /* 0x00007610ff787816 */ /* 0x000fe40000000078 */
[----:B------:R-:W-:Y:S01]  /*13b0*/  PRMT R153, RZ, 0x7610, R153 ;  /* 0x00007610ff997816 */ /* 0x000fe20000000099 */
[----:B------:R-:W-:Y:S01]  /*13c0*/  IMAD R221, R118, 0x13, RZ ;  /* 0x0000001376dd7824 */ /* 0x000fe200078e02ff */
[----:B------:R-:W-:Y:S02]  /*13d0*/  ISETP.GE.U32.AND P2, PT, R10, 0x7fffffcc, PT ;  /* 0x7fffffcc0a00780c */ /* 0x000fe40003f46070 */
[----:B------:R-:W-:Y:S01]  /*13e0*/  PRMT R123, RZ, 0x7610, R123 ;  /* 0x00007610ff7b7816 */ /* 0x000fe2000000007b */
[C---:B------:R-:W-:Y:S01]  /*13f0*/  IMAD R220, R118.reuse, 0x14, RZ ;  /* 0x0000001476dc7824 */ /* 0x040fe200078e02ff */
[----:B------:R-:W-:Y:S01]  /*1400*/  SEL R10, RZ, 0x4, P6 ;  /* 0x00000004ff0a7807 */ /* 0x000fe20003000000 */
[----:B------:R-:W-:Y:S01]  /*1410*/  IMAD R219, R118, 0x15, RZ ;  /* 0x0000001576db7824 */ /* 0x000fe200078e02ff */
        /* <DEDUP_REMOVED lines=9> */
[----:B------:R-:W-:-:S02]  /*14b0*/  SEL R20, RZ, 0x1, P6 ;  /* 0x00000001ff147807 */ /* 0x000fc40003000000 */
[----:B------:R-:W-:Y:S01]  /*14c0*/  PRMT R152, RZ, 0x7610, R152 ;  /* 0x00007610ff987816 */ /* 0x000fe20000000098 */
[C---:B------:R-:W-:Y:S01]  /*14d0*/  IMAD R215, R118.reuse, 0x19, RZ ;  /* 0x0000001976d77824 */ /* 0x040fe200078e02ff */
[----:B------:R-:W-:Y:S02]  /*14e0*/  ISETP.GE.U32.AND P6, PT, R21, 0x7fffffc7, PT ;  /* 0x7fffffc71500780c */ /* 0x000fe40003fc6070 */
[----:B------:R-:W-:Y:S01]  /*14f0*/  PRMT R145, RZ, 0x7610, R145 ;  /* 0x00007610ff917816 */ /* 0x000fe20000000091 */
[C---:B------:R-:W-:Y:S01]  /*1500*/  IMAD R214, R118.reuse, 0x1a, RZ ;  /* 0x0000001a76d67824 */ /* 0x040fe200078e02ff */
[----:B------:R-:W-:Y:S02]  /*1510*/  SEL R21, RZ, 0x1fffe, P2 ;  /* 0x0001fffeff157807 */ /* 0x000fe40001000000 */
[----:B------:R-:W-:Y:S01]  /*1520*/  PRMT R166, RZ, 0x7610, R166 ;  /* 0x00007610ffa67816 */ /* 0x000fe200000000a6 */
[----:B------:R-:W-:Y:S01]  /*1530*/  IMAD R213, R118, 0x1b, RZ ;  /* 0x0000001b76d57824 */ /* 0x000fe200078e02ff */
[----:B------:R-:W-:-:S02]  /*1540*/  ISETP.GE.U32.AND P2, PT, R18, 0x7fffffc2, PT ;  /* 0x7fffffc21200780c */ /* 0x000fc40003f46070 */
[----:B------:R-:W-:Y:S02]  /*1550*/  PRMT R164, RZ, 0x7610, R164 ;  /* 0x00007610ffa47816 */ /* 0x000fe400000000a4 */
[----:B------:R-:W-:Y:S02]  /*1560*/  PRMT R165, RZ, 0x7610, R165 ;  /* 0x00007610ffa57816 */ /* 0x000fe400000000a5 */
[C---:B------:R-:W-:Y:S02]  /*1570*/  LOP3.LUT R28, R5.reuse, 0x2c, RZ, 0xfc, !PT ;  /* 0x0000002c051c7812 */ /* 0x040fe400078efcff */
[C---:B------:R-:W-:Y:S02]  /*1580*/  LOP3.LUT R30, R5.reuse, 0x34, RZ, 0xfc, !PT ;  /* 0x00000034051e7812 */ /* 0x040fe400078efcff */
[C---:B------:R-:W-:Y:S02]  /*1590*/  LOP3.LUT R31, R5.reuse, 0x44, RZ, 0xfc, !PT ;  /* 0x00000044051f7812 */ /* 0x040fe400078efcff */
[----:B------:R-:W-:-:S02]  /*15a0*/  LOP3.LUT R44, R5, 0x50, RZ, 0xfc, !PT ;  /* 0x00000050052c7812 */ /* 0x000fc400078efcff */
[C---:B------:R-:W-:Y:S02]  /*15b0*/  LOP3.LUT R45, R5.reuse, 0x5c, RZ, 0xfc, !PT ;  /* 0x0000005c052d7812 */ /* 0x040fe400078efcff */
[C---:B------:R-:W-:Y:S02]  /*15c0*/  LOP3.LUT R47, R5.reuse, 0x6c, RZ, 0xfc, !PT ;  /* 0x0000006c052f7812 */ /* 0x040fe400078efcff */
        /* <DEDUP_REMOVED lines=17> */
[----:B------:R-:W-:Y:S01]  /*16e0*/  LOP3.LUT R81, R5, 0xf8, RZ, 0xfc, !PT ;  /* 0x000000f805517812 */ /* 0x000fe200078efcff */
[----:B------:R-:W-:Y:S01]  /*16f0*/  IMAD R212, R118, 0x1c, RZ ;  /* 0x0000001c76d47824 */ /* 0x000fe200078e02ff */
[----:B------:R-:W-:Y:S01]  /*1700*/  SEL R23, RZ, 0x1fffe, P2 ;  /* 0x0001fffeff177807 */ /* 0x000fe20001000000 */
[----:B-1----:R-:W0:Y:S01]  /*1710*/  LDCU UR6, c[0x0][0x3b0] ;  /* 0x00007600ff0677ac */ /* 0x002e220008000800 */
[----:B------:R-:W-:Y:S01]  /*1720*/  ISETP.GE.U32.AND P2, PT, R106, 0x7fffffc1, PT ;  /* 0x7fffffc16a00780c */ /* 0x000fe20003f46070 */
[----:B------:R-:W-:Y:S01]  /*1730*/  IMAD.IADD R13, R13, 0x1, R16 ;  /* 0x000000010d0d7824 */ /* 0x000fe200078e0210 */
[----:B------:R-:W-:Y:S02]  /*1740*/  SEL R18, RZ, 0x4, P6 ;  /* 0x00000004ff127807 */ /* 0x000fe40003000000 */
[----:B------:R-:W-:-:S02]  /*1750*/  ISETP.GE.U32.AND P6, PT, R22, 0x7fffffc3, PT ;  /* 0x7fffffc31600780c */ /* 0x000fc40003fc6070 */
[----:B------:R-:W-:Y:S01]  /*1760*/  SEL R16, RZ, 0x1, P2 ;  /* 0x00000001ff107807 */ /* 0x000fe20001000000 */
[----:B------:R-:W-:Y:S01]  /*1770*/  IMAD.IADD R14, R14, 0x1, R17 ;  /* 0x000000010e0e7824 */ /* 0x000fe200078e0211 */
[----:B------:R-:W-:Y:S02]  /*1780*/  SEL R22, RZ, 0x4, P6 ;  /* 0x00000004ff167807 */ /* 0x000fe40003000000 */
[----:B------:R-:W-:Y:S01]  /*1790*/  ISETP.GE.U32.AND P6, PT, R25, 0x7fffffc4, PT ;  /* 0x7fffffc41900780c */ /* 0x000fe20003fc6070 */
[----:B------:R-:W-:Y:S02]  /*17a0*/  VIADD R25, R2, 0xffffffe7 ;  /* 0xffffffe702197836 */ /* 0x000fe40000000000 */
[----:B------:R-:W-:Y:S01]  /*17b0*/  IMAD.IADD R16, R16, 0x1, R23 ;  /* 0x0000000110107824 */ /* 0x000fe200078e0217 */
[----:B------:R-:W-:Y:S01]  /*17c0*/  LOP3.LUT R14, R14, 0x3, RZ, 0xc0, !PT ;  /* 0x000000030e0e7812 */ /* 0x000fe200078ec0ff */
[----:B------:R-:W-:Y:S01]  /*17d0*/  IMAD.IADD R20, R20, 0x1, R21 ;  /* 0x0000000114147824 */ /* 0x000fe200078e0215 */
[----:B------:R-:W-:-:S02]  /*17e0*/  SEL R17, RZ, 0x7fff8, P6 ;  /* 0x0007fff8ff117807 */ /* 0x000fc40003000000 */
[----:B------:R-:W-:Y:S02]  /*17f0*/  LOP3.LUT R13, R13, 0x3, RZ, 0xc0, !PT ;  /* 0x000000030d0d7812 */ /* 0x000fe400078ec0ff */
[----:B------:R-:W-:Y:S02]  /*1800*/  ISETP.GE.U32.AND P6, PT, R25, 0x7fffffc8, PT ;  /* 0x7fffffc81900780c */ /* 0x000fe40003fc6070 */
[----:B------:R-:W-:Y:S02]  /*1810*/  LOP3.LUT R16, R16, 0x3, RZ, 0xc0, !PT ;  /* 0x0000000310107812 */ /* 0x000fe400078ec0ff */
[----:B------:R-:W-:Y:S02]  /*1820*/  IADD3 R10, PT, PT, R14, R15, R10 ;  /* 0x0000000f0e0a7210 */ /* 0x000fe40007ffe00a */
[----:B------:R-:W-:Y:S02]  /*1830*/  IADD3 R12, PT, PT, R13, R11, R12 ;  /* 0x0000000b0d0c7210 */ /* 0x000fe40007ffe00c */
[----:B------:R-:W-:-:S02]  /*1840*/  IADD3 R16, PT, PT, R16, R17, R22 ;  /* 0x0000001110107210 */ /* 0x000fc40007ffe016 */
[----:B------:R-:W-:Y:S02]  /*1850*/  SEL R11, RZ, 0x7fff8, P6 ;  /* 0x0007fff8ff0b7807 */ /* 0x000fe40003000000 */
[----:B------:R-:W-:Y:S01]  /*1860*/  LOP3.LUT R20, R20, 0x3, RZ, 0xc0, !PT ;  /* 0x0000000314147812 */ /* 0x000fe200078ec0ff */
[----:B------:R-:W-:Y:S01]  /*1870*/  IMAD.SHL.U32 R13, R10, 0x100, RZ ;  /* 0x000001000a0d7824 */ /* 0x000fe200078e00ff */
[----:B------:R-:W-:Y:S02]  /*1880*/  LOP3.LUT R15, R16, 0xf, RZ, 0xc0, !PT ;  /* 0x0000000f100f7812 */ /* 0x000fe400078ec0ff */
[----:B------:R-:W-:Y:S02]  /*1890*/  IADD3 R18, PT, PT, R20, R11, R18 ;  /* 0x0000000b14127210 */ /* 0x000fe40007ffe012 */
[----:B------:R-:W-:Y:S02]  /*18a0*/  SHF.R.S32.HI R26, RZ, 0x1f, R236 ;  /* 0x0000001fff1a7819 */ /* 0x000fe400000114ec */
[----:B------:R-:W-:Y:S01]  /*18b0*/  IADD3 R10, P6, PT, R236, R6, RZ ;  /* 0x00000006ec0a7210 */ /* 0x000fe20007fde0ff */
[----:B------:R-:W-:Y:S01]  /*18c0*/  IMAD R15, R18, 0x10, R15 ;  /* 0x00000010120f7824 */ /* 0x000fe200078e020f */
[----:B------:R-:W-:-:S03]  /*18d0*/  LOP3.LUT R13, R13, 0xf00, RZ, 0xe2, !PT ;  /* 0x00000f000d0d7812 */ /* 0x000fc600078ee2ff */
[----:B------:R-:W-:Y:S01]  /*18e0*/  IMAD.X R11, R26, 0x1, R7, P6 ;  /* 0x000000011a0b7824 */ /* 0x000fe200030e0607 */
[----:B------:R-:W-:Y:S01]  /*18f0*/  LOP3.LUT R15, R15, 0xff, RZ, 0xc0, !PT ;  /* 0x000000ff0f0f7812 */ /* 0x000fe200078ec0ff */
[----:B------:R-:W-:Y:S01]  /*1900*/  IMAD R14, R12, 0x1000, R13 ;  /* 0x000010000c0e7824 */ /* 0x000fe200078e020d */
[----:B------:R-:W-:Y:S01]  /*1910*/  SHF.R.S32.HI R16, RZ, 0x1f, R235 ;  /* 0x0000001fff107819 */ /* 0x000fe200000114eb */
[----:B------:R-:W-:Y:S01]  /*1920*/  VIADD R13, R2, 0xfffffff7 ;  /* 0xfffffff7020d7836 */ /* 0x000fe20000000000 */
[----:B------:R-:W-:Y:S01]  /*1930*/  IADD3 R12, P6, PT, R235, R6, RZ ;  /* 0x00000006eb0c7210 */ /* 0x000fe20007fde0ff */
[----:B------:R1:W4:Y:S01]  /*1940*/  @!P1 LDG.E.U8 R129, desc[UR18][R10.64] ;  /* 0x000000120a819981 */ /* 0x000322000c1e1100 */
[----:B------:R-:W-:Y:S02]  /*1950*/  IMAD.IADD R15, R14, 0x1, R15 ;  /* 0x000000010e0f7824 */ /* 0x000fe400078e020f */
[----:B------:R-:W-:Y:S01]  /*1960*/  ISETP.GE.U32.AND P1, PT, R13, 0x7fffffd8, PT ;  /* 0x7fffffd80d00780c */ /* 0x000fe20003f26070 */
[----:B------:R-:W-:Y:S01]  /*1970*/  IMAD.X R13, R16, 0x1, R7, P6 ;  /* 0x00000001100d7824 */ /* 0x000fe200030e0607 */
[----:B------:R-:W-:Y:S01]  /*1980*/  SHF.R.S32.HI R16, RZ, 0x1f, R234 ;  /* 0x0000001fff107819 */ /* 0x000fe200000114ea */
[----:B------:R-:W-:Y:S01]  /*1990*/  VIADD R14, R2, 0xfffffff6 ;  /* 0xfffffff6020e7836 */ /* 0x000fe20000000000 */
[----:B------:R-:W-:-:S02]  /*19a0*/  LOP3.LUT R37, R15, 0xffff, RZ, 0xc0, !PT ;  /* 0x0000ffff0f257812 */ /* 0x000fc400078ec0ff */
[----:B------:R0:W2:Y:S01]  /*19b0*/  @!P4 LDG.E.U8 R135, desc[UR18][R12.64] ;  /* 0x000000120c87c981 */ /* 0x0000a2000c1e1100 */
[----:B-1----:R-:W-:Y:S02]  /*19c0*/  IADD3 R10, P6, PT, R234, R6, RZ ;  /* 0x00000006ea0a7210 */ /* 0x002fe40007fde0ff */
[----:B------:R-:W-:-:S03]  /*19d0*/  ISETP.GE.U32.AND P4, PT, R14, 0x7fffffd7, PT ;  /* 0x7fffffd70e00780c */ /* 0x000fc60003f86070 */
[----:B------:R-:W-:Y:S01]  /*19e0*/  IMAD.X R11, R16, 0x1, R7, P6 ;  /* 0x00000001100b7824 */ /* 0x000fe200030e0607 */
[----:B------:R-:W-:Y:S02]  /*19f0*/  SHF.R.U32.HI R15, RZ, 0xf, R37 ;  /* 0x0000000fff0f7819 */ /* 0x000fe40000011625 */
[-C--:B------:R-:W-:Y:S02]  /*1a00*/  IADD3 R14, P6, PT, R233, R6.reuse, RZ ;  /* 0x00000006e90e7210 */ /* 0x080fe40007fde0ff */
[----:B0-----:R-:W-:Y:S01]  /*1a10*/  SHF.R.S32.HI R12, RZ, 0x1f, R233 ;  /* 0x0000001fff0c7819 */ /* 0x001fe200000114e9 */
[----:B------:R0:W2:Y:S01]  /*1a20*/  @!P5 LDG.E.U8 R141, desc[UR18][R10.64] ;  /* 0x000000120a8dd981 */ /* 0x0000a2000c1e1100 */
[----:B------:R-:W-:Y:S01]  /*1a30*/  LOP3.LUT P5, RZ, R15, 0x1, RZ, 0xc0, !PT ;  /* 0x000000010fff7812 */ /* 0x000fe200078ac0ff */
[----:B------:R-:W-:Y:S02]  /*1a40*/  VIADD R13, R2, 0xfffffff5 ;  /* 0xfffffff5020d7836 */ /* 0x000fe40000000000 */
[----:B------:R-:W-:Y:S01]  /*1a50*/  IMAD.X R15, R12, 0x1, R7, P6 ;  /* 0x000000010c0f7824 */ /* 0x000fe200030e0607 */
[----:B------:R-:W-:-:S04]  /*1a60*/  IADD3 R12, P6, PT, R232, R6, RZ ;  /* 0x00000006e80c7210 */ /* 0x000fc80007fde0ff */
[----:B------:R1:W2:Y:S01]  /*1a70*/  @!P0 LDG.E.U8 R154, desc[UR18][R14.64] ;  /* 0x000000120e9a8981 */ /* 0x0002a2000c1e1100 */
[----:B0-----:R-:W-:Y:S02]  /*1a80*/  SHF.R.S32.HI R10, RZ, 0x1f, R232 ;  /* 0x0000001fff0a7819 */ /* 0x001fe400000114e8 */
[----:B------:R-:W-:Y:S02]  /*1a90*/  ISETP.GE.U32.AND P0, PT, R13, 0x7fffffd6, PT ;  /* 0x7fffffd60d00780c */ /* 0x000fe40003f06070 */
[----:B------:R-:W-:Y:S01]  /*1aa0*/  SHF.R.S32.HI R11, RZ, 0x1f, R224 ;  /* 0x0000001fff0b7819 */ /* 0x000fe200000114e0 */
[----:B------:R-:W-:Y:S01]  /*1ab0*/  IMAD.X R13, R10, 0x1, R7, P6 ;  /* 0x000000010a0d7824 */ /* 0x000fe200030e0607 */
[----:B------:R-:W-:Y:S01]  /*1ac0*/  IADD3 R16, P6, PT, R224, R6, RZ ;  /* 0x00000006e0107210 */ /* 0x000fe20007fde0ff */
[----:B------:R-:W-:-:S03]  /*1ad0*/  VIADD R10, R2, 0xfffffff4 ;  /* 0xfffffff4020a7836 */ /* 0x000fc60000000000 */
[----:B------:R0:W2:Y:S01]  /*1ae0*/  @!P1 LDG.E.U8 R112, desc[UR18][R12.64] ;  /* 0x000000120c709981 */ /* 0x0000a2000c1e1100 */
[----:B------:R-:W-:Y:S01]  /*1af0*/  IMAD.X R17, R11, 0x1, R7, P6 ;  /* 0x000000010b117824 */ /* 0x000fe200030e0607 */
[----:B------:R-:W-:Y:S02]  /*1b00*/  ISETP.GE.U32.AND P1, PT, R10, 0x7fffffd5, PT ;  /* 0x7fffffd50a00780c */ /* 0x000fe40003f26070 */
[----:B------:R-:W-:Y:S02]  /*1b10*/  SHF.R.U32.HI R11, RZ, 0x7, R37 ;  /* 0x00000007ff0b7819 */ /* 0x000fe40000011625 */
[----:B------:R-:W2:Y:S01]  /*1b20*/  @P5 LDG.E.U8 R113, desc[UR18][R16.64] ;  /* 0x0000001210715981 */ /* 0x000ea2000c1e1100 */
[----:B-1----:R-:W-:Y:S02]  /*1b30*/  SHF.R.S32.HI R14, RZ, 0x1f, R231 ;  /* 0x0000001fff0e7819 */ /* 0x002fe400000114e7 */
[-C--:B------:R-:W-:Y:S02]  /*1b40*/  IADD3 R10, P5, PT, R231, R6.reuse, RZ ;  /* 0x00000006e70a7210 */ /* 0x080fe40007fbe0ff */
[----:B------:R-:W-:Y:S01]  /*1b50*/  LOP3.LUT P6, RZ, R11, 0x1, RZ, 0xc0, !PT ;  /* 0x000000010bff7812 */ /* 0x000fe200078cc0ff */
[----:B0-----:R-:W-:Y:S01]  /*1b60*/  VIADD R12, R2, 0xfffffff3 ;  /* 0xfffffff3020c7836 */ /* 0x001fe20000000000 */
[----:B------:R-:W-:Y:S01]  /*1b70*/  SHF.R.S32.HI R13, RZ, 0x1f, R216 ;  /* 0x0000001fff0d7819 */ /* 0x000fe200000114d8 */
[----:B------:R-:W-:Y:S01]  /*1b80*/  IMAD.X R11, R14, 0x1, R7, P5 ;  /* 0x000000010e0b7824 */ /* 0x000fe200028e0607 */
[----:B------:R-:W-:-:S04]  /*1b90*/  IADD3 R14, P5, PT, R216, R6, RZ ;  /* 0x00000006d80e7210 */ /* 0x000fc80007fbe0ff */
[----:B------:R0:W2:Y:S01]  /*1ba0*/  @!P4 LDG.E.U8 R115, desc[UR18][R10.64] ;  /* 0x000000120a73c981 */ /* 0x0000a2000c1e1100 */
[----:B------:R-:W-:Y:S01]  /*1bb0*/  IMAD.X R15, R13, 0x1, R7, P5 ;  /* 0x000000010d0f7824 */ /* 0x000fe200028e0607 */
[----:B------:R-:W-:Y:S02]  /*1bc0*/  ISETP.GE.U32.AND P5, PT, R12, 0x7fffffd4, PT ;  /* 0x7fffffd40c00780c */ /* 0x000fe40003fa6070 */
[----:B------:R-:W-:Y:S02]  /*1bd0*/  IADD3 R12, P4, PT, R230, R6, RZ ;  /* 0x00000006e60c7210 */ /* 0x000fe40007f9e0ff */
[----:B------:R1:W2:Y:S01]  /*1be0*/  @P6 LDG.E.U8 R116, desc[UR18][R14.64] ;  /* 0x000000120e746981 */ /* 0x0002a2000c1e1100 */
[----:B0-----:R-:W-:Y:S01]  /*1bf0*/  SHF.R.S32.HI R10, RZ, 0x1f, R230 ;  /* 0x0000001fff0a7819 */ /* 0x001fe200000114e6 */
[----:B------:R-:W-:-:S04]  /*1c00*/  VIADD R11, R2, 0xfffffff1 ;  /* 0xfffffff1020b7836 */ /* 0x000fc80000000000 */
[----:B------:R-:W-:Y:S01]  /*1c10*/  IMAD.X R13, R10, 0x1, R7, P4 ;  /* 0x000000010a0d7824 */ /* 0x000fe200020e0607 */
[----:B-1----:R-:W-:Y:S02]  /*1c20*/  SHF.R.S32.HI R14, RZ, 0x1f, R229 ;  /* 0x0000001fff0e7819 */ /* 0x002fe400000114e5 */
[-C--:B------:R-:W-:Y:S02]  /*1c30*/  IADD3 R10, P6, PT, R229, R6.reuse, RZ ;  /* 0x00000006e50a7210 */ /* 0x080fe40007fde0ff */
[----:B------:R0:W2:Y:S01]  /*1c40*/  @!P0 LDG.E.U8 R122, desc[UR18][R12.64] ;  /* 0x000000120c7a8981 */ /* 0x0000a2000c1e1100 */
[----:B------:R-:W-:Y:S01]  /*1c50*/  ISETP.GE.U32.AND P0, PT, R11, 0x7fffffd2, PT ;  /* 0x7fffffd20b00780c */ /* 0x000fe20003f06070 */
[----:B------:R-:W-:Y:S02]  /*1c60*/  VIADD R16, R2, 0xfffffff2 ;  /* 0xfffffff202107836 */ /* 0x000fe40000000000 */
[----:B------:R-:W-:Y:S01]  /*1c70*/  IMAD.X R11, R14, 0x1, R7, P6 ;  /* 0x000000010e0b7824 */ /* 0x000fe200030e0607 */
[----:B------:R-:W-:Y:S01]  /*1c80*/  IADD3 R14, P6, PT, R228, R6, RZ ;  /* 0x00000006e40e7210 */ /* 0x000fe20007fde0ff */
[----:B------:R-:W-:Y:S01]  /*1c90*/  VIADD R15, R2, 0xfffffff0 ;  /* 0xfffffff0020f7836 */ /* 0x000fe20000000000 */
[----:B------:R-:W-:-:S02]  /*1ca0*/  ISETP.GE.U32.AND P4, PT, R16, 0x7fffffd3, PT ;  /* 0x7fffffd31000780c */ /* 0x000fc40003f86070 */
[----:B------:R1:W2:Y:S01]  /*1cb0*/  @!P1 LDG.E.U8 R125, desc[UR18][R10.64] ;  /* 0x000000120a7d9981 */ /* 0x0002a2000c1e1100 */
[----:B0-----:R-:W-:Y:S02]  /*1cc0*/  SHF.R.S32.HI R12, RZ, 0x1f, R228 ;  /* 0x0000001fff0c7819 */ /* 0x001fe400000114e4 */
[----:B------:R-:W-:Y:S02]  /*1cd0*/  ISETP.GE.U32.AND P1, PT, R15, 0x7fffffd1, PT ;  /* 0x7fffffd10f00780c */ /* 0x000fe40003f26070 */
[----:B------:R-:W-:Y:S01]  /*1ce0*/  SHF.R.S32.HI R17, RZ, 0x1f, R227 ;  /* 0x0000001fff117819 */ /* 0x000fe200000114e3 */
[----:B------:R-:W-:Y:S01]  /*1cf0*/  IMAD.X R15, R12, 0x1, R7, P6 ;  /* 0x000000010c0f7824 */ /* 0x000fe200030e0607 */
[----:B------:R-:W-:Y:S02]  /*1d00*/  IADD3 R12, P6, PT, R227, R6, RZ ;  /* 0x00000006e30c7210 */ /* 0x000fe40007fde0ff */
[----:B-1----:R-:W-:Y:S02]  /*1d10*/  SHF.R.U32.HI R11, RZ, 0xd, R37 ;  /* 0x0000000dff0b7819 */ /* 0x002fe40000011625 */
[----:B------:R0:W2:Y:S01]  /*1d20*/  @!P5 LDG.E.U8 R131, desc[UR18][R14.64] ;  /* 0x000000120e83d981 */ /* 0x0000a2000c1e1100 */
[----:B------:R-:W-:Y:S01]  /*1d30*/  IMAD.X R13, R17, 0x1, R7, P6 ;  /* 0x00000001110d7824 */ /* 0x000fe200030e0607 */
[----:B------:R-:W-:-:S02]  /*1d40*/  SHF.R.S32.HI R17, RZ, 0x1f, R226 ;  /* 0x0000001fff117819 */ /* 0x000fc400000114e2 */
[-C--:B------:R-:W-:Y:S02]  /*1d50*/  IADD3 R10, P6, PT, R226, R6.reuse, RZ ;  /* 0x00000006e20a7210 */ /* 0x080fe40007fde0ff */
[----:B------:R1:W2:Y:S01]  /*1d60*/  @!P4 LDG.E.U8 R137, desc[UR18][R12.64] ;  /* 0x000000120c89c981 */ /* 0x0002a2000c1e1100 */
[----:B------:R-:W-:Y:S02]  /*1d70*/  LOP3.LUT P4, RZ, R11, 0x1, RZ, 0xc0, !PT ;  /* 0x000000010bff7812 */ /* 0x000fe4000788c0ff */
[----:B------:R-:W-:Y:S01]  /*1d80*/  SHF.R.U32.HI R16, RZ, 0xe, R37 ;  /* 0x0000000eff107819 */ /* 0x000fe20000011625 */
[----:B------:R-:W-:Y:S01]  /*1d90*/  IMAD.X R11, R17, 0x1, R7, P6 ;  /* 0x00000001110b7824 */ /* 0x000fe200030e0607 */
[----:B0-----:R-:W-:Y:S02]  /*1da0*/  SHF.R.S32.HI R15, RZ, 0x1f, R225 ;  /* 0x0000001fff0f7819 */ /* 0x001fe400000114e1 */
[----:B------:R-:W-:Y:S02]  /*1db0*/  SHF.R.U32.HI R14, RZ, 0xc, R37 ;  /* 0x0000000cff0e7819 */ /* 0x000fe40000011625 */
[----:B------:R-:W-:Y:S01]  /*1dc0*/  LOP3.LUT P5, RZ, R16, 0x1, RZ, 0xc0, !PT ;  /* 0x0000000110ff7812 */ /* 0x000fe200078ac0ff */
[----:B------:R0:W2:Y:S01]  /*1dd0*/  @!P0 LDG.E.U8 R143, desc[UR18][R10.64] ;  /* 0x000000120a8f8981 */ /* 0x0000a2000c1e1100 */
[----:B-1----:R-:W-:-:S02]  /*1de0*/  IADD3 R12, P6, PT, R225, R6, RZ ;  /* 0x00000006e10c7210 */ /* 0x002fc40007fde0ff */
[----:B------:R-:W-:Y:S02]  /*1df0*/  LOP3.LUT P0, RZ, R14, 0x1, RZ, 0xc0, !PT ;  /* 0x000000010eff7812 */ /* 0x000fe4000780c0ff */
[----:B------:R-:W-:Y:S01]  /*1e00*/  SHF.R.S32.HI R17, RZ, 0x1f, R223 ;  /* 0x0000001fff117819 */ /* 0x000fe200000114df */
[----:B------:R-:W-:Y:S01]  /*1e10*/  IMAD.X R13, R15, 0x1, R7, P6 ;  /* 0x000000010f0d7824 */ /* 0x000fe200030e0607 */
[----:B------:R-:W-:Y:S02]  /*1e20*/  IADD3 R14, P6, PT, R223, R6, RZ ;  /* 0x00000006df0e7210 */ /* 0x000fe40007fde0ff */
[----:B0-----:R-:W-:Y:S02]  /*1e30*/  SHF.R.U32.HI R11, RZ, 0xa, R37 ;  /* 0x0000000aff0b7819 */ /* 0x001fe40000011625 */
[----:B------:R0:W2:Y:S01]  /*1e40*/  @!P1 LDG.E.U8 R153, desc[UR18][R12.64] ;  /* 0x000000120c999981 */ /* 0x0000a2000c1e1100 */
[----:B------:R-:W-:Y:S01]  /*1e50*/  IMAD.X R15, R17, 0x1, R7, P6 ;  /* 0x00000001110f7824 */ /* 0x000fe200030e0607 */
[----:B------:R-:W-:-:S02]  /*1e60*/  SHF.R.S32.HI R17, RZ, 0x1f, R222 ;  /* 0x0000001fff117819 */ /* 0x000fc400000114de */
[-C--:B------:R-:W-:Y:S02]  /*1e70*/  IADD3 R10, P6, PT, R222, R6.reuse, RZ ;  /* 0x00000006de0a7210 */ /* 0x080fe40007fde0ff */
[----:B------:R1:W2:Y:S01]  /*1e80*/  @P5 LDG.E.U8 R120, desc[UR18][R14.64] ;  /* 0x000000120e785981 */ /* 0x0002a2000c1e1100 */
[----:B------:R-:W-:Y:S02]  /*1e90*/  LOP3.LUT P5, RZ, R11, 0x1, RZ, 0xc0, !PT ;  /* 0x000000010bff7812 */ /* 0x000fe400078ac0ff */
[----:B------:R-:W-:Y:S01]  /*1ea0*/  IMAD.X R11, R17, 0x1, R7, P6 ;  /* 0x00000001110b7824 */ /* 0x000fe200030e0607 */
[--C-:B------:R-:W-:Y:S02]  /*1eb0*/  SHF.R.U32.HI R16, RZ, 0xb, R37.reuse ;  /* 0x0000000bff107819 */ /* 0x100fe40000011625 */
[----:B0-----:R-:W-:Y:S02]  /*1ec0*/  SHF.R.U32.HI R13, RZ, 0x9, R37 ;  /* 0x00000009ff0d7819 */ /* 0x001fe40000011625 */
[----:B------:R-:W-:Y:S01]  /*1ed0*/  IADD3 R12, P6, PT, R221, R6, RZ ;  /* 0x00000006dd0c7210 */ /* 0x000fe20007fde0ff */
[----:B------:R0:W2:Y:S01]  /*1ee0*/  @P4 LDG.E.U8 R123, desc[UR18][R10.64] ;  /* 0x000000120a7b4981 */ /* 0x0000a2000c1e1100 */
[----:B-1----:R-:W-:-:S02]  /*1ef0*/  SHF.R.S32.HI R14, RZ, 0x1f, R221 ;  /* 0x0000001fff0e7819 */ /* 0x002fc400000114dd */
[----:B------:R-:W-:Y:S02]  /*1f00*/  LOP3.LUT P1, RZ, R16, 0x1, RZ, 0xc0, !PT ;  /* 0x0000000110ff7812 */ /* 0x000fe4000782c0ff */
[----:B------:R-:W-:Y:S01]  /*1f10*/  LOP3.LUT P4, RZ, R13, 0x1, RZ, 0xc0, !PT ;  /* 0x000000010dff7812 */ /* 0x000fe2000788c0ff */
[----:B------:R-:W-:Y:S01]  /*1f20*/  IMAD.X R13, R14, 0x1, R7, P6 ;  /* 0x000000010e0d7824 */ /* 0x000fe200030e0607 */
[----:B------:R-:W-:Y:S02]  /*1f30*/  SHF.R.S32.HI R17, RZ, 0x1f, R220 ;  /* 0x0000001fff117819 */ /* 0x000fe400000114dc */
[----:B------:R-:W-:Y:S02]  /*1f40*/  IADD3 R14, P6, PT, R220, R6, RZ ;  /* 0x00000006dc0e7210 */ /* 0x000fe40007fde0ff */
[----:B0-----:R-:W-:Y:S01]  /*1f50*/  SHF.R.U32.HI R11, RZ, 0x6, R37 ;  /* 0x00000006ff0b7819 */ /* 0x001fe20000011625 */
[----:B------:R0:W2:Y:S02]  /*1f60*/  @P0 LDG.E.U8 R127, desc[UR18][R12.64] ;  /* 0x000000120c7f0981 */ /* 0x0000a4000c1e1100 */
        /* <DEDUP_REMOVED lines=16> */
[----:B------:R-:W-:Y:S01]  /*2070*/  SHF.R.U32.HI R16, RZ, 0x4, R37 ;  /* 0x00000004ff107819 */ /* 0x000fe20000011625 */
[----:B------:R1:W2:Y:S02]  /*2080*/  @P4 LDG.E.U8 R145, desc[UR18][R12.64] ;  /* 0x000000120c914981 */ /* 0x0002a4000c1e1100 */
[----:B------:R-:W-:Y:S01]  /*2090*/  IMAD.X R15, R17, 0x1, R7, P6 ;  /* 0x00000001110f7824 */ /* 0x000fe200030e0607 */
[----:B------:R-:W-:-:S02]  /*20a0*/  LOP3.LUT R18, R5, 0x8, RZ, 0xfc, !PT ;  /* 0x0000000805127812 */ /* 0x000fc400078efcff */
[----:B------:R-:W-:Y:S02]  /*20b0*/  SHF.R.S32.HI R20, RZ, 0x1f, R215 ;  /* 0x0000001fff147819 */ /* 0x000fe400000114d7 */
[----:B------:R3:W2:Y:S01]  /*20c0*/  @P0 LDG.E.U8 R152, desc[UR18][R14.64] ;  /* 0x000000120e980981 */ /* 0x0006a2000c1e1100 */
[----:B0-----:R-:W-:Y:S02]  /*20d0*/  IADD3 R10, P0, PT, R215, R6, RZ ;  /* 0x00000006d70a7210 */ /* 0x001fe40007f1e0ff */
[----:B------:R-:W-:Y:S02]  /*20e0*/  LOP3.LUT P6, RZ, R16, 0x1, RZ, 0xc0, !PT ;  /* 0x0000000110ff7812 */ /* 0x000fe400078cc0ff */
[----:B------:R-:W-:Y:S01]  /*20f0*/  IABS R16, R18 ;  /* 0x0000001200107213 */ /* 0x000fe20000000000 */
[--C-:B------:R-:W-:Y:S01]  /*2100*/  IMAD.X R11, R20, 0x1, R7.reuse, P0 ;  /* 0x00000001140b7824 */ /* 0x100fe200000e0607 */
[----:B------:R-:W-:Y:S02]  /*2110*/  SHF.R.S32.HI R17, RZ, 0x1f, R214 ;  /* 0x0000001fff117819 */ /* 0x000fe400000114d6 */
[----:B-1----:R-:W-:Y:S01]  /*2120*/  IADD3 R12, P4, PT, R214, R6, RZ ;  /* 0x00000006d60c7210 */ /* 0x002fe20007f9e0ff */
[----:B---3--:R-:W-:Y:S01]  /*2130*/  IMAD.HI.U32 R15, R8, R16, RZ ;  /* 0x00000010080f7227 */ /* 0x008fe200078e00ff */
[----:B------:R-:W-:Y:S01]  /*2140*/  ISETP.GT.U32.AND P0, PT, R3, R9, PT ;  /* 0x000000090300720c */ /* 0x000fe20003f04070 */
[----:B------:R0:W3:Y:S02]  /*2150*/  @P1 LDG.E.U8 R166, desc[UR18][R10.64] ;  /* 0x000000120aa61981 */ /* 0x0000e4000c1e1100 */
[----:B------:R-:W-:-:S02]  /*2160*/  IMAD.X R13, R17, 0x1, R7, P4 ;  /* 0x00000001110d7824 */ /* 0x000fc400020e0607 */
[----:B------:R-:W-:Y:S01]  /*2170*/  IMAD.MOV R17, RZ, RZ, -R15 ;  /* 0x000000ffff117224 */ /* 0x000fe200078e0a0f */
[----:B------:R-:W-:Y:S02]  /*2180*/  SHF.R.S32.HI R21, RZ, 0x1f, R213 ;  /* 0x0000001fff157819 */ /* 0x000fe400000114d5 */
[----:B------:R-:W-:Y:S01]  /*2190*/  IADD3 R14, P4, PT, R213, R6, RZ ;  /* 0x00000006d50e7210 */ /* 0x000fe20007f9e0ff */
[----:B------:R1:W2:Y:S01]  /*21a0*/  @P5 LDG.E.U8 R165, desc[UR18][R12.64] ;  /* 0x000000120ca55981 */ /* 0x0002a2000c1e1100 */
[C---:B0-----:R-:W-:Y:S01]  /*21b0*/  IMAD R10, R3.reuse, R17, R16 ;  /* 0x00000011030a7224 */ /* 0x041fe200078e0210 */
[----:B------:R-:W-:Y:S02]  /*21c0*/  ISETP.GT.U32.AND P1, PT, R3, R19, PT ;  /* 0x000000130300720c */ /* 0x000fe40003f24070 */
[----:B------:R-:W-:Y:S01]  /*21d0*/  @!P0 IMAD.IADD R9, R9, 0x1, -R3 ;  /* 0x0000000109098824 */ /* 0x000fe200078e0a03 */
[----:B------:R-:W-:Y:S02]  /*21e0*/  LOP3.LUT R20, R5, 0xc, RZ, 0xfc, !PT ;  /* 0x0000000c05147812 */ /* 0x000fe400078efcff */
[----:B------:R-:W-:Y:S01]  /*21f0*/  ISETP.GT.U32.AND P0, PT, R3, R10, PT ;  /* 0x0000000a0300720c */ /* 0x000fe20003f04070 */
[----:B------:R-:W-:Y:S01]  /*2200*/  IMAD.X R15, R21, 0x1, R7, P4 ;  /* 0x00000001150f7824 */ /* 0x000fe200020e0607 */
[----:B------:R-:W-:-:S02]  /*2210*/  IABS R21, R20 ;  /* 0x0000001400157213 */ /* 0x000fc40000000000 */
[C---:B------:R-:W-:Y:S02]  /*2220*/  LOP3.LUT R16, R5.reuse, 0x10, RZ, 0xfc, !PT ;  /* 0x0000001005107812 */ /* 0x040fe400078efcff */
[C---:B------:R-:W-:Y:S01]  /*2230*/  LOP3.LUT R17, R5.reuse, 0x14, RZ, 0xfc, !PT ;  /* 0x0000001405117812 */ /* 0x040fe200078efcff */
[----:B------:R-:W-:Y:S01]  /*2240*/  IMAD.HI.U32 R11, R8, R21, RZ ;  /* 0x00000015080b7227 */ /* 0x000fe200078e00ff */
[----:B------:R0:W2:Y:S01]  /*2250*/  @P6 LDG.E.U8 R164, desc[UR18][R14.64] ;  /* 0x000000120ea46981 */ /* 0x0000a2000c1e1100 */
[----:B------:R-:W-:Y:S02]  /*2260*/  LOP3.LUT R22, R5, 0x18, RZ, 0xfc, !PT ;  /* 0x0000001805167812 */ /* 0x000fe400078efcff */
[--C-:B------:R-:W-:Y:S01]  /*2270*/  @!P1 IMAD.IADD R19, R19, 0x1, -R3.reuse ;  /* 0x0000000113139824 */ /* 0x100fe200078e0a03 */
[----:B------:R-:W-:Y:S01]  /*2280*/  IABS R23, R17 ;  /* 0x0000001100177213 */ /* 0x000fe20000000000 */
[----:B------:R-:W-:Y:S02]  /*2290*/  @!P0 IMAD.IADD R10, R10, 0x1, -R3 ;  /* 0x000000010a0a8824 */ /* 0x000fe400078e0a03 */
[----:B-1----:R-:W-:Y:S01]  /*22a0*/  IMAD.MOV R12, RZ, RZ, -R11 ;  /* 0x000000ffff0c7224 */ /* 0x002fe200078e0a0b */
[----:B0-----:R-:W-:-:S03]  /*22b0*/  IABS R14, R16 ;  /* 0x00000010000e7213 */ /* 0x001fc60000000000 */
[C---:B------:R-:W-:Y:S01]  /*22c0*/  IMAD R21, R3.reuse, R12, R21 ;  /* 0x0000000c03157224 */ /* 0x040fe200078e0215 */
[C---:B------:R-:W-:Y:S01]  /*22d0*/  ISETP.GT.U32.AND P5, PT, R3.reuse, R19, PT ;  /* 0x000000130300720c */ /* 0x040fe20003fa4070 */
[C---:B------:R-:W-:Y:S01]  /*22e0*/  IMAD.HI.U32 R12, R8.reuse, R23, RZ ;  /* 0x00000017080c7227 */ /* 0x040fe200078e00ff */
[----:B------:R-:W-:Y:S02]  /*22f0*/  IABS R15, R22 ;  /* 0x00000016000f7213 */ /* 0x000fe40000000000 */
[----:B------:R-:W-:Y:S01]  /*2300*/  ISETP.GT.U32.AND P0, PT, R3, R10, PT ;  /* 0x0000000a0300720c */ /* 0x000fe20003f04070 */
[----:B------:R-:W-:Y:S01]  /*2310*/  IMAD.HI.U32 R11, R8, R14, RZ ;  /* 0x0000000e080b7227 */ /* 0x000fe200078e00ff */
[----:B------:R-:W-:Y:S02]  /*2320*/  ISETP.GE.AND P6, PT, R18, RZ, PT ;  /* 0x000000ff1200720c */ /* 0x000fe40003fc6270 */
[----:B------:R-:W-:Y:S01]  /*2330*/  ISETP.GE.AND P4, PT, R24, RZ, PT ;  /* 0x000000ff1800720c */ /* 0x000fe20003f86270 */
[----:B------:R-:W-:-:S02]  /*2340*/  IMAD.MOV R11, RZ, RZ, -R11 ;  /* 0x000000ffff0b7224 */ /* 0x000fc400078e0a0b */
[----:B------:R-:W-:-:S04]  /*2350*/  IMAD.HI.U32 R13, R8, R15, RZ ;  /* 0x0000000f080d7227 */ /* 0x000fc800078e00ff */
[----:B------:R-:W-:Y:S01]  /*2360*/  IMAD.MOV R12, RZ, RZ, -R12 ;  /* 0x000000ffff0c7224 */ /* 0x000fe200078e0a0c */
[C---:B------:R-:W-:Y:S01]  /*2370*/  ISETP.GT.U32.AND P1, PT, R3.reuse, R9, PT ;  /* 0x000000090300720c */ /* 0x040fe20003f24070 */
[----:B------:R-:W-:Y:S01]  /*2380*/  IMAD R11, R3, R11, R14 ;  /* 0x0000000b030b7224 */ /* 0x000fe200078e020e */
[----:B------:R-:W-:Y:S01]  /*2390*/  LOP3.LUT R18, R5, 0x1c, RZ, 0xfc, !PT ;  /* 0x0000001c05127812 */ /* 0x000fe200078efcff */
[----:B------:R-:W-:Y:S02]  /*23a0*/  IMAD.MOV R14, RZ, RZ, -R13 ;  /* 0x000000ffff0e7224 */ /* 0x000fe400078e0a0d */
[----:B------:R-:W-:Y:S01]  /*23b0*/  IMAD R23, R3, R12, R23 ;  /* 0x0000000c03177224 */ /* 0x000fe200078e0217 */
[----:B------:R-:W-:Y:S01]  /*23c0*/  IABS R25, R18 ;  /* 0x0000001200197213 */ /* 0x000fe20000000000 */
[----:B------:R-:W-:Y:S01]  /*23d0*/  @!P5 IMAD.IADD R19, R19, 0x1, -R3 ;  /* 0x000000011313d824 */ /* 0x000fe200078e0a03 */
[----:B------:R-:W-:Y:S01]  /*23e0*/  ISETP.GE.AND P5, PT, R5, RZ, PT ;  /* 0x000000ff0500720c */ /* 0x000fe20003fa6270 */
[----:B------:R-:W-:-:S02]  /*23f0*/  IMAD R12, R3, R14, R15 ;  /* 0x0000000e030c7224 */ /* 0x000fc400078e020f */
[----:B------:R-:W-:Y:S01]  /*2400*/  @!P0 IMAD.IADD R10, R10, 0x1, -R3 ;  /* 0x000000010a0a8824 */ /* 0x000fe200078e0a03 */
[C---:B------:R-:W-:Y:S01]  /*2410*/  ISETP.GT.U32.AND P0, PT, R3.reuse, R23, PT ;  /* 0x000000170300720c */ /* 0x040fe20003f04070 */
[----:B------:R-:W-:Y:S02]  /*2420*/  @!P4 IMAD.MOV R19, RZ, RZ, -R19 ;  /* 0x000000ffff13c224 */ /* 0x000fe400078e0a13 */
[----:B------:R-:W-:Y:S01]  /*2430*/  @!P6 IMAD.MOV R10, RZ, RZ, -R10 ;  /* 0x000000ffff0ae224 */ /* 0x000fe200078e0a0a */
[----:B------:R-:W-:Y:S01]  /*2440*/  ISETP.GT.U32.AND P6, PT, R3, R12, PT ;  /* 0x0000000c0300720c */ /* 0x000fe20003fc4070 */
[----:B------:R-:W-:Y:S01]  /*2450*/  IMAD.HI.U32 R13, R8, R25, RZ ;  /* 0x00000019080d7227 */ /* 0x000fe200078e00ff */
[----:B------:R-:W-:Y:S02]  /*2460*/  ISETP.GE.AND P4, PT, R20, RZ, PT ;  /* 0x000000ff1400720c */ /* 0x000fe40003f86270 */
[----:B------:R-:W-:Y:S01]  /*2470*/  LOP3.LUT R20, R5, 0x20, RZ, 0xfc, !PT ;  /* 0x0000002005147812 */ /* 0x000fe200078efcff */
[----:B------:R-:W-:Y:S01]  /*2480*/  @!P1 IMAD.IADD R9, R9, 0x1, -R3 ;  /* 0x0000000109099824 */ /* 0x000fe200078e0a03 */
[C---:B------:R-:W-:Y:S01]  /*2490*/  ISETP.GT.U32.AND P1, PT, R3.reuse, R21, PT ;  /* 0x000000150300720c */ /* 0x040fe20003f24070 */
[----:B------:R-:W-:Y:S01]  /*24a0*/  IMAD.MOV R14, RZ, RZ, -R13 ;  /* 0x000000ffff0e7224 */ /* 0x000fe200078e0a0d */
[----:B------:R-:W-:Y:S01]  /*24b0*/  IABS R13, R20 ;  /* 0x00000014000d7213 */ /* 0x000fe20000000000 */
[----:B------:R-:W-:Y:S01]  /*24c0*/  @!P5 IMAD.MOV R9, RZ, RZ, -R9 ;  /* 0x000000ffff09d224 */ /* 0x000fe200078e0a09 */
[----:B------:R-:W-:Y:S01]  /*24d0*/  ISETP.GT.U32.AND P5, PT, R3, R11, PT ;  /* 0x0000000b0300720c */ /* 0x000fe20003fa4070 */
[----:B------:R-:W-:-:S02]  /*24e0*/  @!P0 IMAD.IADD R23, R23, 0x1, -R3 ;  /* 0x0000000117178824 */ /* 0x000fc400078e0a03 */
[C---:B------:R-:W-:Y:S02]  /*24f0*/  IMAD R25, R3.reuse, R14, R25 ;  /* 0x0000000e03197224 */ /* 0x040fe400078e0219 */
[----:B------:R-:W-:Y:S02]  /*2500*/  IMAD.MOV.U32 R14, RZ, RZ, R13 ;  /* 0x000000ffff0e7224 */ /* 0x000fe400078e000d */
[----:B------:R-:W-:Y:S01]  /*2510*/  @!P6 IMAD.IADD R12, R12, 0x1, -R3 ;  /* 0x000000010c0ce824 */ /* 0x000fe200078e0a03 */
[----:B------:R-:W-:Y:S01]  /*2520*/  ISETP.GT.U32.AND P6, PT, R3, R23, PT ;  /* 0x000000170300720c */ /* 0x000fe20003fc4070 */
[----:B------:R-:W-:-:S04]  /*2530*/  IMAD.HI.U32 R13, R8, R14, RZ ;  /* 0x0000000e080d7227 */ /* 0x000fc800078e00ff */
[----:B------:R-:W-:Y:S02]  /*2540*/  @!P1 IMAD.IADD R21, R21, 0x1, -R3 ;  /* 0x0000000115159824 */ /* 0x000fe400078e0a03 */
[----:B------:R-:W-:Y:S02]  /*2550*/  IMAD.MOV R13, RZ, RZ, -R13 ;  /* 0x000000ffff0d7224 */ /* 0x000fe400078e0a0d */
[--C-:B------:R-:W-:Y:S01]  /*2560*/  @!P5 IMAD.IADD R11, R11, 0x1, -R3.reuse ;  /* 0x000000010b0bd824 */ /* 0x100fe200078e0a03 */
[C---:B------:R-:W-:Y:S01]  /*2570*/  ISETP.GT.U32.AND P1, PT, R3.reuse, R21, PT ;  /* 0x000000150300720c */ /* 0x040fe20003f24070 */
[----:B------:R-:W-:Y:S02]  /*2580*/  IMAD R13, R3, R13, R14 ;  /* 0x0000000d030d7224 */ /* 0x000fe400078e020e */
[----:B------:R-:W-:Y:S01]  /*2590*/  @!P6 IMAD.IADD R23, R23, 0x1, -R3 ;  /* 0x000000011717e824 */ /* 0x000fe200078e0a03 */
[C---:B------:R-:W-:Y:S02]  /*25a0*/  ISETP.GT.U32.AND P0, PT, R3.reuse, R11, PT ;  /* 0x0000000b0300720c */ /* 0x040fe40003f04070 */
[----:B------:R-:W-:-:S02]  /*25b0*/  ISETP.GT.U32.AND P6, PT, R3, R13, PT ;  /* 0x0000000d0300720c */ /* 0x000fc40003fc4070 */
[----:B------:R-:W-:-:S04]  /*25c0*/  LOP3.LUT R24, R5, 0x24, RZ, 0xfc, !PT ;  /* 0x0000002405187812 */ /* 0x000fc800078efcff */
[----:B------:R-:W-:Y:S01]  /*25d0*/  IABS R27, R24 ;  /* 0x00000018001b7213 */ /* 0x000fe20000000000 */
[----:B------:R-:W-:Y:S01]  /*25e0*/  @!P1 IMAD.IADD R21, R21, 0x1, -R3 ;  /* 0x0000000115159824 */ /* 0x000fe200078e0a03 */
[----:B------:R-:W-:-:S03]  /*25f0*/  IABS R29, R28 ;  /* 0x0000001c001d7213 */ /* 0x000fc60000000000 */
[----:B------:R-:W-:Y:S01]  /*2600*/  @!P4 IMAD.MOV R21, RZ, RZ, -R21 ;  /* 0x000000ffff15c224 */ /* 0x000fe200078e0a15 */
[----:B------:R-:W-:Y:S01]  /*2610*/  ISETP.GT.U32.AND P4, PT, R3, R12, PT ;  /* 0x0000000c0300720c */ /* 0x000fe20003f84070 */
[--C-:B------:R-:W-:Y:S01]  /*2620*/  @!P0 IMAD.IADD R11, R11, 0x1, -R3.reuse ;  /* 0x000000010b0b8824 */ /* 0x100fe200078e0a03 */
[----:B------:R-:W-:Y:S01]  /*2630*/  ISETP.GT.U32.AND P0, PT, R3, R25, PT ;  /* 0x000000190300720c */ /* 0x000fe20003f04070 */
[----:B------:R-:W-:Y:S02]  /*2640*/  @!P6 IMAD.IADD R13, R13, 0x1, -R3 ;  /* 0x000000010d0de824 */ /* 0x000fe400078e0a03 */
[----:B------:R-:W-:Y:S01]  /*2650*/  IMAD.HI.U32 R14, R8, R27, RZ ;  /* 0x0000001b080e7227 */ /* 0x000fe200078e00ff */
[----:B------:R-:W-:Y:S02]  /*2660*/  ISETP.GE.AND P1, PT, R16, RZ, PT ;  /* 0x000000ff1000720c */ /* 0x000fe40003f26270 */
[----:B------:R-:W-:Y:S01]  /*2670*/  ISETP.GE.AND P5, PT, R17, RZ, PT ;  /* 0x000000ff1100720c */ /* 0x000fe20003fa6270 */
[----:B------:R-:W-:Y:S01]  /*2680*/  IMAD.MOV R16, RZ, RZ, -R14 ;  /* 0x000000ffff107224 */ /* 0x000fe200078e0a0e */
[----:B------:R-:W-:Y:S01]  /*2690*/  ISETP.GT.U32.AND P6, PT, R3, R13, PT ;  /* 0x0000000d0300720c */ /* 0x000fe20003fc4070 */
[----:B------:R-:W-:Y:S01]  /*26a0*/  IMAD.HI.U32 R15, R8, R29, RZ ;  /* 0x0000001d080f7227 */ /* 0x000fe200078e00ff */
[----:B------:R-:W-:-:S03]  /*26b0*/  LOP3.LUT R26, R5, 0x28, RZ, 0xfc, !PT ;  /* 0x00000028051a7812 */ /* 0x000fc600078efcff */
[----:B------:R-:W-:Y:S01]  /*26c0*/  IMAD R27, R3, R16, R27 ;  /* 0x00000010031b7224 */ /* 0x000fe200078e021b */
[----:B------:R-:W-:Y:S01]  /*26d0*/  IABS R17, R26 ;  /* 0x0000001a00117213 */ /* 0x000fe20000000000 */
[----:B------:R-:W-:Y:S02]  /*26e0*/  IMAD.MOV R16, RZ, RZ, -R15 ;  /* 0x000000ffff107224 */ /* 0x000fe400078e0a0f */
[--C-:B------:R-:W-:Y:S01]  /*26f0*/  @!P4 IMAD.IADD R12, R12, 0x1, -R3.reuse ;  /* 0x000000010c0cc824 */ /* 0x100fe200078e0a03 */
[----:B------:R-:W-:Y:S01]  /*2700*/  ISETP.GE.AND P4, PT, R22, RZ, PT ;  /* 0x000000ff1600720c */ /* 0x000fe20003f86270 */
[----:B------:R-:W-:Y:S02]  /*2710*/  @!P0 IMAD.IADD R25, R25, 0x1, -R3 ;  /* 0x0000000119198824 */ /* 0x000fe400078e0a03 */
[----:B------:R-:W-:Y:S02]  /*2720*/  IMAD R29, R3, R16, R29 ;  /* 0x00000010031d7224 */ /* 0x000fe400078e021d */
[----:B------:R-:W-:-:S04]  /*2730*/  IMAD.HI.U32 R14, R8, R17, RZ ;  /* 0x00000011080e7227 */ /* 0x000fc800078e00ff */
[----:B------:R-:W-:Y:S01]  /*2740*/  @!P1 IMAD.MOV R11, RZ, RZ, -R11 ;  /* 0x000000ffff0b9224 */ /* 0x000fe200078e0a0b */
[C---:B------:R-:W-:Y:S01]  /*2750*/  ISETP.GT.U32.AND P1, PT, R3.reuse, R25, PT ;  /* 0x000000190300720c */ /* 0x040fe20003f24070 */
[----:B------:R-:W-:Y:S01]  /*2760*/  @!P5 IMAD.MOV R23, RZ, RZ, -R23 ;  /* 0x000000ffff17d224 */ /* 0x000fe200078e0a17 */
[----:B------:R-:W-:Y:S01]  /*2770*/  ISETP.GT.U32.AND P5, PT, R3, R27, PT ;  /* 0x0000001b0300720c */ /* 0x000fe20003fa4070 */
[----:B------:R-:W-:Y:S01]  /*2780*/  @!P6 IMAD.IADD R13, R13, 0x1, -R3 ;  /* 0x000000010d0de824 */ /* 0x000fe200078e0a03 */
[----:B------:R-:W-:Y:S01]  /*2790*/  ISETP.GT.U32.AND P6, PT, R3, R29, PT ;  /* 0x0000001d0300720c */ /* 0x000fe20003fc4070 */
[----:B------:R-:W-:Y:S01]  /*27a0*/  IMAD.MOV R14, RZ, RZ, -R14 ;  /* 0x000000ffff0e7224 */ /* 0x000fe200078e0a0e */
[----:B------:R-:W-:-:S03]  /*27b0*/  ISETP.GE.AND P0, PT, R18, RZ, PT ;  /* 0x000000ff1200720c */ /* 0x000fc60003f06270 */
[----:B------:R-:W-:Y:S02]  /*27c0*/  IMAD R14, R3, R14, R17 ;  /* 0x0000000e030e7224 */ /* 0x000fe400078e0211 */
[----:B------:R-:W-:Y:S01]  /*27d0*/  @!P4 IMAD.MOV R12, RZ, RZ, -R12 ;  /* 0x000000ffff0cc224 */ /* 0x000fe200078e0a0c */
[----:B------:R-:W-:Y:S02]  /*27e0*/  LOP3.LUT R22, R5, 0x30, RZ, 0xfc, !PT ;  /* 0x0000003005167812 */ /* 0x000fe400078efcff */
[----:B------:R-:W-:Y:S01]  /*27f0*/  ISETP.GT.U32.AND P4, PT, R3, R14, PT ;  /* 0x0000000e0300720c */ /* 0x000fe20003f84070 */
[--C-:B------:R-:W-:Y:S01]  /*2800*/  @!P1 IMAD.IADD R25, R25, 0x1, -R3.reuse ;  /* 0x0000000119199824 */ /* 0x100fe200078e0a03 */
[----:B------:R-:W-:Y:S01]  /*2810*/  IABS R17, R22 ;  /* 0x0000001600117213 */ /* 0x000fe20000000000 */
[--C-:B------:R-:W-:Y:S01]  /*2820*/  @!P5 IMAD.IADD R27, R27, 0x1, -R3.reuse ;  /* 0x000000011b1bd824 */ /* 0x100fe200078e0a03 */
[----:B------:R-:W-:Y:S01]  /*2830*/  IABS R40, R30 ;  /* 0x0000001e00287213 */ /* 0x000fe20000000000 */
[----:B------:R-:W-:-:S02]  /*2840*/  @!P6 IMAD.IADD R29, R29, 0x1, -R3 ;  /* 0x000000011d1de824 */ /* 0x000fc400078e0a03 */
[----:B------:R-:W-:Y:S01]  /*2850*/  @!P0 IMAD.MOV R25, RZ, RZ, -R25 ;  /* 0x000000ffff198224 */ /* 0x000fe200078e0a19 */
[C---:B------:R-:W-:Y:S01]  /*2860*/  ISETP.GT.U32.AND P0, PT, R3.reuse, R27, PT ;  /* 0x0000001b0300720c */ /* 0x040fe20003f04070 */
[----:B------:R-:W-:Y:S01]  /*2870*/  IMAD.HI.U32 R15, R8, R17, RZ ;  /* 0x00000011080f7227 */ /* 0x000fe200078e00ff */
[----:B------:R-:W-:-:S03]  /*2880*/  ISETP.GT.U32.AND P6, PT, R3, R29, PT ;  /* 0x0000001d0300720c */ /* 0x000fc60003fc4070 */
[----:B------:R-:W-:-:S04]  /*2890*/  IMAD.HI.U32 R16, R8, R40, RZ ;  /* 0x0000002808107227 */ /* 0x000fc800078e00ff */
[----:B------:R-:W-:Y:S02]  /*28a0*/  @!P4 IMAD.IADD R14, R14, 0x1, -R3 ;  /* 0x000000010e0ec824 */ /* 0x000fe400078e0a03 */
[----:B------:R-:W-:Y:S02]  /*28b0*/  IMAD.MOV R18, RZ, RZ, -R15 ;  /* 0x000000ffff127224 */ /* 0x000fe400078e0a0f */
[----:B------:R-:W-:Y:S01]  /*28c0*/  IMAD.MOV R16, RZ, RZ, -R16 ;  /* 0x000000ffff107224 */ /* 0x000fe200078e0a10 */
[----:B------:R-:W-:Y:S01]  /*28d0*/  ISETP.GE.AND P1, PT, R20, RZ, PT ;  /* 0x000000ff1400720c */ /* 0x000fe20003f26270 */
[C---:B------:R-:W-:Y:S01]  /*28e0*/  IMAD R15, R3.reuse, R18, R17 ;  /* 0x00000012030f7224 */ /* 0x040fe200078e0211 */
[C---:B------:R-:W-:Y:S01]  /*28f0*/  ISETP.GT.U32.AND P4, PT, R3.reuse, R14, PT ;  /* 0x0000000e0300720c */ /* 0x040fe20003f84070 */
[----:B------:R-:W-:Y:S01]  /*2900*/  IMAD R40, R3, R16, R40 ;  /* 0x0000001003287224 */ /* 0x000fe200078e0228 */
[----:B------:R-:W-:Y:S01]  /*2910*/  ISETP.GE.AND P5, PT, R24, RZ, PT ;  /* 0x000000ff1800720c */ /* 0x000fe20003fa6270 */
[--C-:B------:R-:W-:Y:S01]  /*2920*/  @!P0 IMAD.IADD R27, R27, 0x1, -R3.reuse ;  /* 0x000000011b1b8824 */ /* 0x100fe200078e0a03 */
[----:B------:R-:W-:Y:S01]  /*2930*/  LOP3.LUT R24, R5, 0x38, RZ, 0xfc, !PT ;  /* 0x0000003805187812 */ /* 0x000fe200078efcff */
[----:B------:R-:W-:Y:S01]  /*2940*/  @!P6 IMAD.IADD R29, R29, 0x1, -R3 ;  /* 0x000000011d1de824 */ /* 0x000fe200078e0a03 */
[----:B------:R-:W-:-:S02]  /*2950*/  ISETP.GT.U32.AND P0, PT, R3, R15, PT ;  /* 0x0000000f0300720c */ /* 0x000fc40003f04070 */
[----:B------:R-:W-:Y:S02]  /*2960*/  ISETP.GT.U32.AND P6, PT, R3, R40, PT ;  /* 0x000000280300720c */ /* 0x000fe40003fc4070 */
[----:B------:R-:W-:Y:S01]  /*2970*/  IABS R17, R24 ;  /* 0x0000001800117213 */ /* 0x000fe20000000000 */
[----:B------:R-:W-:Y:S01]  /*2980*/  @!P1 IMAD.MOV R13, RZ, RZ, -R13 ;  /* 0x000000ffff0d9224 */ /* 0x000fe200078e0a0d */
[----:B------:R-:W-:Y:S01]  /*2990*/  ISETP.GE.AND P1, PT, R26, RZ, PT ;  /* 0x000000ff1a00720c */ /* 0x000fe20003f26270 */
[--C-:B------:R-:W-:Y:S01]  /*29a0*/  @!P4 IMAD.IADD R14, R14, 0x1, -R3.reuse ;  /* 0x000000010e0ec824 */ /* 0x100fe200078e0a03 */
[----:B------:R-:W-:Y:S01]  /*29b0*/  ISETP.GE.AND P4, PT, R28, RZ, PT ;  /* 0x000000ff1c00720c */ /* 0x000fe20003f86270 */
[----:B------:R-:W-:Y:S01]  /*29c0*/  IMAD.HI.U32 R16, R8, R17, RZ ;  /* 0x0000001108107227 */ /* 0x000fe200078e00ff */
[C---:B------:R-:W-:Y:S02]  /*29d0*/  LOP3.LUT R26, R5.reuse, 0x3c, RZ, 0xfc, !PT ;  /* 0x0000003c051a7812 */ /* 0x040fe400078efcff */
[----:B------:R-:W-:Y:S01]  /*29e0*/  LOP3.LUT R28, R5, 0x40, RZ, 0xfc, !PT ;  /* 0x00000040051c7812 */ /* 0x000fe200078efcff */
[----:B------:R-:W-:Y:S01]  /*29f0*/  IMAD.MOV R16, RZ, RZ, -R16 ;  /* 0x000000ffff107224 */ /* 0x000fe200078e0a10 */
[----:B------:R-:W-:Y:S01]  /*2a00*/  IABS R38, R26 ;  /* 0x0000001a00267213 */ /* 0x000fe20000000000 */
[--C-:B------:R-:W-:Y:S01]  /*2a10*/  @!P0 IMAD.IADD R15, R15, 0x1, -R3.reuse ;  /* 0x000000010f0f8824 */ /* 0x100fe200078e0a03 */
[----:B------:R-:W-:Y:S01]  /*2a20*/  IABS R20, R28 ;  /* 0x0000001c00147213 */ /* 0x000fe20000000000 */
[----:B------:R-:W-:-:S02]  /*2a30*/  @!P6 IMAD.IADD R40, R40, 0x1, -R3 ;  /* 0x000000012828e824 */ /* 0x000fc400078e0a03 */
[C---:B------:R-:W-:Y:S02]  /*2a40*/  IMAD R16, R3.reuse, R16, R17 ;  /* 0x0000001003107224 */ /* 0x040fe400078e0211 */
[----:B------:R-:W-:Y:S01]  /*2a50*/  @!P5 IMAD.MOV R27, RZ, RZ, -R27 ;  /* 0x000000ffff1bd224 */ /* 0x000fe200078e0a1b */
[C---:B------:R-:W-:Y:S01]  /*2a60*/  ISETP.GT.U32.AND P5, PT, R3.reuse, R15, PT ;  /* 0x0000000f0300720c */ /* 0x040fe20003fa4070 */
[----:B------:R-:W-:Y:S01]  /*2a70*/  IMAD.HI.U32 R17, R8, R38, RZ ;  /* 0x0000002608117227 */ /* 0x000fe200078e00ff */
[----:B------:R-:W-:-:S03]  /*2a80*/  ISETP.GT.U32.AND P6, PT, R3, R40, PT ;  /* 0x000000280300720c */ /* 0x000fc60003fc4070 */
[----:B------:R-:W-:Y:S01]  /*2a90*/  IMAD.HI.U32 R18, R8, R20, RZ ;  /* 0x0000001408127227 */ /* 0x000fe200078e00ff */
[----:B------:R-:W-:-:S03]  /*2aa0*/  ISETP.GE.AND P0, PT, R22, RZ, PT ;  /* 0x000000ff1600720c */ /* 0x000fc60003f06270 */
[----:B------:R-:W-:Y:S02]  /*2ab0*/  IMAD.MOV R17, RZ, RZ, -R17 ;  /* 0x000000ffff117224 */ /* 0x000fe400078e0a11 */
[----:B------:R-:W-:Y:S02]  /*2ac0*/  IMAD.MOV R22, RZ, RZ, -R18 ;  /* 0x000000ffff167224 */ /* 0x000fe400078e0a12 */
[C---:B------:R-:W-:Y:S02]  /*2ad0*/  IMAD R38, R3.reuse, R17, R38 ;  /* 0x0000001103267224 */ /* 0x040fe400078e0226 */
[----:B------:R-:W-:Y:S02]  /*2ae0*/  IMAD R17, R3, R22, R20 ;  /* 0x0000001603117224 */ /* 0x000fe400078e0214 */
[--C-:B------:R-:W-:Y:S01]  /*2af0*/  @!P5 IMAD.IADD R15, R15, 0x1, -R3.reuse ;  /* 0x000000010f0fd824 */ /* 0x100fe200078e0a03 */
[C---:B------:R-:W-:Y:S01]  /*2b00*/  ISETP.GT.U32.AND P5, PT, R3.reuse, R38, PT ;  /* 0x000000260300720c */ /* 0x040fe20003fa4070 */
[----:B------:R-:W-:Y:S01]  /*2b10*/  @!P6 IMAD.IADD R40, R40, 0x1, -R3 ;  /* 0x000000012828e824 */ /* 0x000fe200078e0a03 */
[C---:B------:R-:W-:Y:S01]  /*2b20*/  ISETP.GT.U32.AND P6, PT, R3.reuse, R17, PT ;  /* 0x000000110300720c */ /* 0x040fe20003fc4070 */
[----:B------:R-:W-:Y:S01]  /*2b30*/  @!P1 IMAD.MOV R14, RZ, RZ, -R14 ;  /* 0x000000ffff0e9224 */ /* 0x000fe200078e0a0e */
[----:B------:R-:W-:-:S02]  /*2b40*/  ISETP.GT.U32.AND P1, PT, R3, R16, PT ;  /* 0x000000100300720c */ /* 0x000fc40003f24070 */
[----:B------:R-:W-:Y:S01]  /*2b50*/  IABS R36, R31 ;  /* 0x0000001f00247213 */ /* 0x000fe20000000000 */
[----:B------:R-:W-:Y:S01]  /*2b60*/  @!P4 IMAD.MOV R29, RZ, RZ, -R29 ;  /* 0x000000ffff1dc224 */ /* 0x000fe200078e0a1d */
[----:B------:R-:W-:Y:S02]  /*2b70*/  ISETP.GE.AND P4, PT, R30, RZ, PT ;  /* 0x000000ff1e00720c */ /* 0x000fe40003f86270 */
[----:B------:R-:W-:Y:S01]  /*2b80*/  LOP3.LUT R22, R5, 0x48, RZ, 0xfc, !PT ;  /* 0x0000004805167812 */ /* 0x000fe200078efcff */
[----:B------:R-:W-:-:S03]  /*2b90*/  IMAD.HI.U32 R18, R8, R36, RZ ;  /* 0x0000002408127227 */ /* 0x000fc600078e00ff */
[----:B------:R-:W-:Y:S01]  /*2ba0*/  IABS R41, R22 ;  /* 0x0000001600297213 */ /* 0x000fe20000000000 */
[----:B------:R-:W-:Y:S02]  /*2bb0*/  IMAD.MOV R18, RZ, RZ, -R18 ;  /* 0x000000ffff127224 */ /* 0x000fe400078e0a12 */
[--C-:B------:R-:W-:Y:S02]  /*2bc0*/  @!P5 IMAD.IADD R38, R38, 0x1, -R3.reuse ;  /* 0x000000012626d824 */ /* 0x100fe400078e0a03 */
[--C-:B------:R-:W-:Y:S02]  /*2bd0*/  @!P6 IMAD.IADD R17, R17, 0x1, -R3.reuse ;  /* 0x000000011111e824 */ /* 0x100fe400078e0a03 */
[----:B------:R-:W-:Y:S02]  /*2be0*/  @!P1 IMAD.IADD R16, R16, 0x1, -R3 ;  /* 0x0000000110109824 */ /* 0x000fe400078e0a03 */
[C---:B------:R-:W-:Y:S01]  /*2bf0*/  IMAD R36, R3.reuse, R18, R36 ;  /* 0x0000001203247224 */ /* 0x040fe200078e0224 */
[C---:B------:R-:W-:Y:S01]  /*2c00*/  ISETP.GT.U32.AND P6, PT, R3.reuse, R17, PT ;  /* 0x000000110300720c */ /* 0x040fe20003fc4070 */
[----:B------:R-:W-:Y:S01]  /*2c10*/  @!P0 IMAD.MOV R15, RZ, RZ, -R15 ;  /* 0x000000ffff0f8224 */ /* 0x000fe200078e0a0f */
[C---:B------:R-:W-:Y:S01]  /*2c20*/  ISETP.GT.U32.AND P0, PT, R3.reuse, R38, PT ;  /* 0x000000260300720c */ /* 0x040fe20003f04070 */
[----:B------:R-:W-:Y:S01]  /*2c30*/  IMAD.HI.U32 R18, R8, R41, RZ ;  /* 0x0000002908127227 */ /* 0x000fe200078e00ff */
[----:B------:R-:W-:-:S03]  /*2c40*/  ISETP.GT.U32.AND P5, PT, R3, R16, PT ;  /* 0x000000100300720c */ /* 0x000fc60003fa4070 */
[----:B------:R-:W-:Y:S01]  /*2c50*/  @!P4 IMAD.MOV R40, RZ, RZ, -R40 ;  /* 0x000000ffff28c224 */ /* 0x000fe200078e0a28 */
[----:B------:R-:W-:Y:S01]  /*2c60*/  ISETP.GT.U32.AND P4, PT, R3, R36, PT ;  /* 0x000000240300720c */ /* 0x000fe20003f84070 */
[----:B------:R-:W-:Y:S01]  /*2c70*/  IMAD.MOV R18, RZ, RZ, -R18 ;  /* 0x000000ffff127224 */ /* 0x000fe200078e0a12 */
[----:B------:R-:W-:Y:S02]  /*2c80*/  ISETP.GE.AND P1, PT, R24, RZ, PT ;  /* 0x000000ff1800720c */ /* 0x000fe40003f26270 */
[----:B------:R-:W-:Y:S01]  /*2c90*/  LOP3.LUT R24, R5, 0x4c, RZ, 0xfc, !PT ;  /* 0x0000004c05187812 */ /* 0x000fe200078efcff */
[----:B------:R-:W-:Y:S01]  /*2ca0*/  IMAD R41, R3, R18, R41 ;  /* 0x0000001203297224 */ /* 0x000fe200078e0229 */
[----:B------:R-:W-:Y:S01]  /*2cb0*/  IABS R39, R44 ;  /* 0x0000002c00277213 */ /* 0x000fe20000000000 */
[--C-:B------:R-:W-:Y:S01]  /*2cc0*/  @!P0 IMAD.IADD R38, R38, 0x1, -R3.reuse ;  /* 0x0000000126268824 */ /* 0x100fe200078e0a03 */
[----:B------:R-:W-:Y:S01]  /*2cd0*/  IABS R34, R24 ;  /* 0x0000001800227213 */ /* 0x000fe20000000000 */
[----:B------:R-:W-:Y:S01]  /*2ce0*/  @!P6 IMAD.IADD R17, R17, 0x1, -R3 ;  /* 0x000000011111e824 */ /* 0x000fe200078e0a03 */
[----:B------:R-:W-:Y:S01]  /*2cf0*/  ISETP.GE.AND P0, PT, R28, RZ, PT ;  /* 0x000000ff1c00720c */ /* 0x000fe20003f06270 */
[----:B------:R-:W-:Y:S01]  /*2d00*/  IMAD.HI.U32 R20, R8, R39, RZ ;  /* 0x0000002708147227 */ /* 0x000fe200078e00ff */
[----:B------:R-:W-:-:S03]  /*2d10*/  ISETP.GT.U32.AND P6, PT, R3, R41, PT ;  /* 0x000000290300720c */ /* 0x000fc60003fc4070 */
[--C-:B------:R-:W-:Y:S01]  /*2d20*/  @!P5 IMAD.IADD R16, R16, 0x1, -R3.reuse ;  /* 0x000000011010d824 */ /* 0x100fe200078e0a03 */
[----:B------:R-:W-:Y:S01]  /*2d30*/  ISETP.GE.AND P5, PT, R26, RZ, PT ;  /* 0x000000ff1a00720c */ /* 0x000fe20003fa6270 */
[----:B------:R-:W-:Y:S02]  /*2d40*/  @!P4 IMAD.IADD R36, R36, 0x1, -R3 ;  /* 0x000000012424c824 */ /* 0x000fe400078e0a03 */
[----:B------:R-:W-:-:S04]  /*2d50*/  IMAD.HI.U32 R18, R8, R34, RZ ;  /* 0x0000002208127227 */ /* 0x000fc800078e00ff */
[----:B------:R-:W-:Y:S02]  /*2d60*/  IMAD.MOV R20, RZ, RZ, -R20 ;  /* 0x000000ffff147224 */ /* 0x000fe400078e0a14 */
[----:B------:R-:W-:Y:S01]  /*2d70*/  @!P1 IMAD.MOV R16, RZ, RZ, -R16 ;  /* 0x000000ffff109224 */ /* 0x000fe200078e0a10 */
[----:B------:R-:W-:Y:S01]  /*2d80*/  ISETP.GT.U32.AND P1, PT, R3, R36, PT ;  /* 0x000000240300720c */ /* 0x000fe20003f24070 */
[----:B------:R-:W-:Y:S01]  /*2d90*/  IMAD.MOV R18, RZ, RZ, -R18 ;  /* 0x000000ffff127224 */ /* 0x000fe200078e0a12 */
[----:B------:R-:W-:Y:S01]  /*2da0*/  LOP3.LUT R26, R5, 0x54, RZ, 0xfc, !PT ;  /* 0x00000054051a7812 */ /* 0x000fe200078efcff */
[C---:B------:R-:W-:Y:S02]  /*2db0*/  IMAD R39, R3.reuse, R20, R39 ;  /* 0x0000001403277224 */ /* 0x040fe400078e0227 */
[----:B------:R-:W-:Y:S01]  /*2dc0*/  IMAD R34, R3, R18, R34 ;  /* 0x0000001203227224 */ /* 0x000fe200078e0222 */
[----:B------:R-:W-:Y:S01]  /*2dd0*/  IABS R32, R26 ;  /* 0x0000001a00207213 */ /* 0x000fe20000000000 */
[----:B------:R-:W-:-:S02]  /*2de0*/  @!P6 IMAD.IADD R41, R41, 0x1, -R3 ;  /* 0x000000012929e824 */ /* 0x000fc400078e0a03 */
[----:B------:R-:W-:Y:S01]  /*2df0*/  @!P0 IMAD.MOV R17, RZ, RZ, -R17 ;  /* 0x000000ffff118224 */ /* 0x000fe200078e0a11 */
[C---:B------:R-:W-:Y:S01]  /*2e00*/  ISETP.GT.U32.AND P0, PT, R3.reuse, R39, PT ;  /* 0x000000270300720c */ /* 0x040fe20003f04070 */
[----:B------:R-:W-:Y:S01]  /*2e10*/  @!P5 IMAD.MOV R38, RZ, RZ, -R38 ;  /* 0x000000ffff26d224 */ /* 0x000fe200078e0a26 */
[----:B------:R-:W-:Y:S01]  /*2e20*/  ISETP.GT.U32.AND P5, PT, R3, R34, PT ;  /* 0x000000220300720c */ /* 0x000fe20003fa4070 */
[----:B------:R-:W-:Y:S01]  /*2e30*/  IMAD.HI.U32 R18, R8, R32, RZ ;  /* 0x0000002008127227 */ /* 0x000fe200078e00ff */
[----:B------:R-:W-:Y:S02]  /*2e40*/  ISETP.GE.AND P4, PT, R31, RZ, PT ;  /* 0x000000ff1f00720c */ /* 0x000fe40003f86270 */
[----:B------:R-:W-:Y:S02]  /*2e50*/  ISETP.GT.U32.AND P6, PT, R3, R41, PT ;  /* 0x000000290300720c */ /* 0x000fe40003fc4070 */
[----:B------:R-:W-:Y:S01]  /*2e60*/  LOP3.LUT R28, R5, 0x58, RZ, 0xfc, !PT ;  /* 0x00000058051c7812 */ /* 0x000fe200078efcff */
[--C-:B------:R-:W-:Y:S01]  /*2e70*/  @!P1 IMAD.IADD R36, R36, 0x1, -R3.reuse ;  /* 0x0000000124249824 */ /* 0x100fe200078e0a03 */
[----:B------:R-:W-:Y:S01]  /*2e80*/  ISETP.GE.AND P1, PT, R22, RZ, PT ;  /* 0x000000ff1600720c */ /* 0x000fe20003f26270 */
[----:B------:R-:W-:Y:S01]  /*2e90*/  IMAD.MOV R18, RZ, RZ, -R18 ;  /* 0x000000ffff127224 */ /* 0x000fe200078e0a12 */
[----:B------:R-:W-:Y:S01]  /*2ea0*/  IABS R35, R28 ;  /* 0x0000001c00237213 */ /* 0x000fe20000000000 */
[----:B------:R-:W-:Y:S01]  /*2eb0*/  @!P0 IMAD.IADD R39, R39, 0x1, -R3 ;  /* 0x0000000127278824 */ /* 0x000fe200078e0a03 */
[----:B------:R-:W-:Y:S01]  /*2ec0*/  LOP3.LUT R22, R5, 0x60, RZ, 0xfc, !PT ;  /* 0x0000006005167812 */ /* 0x000fe200078efcff */
[----:B------:R-:W-:-:S02]  /*2ed0*/  IMAD R32, R3, R18, R32 ;  /* 0x0000001203207224 */ /* 0x000fc400078e0220 */
[----:B------:R-:W-:Y:S01]  /*2ee0*/  IMAD.HI.U32 R18, R8, R35, RZ ;  /* 0x0000002308127227 */ /* 0x000fe200078e00ff */
[----:B------:R-:W-:-:S03]  /*2ef0*/  IABS R33, R22 ;  /* 0x0000001600217213 */ /* 0x000fc60000000000 */
[--C-:B------:R-:W-:Y:S02]  /*2f00*/  @!P5 IMAD.IADD R34, R34, 0x1, -R3.reuse ;  /* 0x000000012222d824 */ /* 0x100fe400078e0a03 */
[----:B------:R-:W-:Y:S02]  /*2f10*/  @!P6 IMAD.IADD R41, R41, 0x1, -R3 ;  /* 0x000000012929e824 */ /* 0x000fe400078e0a03 */
[----:B------:R-:W-:Y:S01]  /*2f20*/  @!P4 IMAD.MOV R36, RZ, RZ, -R36 ;  /* 0x000000ffff24c224 */ /* 0x000fe200078e0a24 */
[C---:B------:R-:W-:Y:S01]  /*2f30*/  ISETP.GT.U32.AND P4, PT, R3.reuse, R39, PT ;  /* 0x000000270300720c */ /* 0x040fe20003f84070 */
[----:B------:R-:W-:Y:S01]  /*2f40*/  IMAD.MOV R18, RZ, RZ, -R18 ;  /* 0x000000ffff127224 */ /* 0x000fe200078e0a12 */
[C---:B------:R-:W-:Y:S01]  /*2f50*/  ISETP.GT.U32.AND P5, PT, R3.reuse, R34, PT ;  /* 0x000000220300720c */ /* 0x040fe20003fa4070 */
[----:B------:R-:W-:Y:S01]  /*2f60*/  @!P1 IMAD.MOV R41, RZ, RZ, -R41 ;  /* 0x000000ffff299224 */ /* 0x000fe200078e0a29 */
[----:B------:R-:W-:Y:S01]  /*2f70*/  ISETP.GE.AND P1, PT, R44, RZ, PT ;  /* 0x000000ff2c00720c */ /* 0x000fe20003f26270 */
[C---:B------:R-:W-:Y:S01]  /*2f80*/  IMAD R35, R3.reuse, R18, R35 ;  /* 0x0000001203237224 */ /* 0x040fe200078e0223 */
[----:B------:R-:W-:Y:S01]  /*2f90*/  IABS R30, R45 ;  /* 0x0000002d001e7213 */ /* 0x000fe20000000000 */
[----:B------:R-:W-:Y:S01]  /*2fa0*/  IMAD.HI.U32 R18, R8, R33, RZ ;  /* 0x0000002108127227 */ /* 0x000fe200078e00ff */
[----:B------:R-:W-:-:S02]  /*2fb0*/  ISETP.GT.U32.AND P6, PT, R3, R32, PT ;  /* 0x000000200300720c */ /* 0x000fc40003fc4070 */
[----:B------:R-:W-:Y:S01]  /*2fc0*/  ISETP.GE.AND P0, PT, R24, RZ, PT ;  /* 0x000000ff1800720c */ /* 0x000fe20003f06270 */
[----:B------:R-:W-:Y:S02]  /*2fd0*/  IMAD.MOV R18, RZ, RZ, -R18 ;  /* 0x000000ffff127224 */ /* 0x000fe400078e0a12 */
[----:B------:R-:W-:-:S04]  /*2fe0*/  IMAD.HI.U32 R20, R8, R30, RZ ;  /* 0x0000001e08147227 */ /* 0x000fc800078e00ff */
[----:B------:R-:W-:Y:S02]  /*2ff0*/  @!P4 IMAD.IADD R39, R39, 0x1, -R3 ;  /* 0x000000012727c824 */ /* 0x000fe400078e0a03 */
[C---:B------:R-:W-:Y:S02]  /*3000*/  IMAD R33, R3.reuse, R18, R33 ;  /* 0x0000001203217224 */ /* 0x040fe400078e0221 */
[----:B------:R-:W-:Y:S02]  /*3010*/  IMAD.MOV R20, RZ, RZ, -R20 ;  /* 0x000000ffff147224 */ /* 0x000fe400078e0a14 */
[----:B------:R-:W-:Y:S01]  /*3020*/  @!P5 IMAD.IADD R34, R34, 0x1, -R3 ;  /* 0x000000012222d824 */ /* 0x000fe200078e0a03 */
[C---:B------:R-:W-:Y:S01]  /*3030*/  ISETP.GT.U32.AND P5, PT, R3.reuse, R35, PT ;  /* 0x000000230300720c */ /* 0x040fe20003fa4070 */
[----:B------:R-:W-:Y:S01]  /*3040*/  @!P1 IMAD.MOV R39, RZ, RZ, -R39 ;  /* 0x000000ffff279224 */ /* 0x000fe200078e0a27 */
[C---:B------:R-:W-:Y:S01]  /*3050*/  ISETP.GT.U32.AND P1, PT, R3.reuse, R33, PT ;  /* 0x000000210300720c */ /* 0x040fe20003f24070 */
[----:B------:R-:W-:-:S02]  /*3060*/  IMAD R30, R3, R20, R30 ;  /* 0x00000014031e7224 */ /* 0x000fc400078e021e */
[--C-:B------:R-:W-:Y:S02]  /*3070*/  @!P6 IMAD.IADD R32, R32, 0x1, -R3.reuse ;  /* 0x000000012020e824 */ /* 0x100fe400078e0a03 */
[----:B------:R-:W-:Y:S01]  /*3080*/  @!P0 IMAD.MOV R34, RZ, RZ, -R34 ;  /* 0x000000ffff228224 */ /* 0x000fe200078e0a22 */
[C---:B------:R-:W-:Y:S02]  /*3090*/  ISETP.GT.U32.AND P0, PT, R3.reuse, R30, PT ;  /* 0x0000001e0300720c */ /* 0x040fe40003f04070 */
[----:B------:R-:W-:Y:S02]  /*30a0*/  ISETP.GT.U32.AND P6, PT, R3, R32, PT ;  /* 0x000000200300720c */ /* 0x000fe40003fc4070 */
[----:B------:R-:W-:Y:S01]  /*30b0*/  LOP3.LUT R44, R5, 0x68, RZ, 0xfc, !PT ;  /* 0x00000068052c7812 */ /* 0x000fe200078efcff */
[--C-:B------:R-:W-:Y:S01]  /*30c0*/  @!P5 IMAD.IADD R35, R35, 0x1, -R3.reuse ;  /* 0x000000012323d824 */ /* 0x100fe200078e0a03 */
[----:B------:R-:W-:Y:S01]  /*30d0*/  ISETP.GE.AND P4, PT, R26, RZ, PT ;  /* 0x000000ff1a00720c */ /* 0x000fe20003f86270 */
[----:B------:R-:W-:Y:S01]  /*30e0*/  @!P1 IMAD.IADD R33, R33, 0x1, -R3 ;  /* 0x0000000121219824 */ /* 0x000fe200078e0a03 */
[----:B------:R-:W-:-:S02]  /*30f0*/  IABS R31, R44 ;  /* 0x0000002c001f7213 */ /* 0x000fc40000000000 */
[C---:B------:R-:W-:Y:S02]  /*3100*/  ISETP.GT.U32.AND P5, PT, R3.reuse, R35, PT ;  /* 0x000000230300720c */ /* 0x040fe40003fa4070 */
[----:B------:R-:W-:Y:S01]  /*3110*/  ISETP.GT.U32.AND P1, PT, R3, R33, PT ;  /* 0x000000210300720c */ /* 0x000fe20003f24070 */
[----:B------:R-:W-:Y:S01]  /*3120*/  @!P0 IMAD.IADD R30, R30, 0x1, -R3 ;  /* 0x000000011e1e8824 */ /* 0x000fe200078e0a03 */
[----:B------:R-:W-:Y:S01]  /*3130*/  LOP3.LUT R24, R5, 0x64, RZ, 0xfc, !PT ;  /* 0x0000006405187812 */ /* 0x000fe200078efcff */
[----:B------:R-:W-:-:S04]  /*3140*/  IMAD.HI.U32 R20, R8, R31, RZ ;  /* 0x0000001f08147227 */ /* 0x000fc800078e00ff */
[----:B------:R-:W-:Y:S01]  /*3150*/  @!P6 IMAD.IADD R32, R32, 0x1, -R3 ;  /* 0x000000012020e824 */ /* 0x000fe200078e0a03 */
[----:B------:R-:W-:Y:S01]  /*3160*/  ISETP.GE.AND P6, PT, R28, RZ, PT ;  /* 0x000000ff1c00720c */ /* 0x000fe20003fc6270 */
[----:B------:R-:W-:Y:S01]  /*3170*/  IMAD.MOV R20, RZ, RZ, -R20 ;  /* 0x000000ffff147224 */ /* 0x000fe200078e0a14 */
[----:B------:R-:W-:Y:S02]  /*3180*/  IABS R28, R24 ;  /* 0x00000018001c7213 */ /* 0x000fe40000000000 */
[----:B------:R-:W-:Y:S01]  /*3190*/  ISETP.GT.U32.AND P0, PT, R3, R30, PT ;  /* 0x0000001e0300720c */ /* 0x000fe20003f04070 */
[----:B------:R-:W-:Y:S01]  /*31a0*/  @!P4 IMAD.MOV R32, RZ, RZ, -R32 ;  /* 0x000000ffff20c224 */ /* 0x000fe200078e0a20 */
[----:B------:R-:W-:Y:S01]  /*31b0*/  ISETP.GE.AND P4, PT, R45, RZ, PT ;  /* 0x000000ff2d00720c */ /* 0x000fe20003f86270 */
[----:B------:R-:W-:Y:S02]  /*31c0*/  IMAD R31, R3, R20, R31 ;  /* 0x00000014031f7224 */ /* 0x000fe400078e021f */
[----:B------:R-:W-:-:S04]  /*31d0*/  IMAD.HI.U32 R18, R8, R28, RZ ;  /* 0x0000001c08127227 */ /* 0x000fc800078e00ff */
[--C-:B------:R-:W-:Y:S01]  /*31e0*/  @!P5 IMAD.IADD R35, R35, 0x1, -R3.reuse ;  /* 0x000000012323d824 */ /* 0x100fe200078e0a03 */
[----:B------:R-:W-:Y:S01]  /*31f0*/  ISETP.GE.AND P5, PT, R22, RZ, PT ;  /* 0x000000ff1600720c */ /* 0x000fe20003fa6270 */
[--C-:B------:R-:W-:Y:S01]  /*3200*/  @!P1 IMAD.IADD R33, R33, 0x1, -R3.reuse ;  /* 0x0000000121219824 */ /* 0x100fe200078e0a03 */
[C---:B------:R-:W-:Y:S01]  /*3210*/  ISETP.GT.U32.AND P1, PT, R3.reuse, R31, PT ;  /* 0x0000001f0300720c */ /* 0x040fe20003f24070 */
[----:B------:R-:W-:Y:S01]  /*3220*/  IMAD.MOV R22, RZ, RZ, -R18 ;  /* 0x000000ffff167224 */ /* 0x000fe200078e0a12 */
[----:B------:R-:W-:Y:S01]  /*3230*/  IABS R26, R47 ;  /* 0x0000002f001a7213 */ /* 0x000fe20000000000 */
[----:B------:R-:W-:Y:S02]  /*3240*/  @!P0 IMAD.IADD R30, R30, 0x1, -R3 ;  /* 0x000000011e1e8824 */ /* 0x000fe400078e0a03 */
[----:B------:R-:W-:Y:S02]  /*3250*/  IMAD R28, R3, R22, R28 ;  /* 0x00000016031c7224 */ /* 0x000fe400078e021c */
[----:B------:R-:W-:-:S02]  /*3260*/  @!P4 IMAD.MOV R30, RZ, RZ, -R30 ;  /* 0x000000ffff1ec224 */ /* 0x000fc400078e0a1e */
[----:B------:R-:W-:Y:S01]  /*3270*/  IMAD.HI.U32 R18, R8, R26, RZ ;  /* 0x0000001a08127227 */ /* 0x000fe200078e00ff */
[----:B------:R-:W-:Y:S02]  /*3280*/  ISETP.GT.U32.AND P4, PT, R3, R28, PT ;  /* 0x0000001c0300720c */ /* 0x000fe40003f84070 */
[----:B------:R-:W-:Y:S01]  /*3290*/  IABS R77, R48 ;  /* 0x00000030004d7213 */ /* 0x000fe20000000000 */
[----:B------:R-:W-:Y:S02]  /*32a0*/  @!P1 IMAD.IADD R31, R31, 0x1, -R3 ;  /* 0x000000011f1f9824 */ /* 0x000fe400078e0a03 */
[----:B------:R-:W-:-:S03]  /*32b0*/  IMAD.MOV R18, RZ, RZ, -R18 ;  /* 0x000000ffff127224 */ /* 0x000fc600078e0a12 */
[C---:B------:R-:W-:Y:S01]  /*32c0*/  ISETP.GT.U32.AND P1, PT, R3.reuse, R31, PT ;  /* 0x0000001f0300720c */ /* 0x040fe20003f24070 */
[----:B------:R-:W-:Y:S02]  /*32d0*/  IMAD R26, R3, R18, R26 ;  /* 0x00000012031a7224 */ /* 0x000fe400078e021a */
[----:B------:R-:W-:-:S04]  /*32e0*/  IMAD.HI.U32 R18, R8, R77, RZ ;  /* 0x0000004d08127227 */ /* 0x000fc800078e00ff */
[----:B------:R-:W-:Y:S02]  /*32f0*/  @!P4 IMAD.IADD R28, R28, 0x1, -R3 ;  /* 0x000000011c1cc824 */ /* 0x000fe400078e0a03 */
[----:B------:R-:W-:Y:S02]  /*3300*/  IMAD.MOV R18, RZ, RZ, -R18 ;  /* 0x000000ffff127224 */ /* 0x000fe400078e0a12 */
[----:B------:R-:W-:Y:S01]  /*3310*/  @!P6 IMAD.MOV R35, RZ, RZ, -R35 ;  /* 0x000000ffff23e224 */ /* 0x000fe200078e0a23 */
[----:B------:R-:W-:Y:S01]  /*3320*/  ISETP.GE.AND P6, PT, R44, RZ, PT ;  /* 0x000000ff2c00720c */ /* 0x000fe20003fc6270 */
[----:B------:R-:W-:Y:S01]  /*3330*/  @!P5 IMAD.MOV R33, RZ, RZ, -R33 ;  /* 0x000000ffff21d224 */ /* 0x000fe200078e0a21 */
[----:B------:R-:W-:Y:S01]  /*3340*/  IABS R44, R49 ;  /* 0x00000031002c7213 */ /* 0x000fe20000000000 */
[C---:B------:R-:W-:Y:S01]  /*3350*/  IMAD R77, R3.reuse, R18, R77 ;  /* 0x00000012034d7224 */ /* 0x040fe200078e024d */
[C---:B------:R-:W-:Y:S02]  /*3360*/  ISETP.GT.U32.AND P4, PT, R3.reuse, R28, PT ;  /* 0x0000001c0300720c */ /* 0x040fe40003f84070 */
[----:B------:R-:W-:Y:S01]  /*3370*/  ISETP.GT.U32.AND P5, PT, R3, R26, PT ;  /* 0x0000001a0300720c */ /* 0x000fe20003fa4070 */
[----:B------:R-:W-:Y:S01]  /*3380*/  @!P1 IMAD.IADD R31, R31, 0x1, -R3 ;  /* 0x000000011f1f9824 */ /* 0x000fe200078e0a03 */
[----:B------:R-:W-:Y:S01]  /*3390*/  IABS R45, R51 ;  /* 0x00000033002d7213 */ /* 0x000fe20000000000 */
[----:B------:R-:W-:Y:S01]  /*33a0*/  IMAD.HI.U32 R20, R8, R44, RZ ;  /* 0x0000002c08147227 */ /* 0x000fe200078e00ff */
[----:B------:R-:W-:-:S02]  /*33b0*/  IABS R76, R50 ;  /* 0x00000032004c7213 */ /* 0x000fc40000000000 */
[----:B------:R-:W-:Y:S02]  /*33c0*/  ISETP.GT.U32.AND P1, PT, R3, R77, PT ;  /* 0x0000004d0300720c */ /* 0x000fe40003f24070 */
[----:B------:R-:W-:Y:S01]  /*33d0*/  ISETP.GE.AND P0, PT, R24, RZ, PT ;  /* 0x000000ff1800720c */ /* 0x000fe20003f06270 */
[----:B------:R-:W-:-:S04]  /*33e0*/  IMAD.HI.U32 R24, R8, R45, RZ ;  /* 0x0000002d08187227 */ /* 0x000fc800078e00ff */
[----:B------:R-:W-:Y:S02]  /*33f0*/  IMAD.MOV R20, RZ, RZ, -R20 ;  /* 0x000000ffff147224 */ /* 0x000fe400078e0a14 */
[----:B------:R-:W-:-:S04]  /*3400*/  IMAD.HI.U32 R22, R8, R76, RZ ;  /* 0x0000004c08167227 */ /* 0x000fc800078e00ff */
[----:B------:R-:W-:Y:S02]  /*3410*/  IMAD.MOV R46, RZ, RZ, -R24 ;  /* 0x000000ffff2e7224 */ /* 0x000fe400078e0a18 */
[--C-:B------:R-:W-:Y:S01]  /*3420*/  @!P4 IMAD.IADD R28, R28, 0x1, -R3.reuse ;  /* 0x000000011c1cc824 */ /* 0x100fe200078e0a03 */
[----:B------:R-:W-:Y:S01]  /*3430*/  ISETP.GE.AND P4, PT, R47, RZ, PT ;  /* 0x000000ff2f00720c */ /* 0x000fe20003f86270 */
[----:B------:R-:W-:Y:S01]  /*3440*/  IMAD R24, R3, R20, R44 ;  /* 0x0000001403187224 */ /* 0x000fe200078e022c */
[----:B------:R-:W-:Y:S01]  /*3450*/  LOP3.LUT R47, R5, 0x84, RZ, 0xfc, !PT ;  /* 0x00000084052f7812 */ /* 0x000fe200078efcff */
[----:B------:R-:W-:Y:S02]  /*3460*/  IMAD.MOV R22, RZ, RZ, -R22 ;  /* 0x000000ffff167224 */ /* 0x000fe400078e0a16 */
[--C-:B------:R-:W-:Y:S01]  /*3470*/  @!P5 IMAD.IADD R26, R26, 0x1, -R3.reuse ;  /* 0x000000011a1ad824 */ /* 0x100fe200078e0a03 */
[C---:B------:R-:W-:Y:S01]  /*3480*/  ISETP.GT.U32.AND P5, PT, R3.reuse, R24, PT ;  /* 0x000000180300720c */ /* 0x040fe20003fa4070 */
[----:B------:R-:W-:Y:S01]  /*3490*/  IMAD R76, R3, R22, R76 ;  /* 0x00000016034c7224 */ /* 0x000fe200078e024c */
[----:B------:R-:W-:Y:S01]  /*34a0*/  IABS R44, R47 ;  /* 0x0000002f002c7213 */ /* 0x000fe20000000000 */
[----:B------:R-:W-:Y:S01]  /*34b0*/  @!P1 IMAD.IADD R77, R77, 0x1, -R3 ;  /* 0x000000014d4d9824 */ /* 0x000fe200078e0a03 */
[C---:B------:R-:W-:Y:S01]  /*34c0*/  ISETP.GT.U32.AND P1, PT, R3.reuse, R26, PT ;  /* 0x0000001a0300720c */ /* 0x040fe20003f24070 */
[----:B------:R-:W-:Y:S01]  /*34d0*/  @!P6 IMAD.MOV R31, RZ, RZ, -R31 ;  /* 0x000000ffff1fe224 */ /* 0x000fe200078e0a1f */
[C---:B------:R-:W-:Y:S01]  /*34e0*/  ISETP.GT.U32.AND P6, PT, R3.reuse, R76, PT ;  /* 0x0000004c0300720c */ /* 0x040fe20003fc4070 */
[----:B------:R-:W-:Y:S01]  /*34f0*/  IMAD R22, R3, R46, R45 ;  /* 0x0000002e03167224 */ /* 0x000fe200078e022d */
[----:B------:R-:W-:Y:S01]  /*3500*/  LOP3.LUT R46, R5, 0x80, RZ, 0xfc, !PT ;  /* 0x00000080052e7812 */ /* 0x000fe200078efcff */
[----:B------:R-:W-:-:S03]  /*3510*/  IMAD.HI.U32 R20, R8, R44, RZ ;  /* 0x0000002c08147227 */ /* 0x000fc600078e00ff */
[----:B------:R-:W-:Y:S01]  /*3520*/  IABS R73, R46 ;  /* 0x0000002e00497213 */ /* 0x000fe20000000000 */
[----:B------:R-:W-:Y:S02]  /*3530*/  IMAD.MOV R20, RZ, RZ, -R20 ;  /* 0x000000ffff147224 */ /* 0x000fe400078e0a14 */
[--C-:B------:R-:W-:Y:S01]  /*3540*/  @!P5 IMAD.IADD R24, R24, 0x1, -R3.reuse ;  /* 0x000000011818d824 */ /* 0x100fe200078e0a03 */
[C---:B------:R-:W-:Y:S01]  /*3550*/  ISETP.GT.U32.AND P5, PT, R3.reuse, R77, PT ;  /* 0x0000004d0300720c */ /* 0x040fe20003fa4070 */
[----:B------:R-:W-:Y:S01]  /*3560*/  @!P1 IMAD.IADD R26, R26, 0x1, -R3 ;  /* 0x000000011a1a9824 */ /* 0x000fe200078e0a03 */
[C---:B------:R-:W-:Y:S01]  /*3570*/  ISETP.GT.U32.AND P1, PT, R3.reuse, R22, PT ;  /* 0x000000160300720c */ /* 0x040fe20003f24070 */
[----:B------:R-:W-:Y:S02]  /*3580*/  IMAD R20, R3, R20, R44 ;  /* 0x0000001403147224 */ /* 0x000fe400078e022c */
[----:B------:R-:W-:-:S04]  /*3590*/  IMAD.HI.U32 R18, R8, R73, RZ ;  /* 0x0000004908127227 */ /* 0x000fc800078e00ff */
[----:B------:R-:W-:Y:S01]  /*35a0*/  @!P6 IMAD.IADD R76, R76, 0x1, -R3 ;  /* 0x000000014c4ce824 */ /* 0x000fe200078e0a03 */
[C---:B------:R-:W-:Y:S01]  /*35b0*/  ISETP.GT.U32.AND P6, PT, R3.reuse, R20, PT ;  /* 0x000000140300720c */ /* 0x040fe20003fc4070 */
[----:B------:R-:W-:Y:S02]  /*35c0*/  IMAD.MOV R18, RZ, RZ, -R18 ;  /* 0x000000ffff127224 */ /* 0x000fe400078e0a12 */
[----:B------:R-:W-:Y:S01]  /*35d0*/  @!P0 IMAD.MOV R28, RZ, RZ, -R28 ;  /* 0x000000ffff1c8224 */ /* 0x000fe200078e0a1c */
[C---:B------:R-:W-:Y:S01]  /*35e0*/  ISETP.GT.U32.AND P0, PT, R3.reuse, R24, PT ;  /* 0x000000180300720c */ /* 0x040fe20003f04070 */
[----:B------:R-:W-:Y:S01]  /*35f0*/  IMAD R73, R3, R18, R73 ;  /* 0x0000001203497224 */ /* 0x000fe200078e0249 */
[----:B------:R-:W-:Y:S01]  /*3600*/  IABS R72, R52 ;  /* 0x0000003400487213 */ /* 0x000fe20000000000 */
[--C-:B------:R-:W-:Y:S01]  /*3610*/  @!P5 IMAD.IADD R77, R77, 0x1, -R3.reuse ;  /* 0x000000014d4dd824 */ /* 0x100fe200078e0a03 */
[----:B------:R-:W-:Y:S01]  /*3620*/  IABS R45, R53 ;  /* 0x00000035002d7213 */ /* 0x000fe20000000000 */
[----:B------:R-:W-:Y:S01]  /*3630*/  @!P1 IMAD.IADD R22, R22, 0x1, -R3 ;  /* 0x0000000116169824 */ /* 0x000fe200078e0a03 */
[----:B------:R-:W-:Y:S01]  /*3640*/  ISETP.GT.U32.AND P5, PT, R3, R73, PT ;  /* 0x000000490300720c */ /* 0x000fe20003fa4070 */
[----:B------:R-:W-:Y:S01]  /*3650*/  IMAD.HI.U32 R18, R8, R72, RZ ;  /* 0x0000004808127227 */ /* 0x000fe200078e00ff */
[----:B------:R-:W-:-:S03]  /*3660*/  ISETP.GE.AND P1, PT, R49, RZ, PT ;  /* 0x000000ff3100720c */ /* 0x000fc60003f26270 */
[----:B------:R-:W-:Y:S01]  /*3670*/  @!P6 IMAD.IADD R20, R20, 0x1, -R3 ;  /* 0x000000011414e824 */ /* 0x000fe200078e0a03 */
[----:B------:R-:W-:Y:S01]  /*3680*/  ISETP.GT.U32.AND P6, PT, R3, R22, PT ;  /* 0x000000160300720c */ /* 0x000fe20003fc4070 */
[----:B------:R-:W-:-:S04]  /*3690*/  IMAD.HI.U32 R44, R8, R45, RZ ;  /* 0x0000002d082c7227 */ /* 0x000fc800078e00ff */
[----:B------:R-:W-:Y:S02]  /*36a0*/  IMAD.MOV R18, RZ, RZ, -R18 ;  /* 0x000000ffff127224 */ /* 0x000fe400078e0a12 */
[--C-:B------:R-:W-:Y:S01]  /*36b0*/  @!P0 IMAD.IADD R24, R24, 0x1, -R3.reuse ;  /* 0x0000000118188824 */ /* 0x100fe200078e0a03 */
[----:B------:R-:W-:Y:S01]  /*36c0*/  ISETP.GE.AND P0, PT, R48, RZ, PT ;  /* 0x000000ff3000720c */ /* 0x000fe20003f06270 */
[----:B------:R-:W-:Y:S02]  /*36d0*/  IMAD.MOV R44, RZ, RZ, -R44 ;  /* 0x000000ffff2c7224 */ /* 0x000fe400078e0a2c */
[----:B------:R-:W-:Y:S02]  /*36e0*/  IMAD R72, R3, R18, R72 ;  /* 0x0000001203487224 */ /* 0x000fe400078e0248 */
[----:B------:R-:W-:Y:S02]  /*36f0*/  @!P5 IMAD.IADD R73, R73, 0x1, -R3 ;  /* 0x000000014949d824 */ /* 0x000fe400078e0a03 */
[----:B------:R-:W-:-:S02]  /*3700*/  IMAD R18, R3, R44, R45 ;  /* 0x0000002c03127224 */ /* 0x000fc400078e022d */
[----:B------:R-:W-:Y:S01]  /*3710*/  @!P1 IMAD.MOV R24, RZ, RZ, -R24 ;  /* 0x000000ffff189224 */ /* 0x000fe200078e0a18 */
[C---:B------:R-:W-:Y:S01]  /*3720*/  ISETP.GT.U32.AND P1, PT, R3.reuse, R72, PT ;  /* 0x000000480300720c */ /* 0x040fe20003f24070 */
[----:B------:R-:W-:Y:S01]  /*3730*/  @!P4 IMAD.MOV R26, RZ, RZ, -R26 ;  /* 0x000000ffff1ac224 */ /* 0x000fe200078e0a1a */
[C---:B------:R-:W-:Y:S01]  /*3740*/  ISETP.GT.U32.AND P5, PT, R3.reuse, R76, PT ;  /* 0x0000004c0300720c */ /* 0x040fe20003fa4070 */
[----:B------:R-:W-:Y:S01]  /*3750*/  @!P6 IMAD.IADD R22, R22, 0x1, -R3 ;  /* 0x000000011616e824 */ /* 0x000fe200078e0a03 */
[C---:B------:R-:W-:Y:S02]  /*3760*/  ISETP.GT.U32.AND P4, PT, R3.reuse, R73, PT ;  /* 0x000000490300720c */ /* 0x040fe40003f84070 */
[----:B------:R-:W-:Y:S02]  /*3770*/  ISETP.GT.U32.AND P6, PT, R3, R18, PT ;  /* 0x000000120300720c */ /* 0x000fe40003fc4070 */
[----:B------:R-:W-:Y:S01]  /*3780*/  LOP3.LUT R49, R5, 0x90, RZ, 0xfc, !PT ;  /* 0x0000009005317812 */ /* 0x000fe200078efcff */
[----:B------:R-:W-:Y:S01]  /*3790*/  @!P0 IMAD.MOV R77, RZ, RZ, -R77 ;  /* 0x000000ffff4d8224 */ /* 0x000fe200078e0a4d */
[----:B------:R-:W-:-:S02]  /*37a0*/  ISETP.GT.U32.AND P0, PT, R3, R20, PT ;  /* 0x000000140300720c */ /* 0x000fc40003f04070 */
[----:B------:R-:W-:Y:S01]  /*37b0*/  IABS R70, R49 ;  /* 0x0000003100467213 */ /* 0x000fe20000000000 */
[--C-:B------:R-:W-:Y:S01]  /*37c0*/  @!P1 IMAD.IADD R72, R72, 0x1, -R3.reuse ;  /* 0x0000000148489824 */ /* 0x100fe200078e0a03 */
[----:B------:R-:W-:Y:S01]  /*37d0*/  IABS R48, R54 ;  /* 0x0000003600307213 */ /* 0x000fe20000000000 */
[----:B------:R-:W-:Y:S02]  /*37e0*/  @!P5 IMAD.IADD R76, R76, 0x1, -R3 ;  /* 0x000000014c4cd824 */ /* 0x000fe400078e0a03 */
[----:B------:R-:W-:Y:S01]  /*37f0*/  IMAD.HI.U32 R44, R8, R70, RZ ;  /* 0x00000046082c7227 */ /* 0x000fe200078e00ff */
[----:B------:R-:W-:-:S03]  /*3800*/  ISETP.GE.AND P5, PT, R50, RZ, PT ;  /* 0x000000ff3200720c */ /* 0x000fc60003fa6270 */
[--C-:B------:R-:W-:Y:S01]  /*3810*/  @!P4 IMAD.IADD R73, R73, 0x1, -R3.reuse ;  /* 0x000000014949c824 */ /* 0x100fe200078e0a03 */
[----:B------:R-:W-:Y:S01]  /*3820*/  ISETP.GE.AND P4, PT, R51, RZ, PT ;  /* 0x000000ff3300720c */ /* 0x000fe20003f86270 */
[----:B------:R-:W-:Y:S01]  /*3830*/  @!P6 IMAD.IADD R18, R18, 0x1, -R3 ;  /* 0x000000011212e824 */ /* 0x000fe200078e0a03 */
[----:B------:R-:W-:Y:S01]  /*3840*/  ISETP.GT.U32.AND P6, PT, R3, R72, PT ;  /* 0x000000480300720c */ /* 0x000fe20003fc4070 */
[----:B------:R-:W-:Y:S02]  /*3850*/  IMAD.MOV R45, RZ, RZ, -R44 ;  /* 0x000000ffff2d7224 */ /* 0x000fe400078e0a2c */
[----:B------:R-:W-:-:S04]  /*3860*/  IMAD.HI.U32 R44, R8, R48, RZ ;  /* 0x00000030082c7227 */ /* 0x000fc800078e00ff */
[--C-:B------:R-:W-:Y:S01]  /*3870*/  @!P0 IMAD.IADD R20, R20, 0x1, -R3.reuse ;  /* 0x0000000114148824 */ /* 0x100fe200078e0a03 */
[----:B------:R-:W-:Y:S01]  /*3880*/  ISETP.GE.AND P0, PT, R46, RZ, PT ;  /* 0x000000ff2e00720c */ /* 0x000fe20003f06270 */
[----:B------:R-:W-:Y:S02]  /*3890*/  IMAD.MOV R44, RZ, RZ, -R44 ;  /* 0x000000ffff2c7224 */ /* 0x000fe400078e0a2c */
[C---:B------:R-:W-:Y:S02]  /*38a0*/  IMAD R70, R3.reuse, R45, R70 ;  /* 0x0000002d03467224 */ /* 0x040fe400078e0246 */
[C---:B------:R-:W-:Y:S02]  /*38b0*/  IMAD R48, R3.reuse, R44, R48 ;  /* 0x0000002c03307224 */ /* 0x040fe400078e0230 */
[----:B------:R-:W-:Y:S01]  /*38c0*/  @!P5 IMAD.MOV R76, RZ, RZ, -R76 ;  /* 0x000000ffff4cd224 */ /* 0x000fe200078e0a4c */
[C---:B------:R-:W-:Y:S01]  /*38d0*/  ISETP.GT.U32.AND P5, PT, R3.reuse, R70, PT ;  /* 0x000000460300720c */ /* 0x040fe20003fa4070 */
[----:B------:R-:W-:Y:S01]  /*38e0*/  @!P4 IMAD.MOV R22, RZ, RZ, -R22 ;  /* 0x000000ffff16c224 */ /* 0x000fe200078e0a16 */
[C---:B------:R-:W-:Y:S01]  /*38f0*/  ISETP.GT.U32.AND P4, PT, R3.reuse, R18, PT ;  /* 0x000000120300720c */ /* 0x040fe20003f84070 */
[----:B------:R-:W-:Y:S01]  /*3900*/  @!P6 IMAD.IADD R72, R72, 0x1, -R3 ;  /* 0x000000014848e824 */ /* 0x000fe200078e0a03 */
[----:B------:R-:W-:-:S02]  /*3910*/  ISETP.GT.U32.AND P6, PT, R3, R48, PT ;  /* 0x000000300300720c */ /* 0x000fc40003fc4070 */
[----:B------:R-:W-:Y:S01]  /*3920*/  LOP3.LUT R46, R5, 0x98, RZ, 0xfc, !PT ;  /* 0x00000098052e7812 */ /* 0x000fe200078efcff */
[----:B------:R-:W-:Y:S01]  /*3930*/  @!P0 IMAD.MOV R73, RZ, RZ, -R73 ;  /* 0x000000ffff498224 */ /* 0x000fe200078e0a49 */
[----:B------:R-:W-:Y:S02]  /*3940*/  ISETP.GE.AND P0, PT, R52, RZ, PT ;  /* 0x000000ff3400720c */ /* 0x000fe40003f06270 */
[----:B------:R-:W-:Y:S02]  /*3950*/  IABS R68, R46 ;  /* 0x0000002e00447213 */ /* 0x000fe40000000000 */
[----:B------:R-:W-:Y:S02]  /*3960*/  ISETP.GE.AND P1, PT, R47, RZ, PT ;  /* 0x000000ff2f00720c */ /* 0x000fe40003f26270 */
[C---:B------:R-:W-:Y:S01]  /*3970*/  LOP3.LUT R47, R5.reuse, 0x9c, RZ, 0xfc, !PT ;  /* 0x0000009c052f7812 */ /* 0x040fe200078efcff */
[----:B------:R-:W-:Y:S01]  /*3980*/  IMAD.HI.U32 R44, R8, R68, RZ ;  /* 0x00000044082c7227 */ /* 0x000fe200078e00ff */
[----:B------:R-:W-:-:S03]  /*3990*/  LOP3.LUT R52, R5, 0xa0, RZ, 0xfc, !PT ;  /* 0x000000a005347812 */ /* 0x000fc600078efcff */
[--C-:B------:R-:W-:Y:S01]  /*39a0*/  @!P4 IMAD.IADD R18, R18, 0x1, -R3.reuse ;  /* 0x000000011212c824 */ /* 0x100fe200078e0a03 */
[----:B------:R-:W-:Y:S01]  /*39b0*/  ISETP.GE.AND P4, PT, R49, RZ, PT ;  /* 0x000000ff3100720c */ /* 0x000fe20003f86270 */
[--C-:B------:R-:W-:Y:S01]  /*39c0*/  @!P5 IMAD.IADD R70, R70, 0x1, -R3.reuse ;  /* 0x000000014646d824 */ /* 0x100fe200078e0a03 */
[----:B------:R-:W-:Y:S01]  /*39d0*/  IABS R49, R47 ;  /* 0x0000002f00317213 */ /* 0x000fe20000000000 */
[----:B------:R-:W-:Y:S02]  /*39e0*/  @!P6 IMAD.IADD R48, R48, 0x1, -R3 ;  /* 0x000000013030e824 */ /* 0x000fe400078e0a03 */
[----:B------:R-:W-:Y:S01]  /*39f0*/  IMAD.MOV R44, RZ, RZ, -R44 ;  /* 0x000000ffff2c7224 */ /* 0x000fe200078e0a2c */
[C---:B------:R-:W-:Y:S01]  /*3a00*/  ISETP.GT.U32.AND P5, PT, R3.reuse, R70, PT ;  /* 0x000000460300720c */ /* 0x040fe20003fa4070 */
[----:B------:R-:W-:Y:S01]  /*3a10*/  @!P0 IMAD.MOV R72, RZ, RZ, -R72 ;  /* 0x000000ffff488224 */ /* 0x000fe200078e0a48 */
[C---:B------:R-:W-:Y:S01]  /*3a20*/  ISETP.GT.U32.AND P0, PT, R3.reuse, R48, PT ;  /* 0x000000300300720c */ /* 0x040fe20003f04070 */
[----:B------:R-:W-:Y:S01]  /*3a30*/  IMAD R68, R3, R44, R68 ;  /* 0x0000002c03447224 */ /* 0x000fe200078e0244 */
[----:B------:R-:W-:Y:S01]  /*3a40*/  IABS R66, R52 ;  /* 0x0000003400427213 */ /* 0x000fe20000000000 */
[----:B------:R-:W-:Y:S01]  /*3a50*/  IMAD.HI.U32 R44, R8, R49, RZ ;  /* 0x00000031082c7227 */ /* 0x000fe200078e00ff */
[----:B------:R-:W-:-:S03]  /*3a60*/  ISETP.GE.AND P6, PT, R54, RZ, PT ;  /* 0x000000ff3600720c */ /* 0x000fc60003fc6270 */
[----:B------:R-:W-:Y:S02]  /*3a70*/  IMAD.MOV R44, RZ, RZ, -R44 ;  /* 0x000000ffff2c7224 */ /* 0x000fe400078e0a2c */
[----:B------:R-:W-:-:S04]  /*3a80*/  IMAD.HI.U32 R45, R8, R66, RZ ;  /* 0x00000042082d7227 */ /* 0x000fc800078e00ff */
[C---:B------:R-:W-:Y:S02]  /*3a90*/  IMAD R49, R3.reuse, R44, R49 ;  /* 0x0000002c03317224 */ /* 0x040fe400078e0231 */
[----:B------:R-:W-:Y:S02]  /*3aa0*/  IMAD.MOV R45, RZ, RZ, -R45 ;  /* 0x000000ffff2d7224 */ /* 0x000fe400078e0a2d */
[--C-:B------:R-:W-:Y:S01]  /*3ab0*/  @!P5 IMAD.IADD R70, R70, 0x1, -R3.reuse ;  /* 0x000000014646d824 */ /* 0x100fe200078e0a03 */
[C---:B------:R-:W-:Y:S01]  /*3ac0*/  ISETP.GT.U32.AND P5, PT, R3.reuse, R68, PT ;  /* 0x000000440300720c */ /* 0x040fe20003fa4070 */
[----:B------:R-:W-:Y:S01]  /*3ad0*/  @!P0 IMAD.IADD R48, R48, 0x1, -R3 ;  /* 0x0000000130308824 */ /* 0x000fe200078e0a03 */
[C---:B------:R-:W-:Y:S01]  /*3ae0*/  ISETP.GT.U32.AND P0, PT, R3.reuse, R49, PT ;  /* 0x000000310300720c */ /* 0x040fe20003f04070 */
[----:B------:R-:W-:Y:S02]  /*3af0*/  IMAD R66, R3, R45, R66 ;  /* 0x0000002d03427224 */ /* 0x000fe400078e0242 */
[----:B------:R-:W-:-:S03]  /*3b00*/  @!P6 IMAD.MOV R48, RZ, RZ, -R48 ;  /* 0x000000ffff30e224 */ /* 0x000fc600078e0a30 */
[----:B------:R-:W-:Y:S01]  /*3b10*/  ISETP.GT.U32.AND P6, PT, R3, R66, PT ;  /* 0x000000420300720c */ /* 0x000fe20003fc4070 */
[----:B------:R-:W-:Y:S01]  /*3b20*/  @!P4 IMAD.MOV R70, RZ, RZ, -R70 ;  /* 0x000000ffff46c224 */ /* 0x000fe200078e0a46 */
[----:B------:R-:W-:Y:S02]  /*3b30*/  ISETP.GE.AND P4, PT, R47, RZ, PT ;  /* 0x000000ff2f00720c */ /* 0x000fe40003f86270 */
[----:B------:R-:W-:Y:S01]  /*3b40*/  LOP3.LUT R47, R5, 0xa4, RZ, 0xfc, !PT ;  /* 0x000000a4052f7812 */ /* 0x000fe200078efcff */
[----:B------:R-:W-:Y:S01]  /*3b50*/  @!P1 IMAD.MOV R20, RZ, RZ, -R20 ;  /* 0x000000ffff149224 */ /* 0x000fe200078e0a14 */
[----:B------:R-:W-:Y:S01]  /*3b60*/  ISETP.GE.AND P1, PT, R53, RZ, PT ;  /* 0x000000ff3500720c */ /* 0x000fe20003f26270 */
[--C-:B------:R-:W-:Y:S01]  /*3b70*/  @!P5 IMAD.IADD R68, R68, 0x1, -R3.reuse ;  /* 0x000000014444d824 */ /* 0x100fe200078e0a03 */
[----:B------:R-:W-:Y:S01]  /*3b80*/  IABS R50, R47 ;  /* 0x0000002f00327213 */ /* 0x000fe20000000000 */
[----:B------:R-:W-:Y:S01]  /*3b90*/  @!P0 IMAD.IADD R49, R49, 0x1, -R3 ;  /* 0x0000000131318824 */ /* 0x000fe200078e0a03 */
[----:B------:R-:W-:-:S02]  /*3ba0*/  LOP3.LUT R53, R5, 0xa8, RZ, 0xfc, !PT ;  /* 0x000000a805357812 */ /* 0x000fc400078efcff */
[C---:B------:R-:W-:Y:S01]  /*3bb0*/  ISETP.GT.U32.AND P5, PT, R3.reuse, R68, PT ;  /* 0x000000440300720c */ /* 0x040fe20003fa4070 */
[----:B------:R-:W-:Y:S01]  /*3bc0*/  @!P6 IMAD.IADD R66, R66, 0x1, -R3 ;  /* 0x000000014242e824 */ /* 0x000fe200078e0a03 */
[----:B------:R-:W-:Y:S01]  /*3bd0*/  ISETP.GT.U32.AND P0, PT, R3, R49, PT ;  /* 0x000000310300720c */ /* 0x000fe20003f04070 */
[C---:B------:R-:W-:Y:S01]  /*3be0*/  IMAD.HI.U32 R44, R8.reuse, R50, RZ ;  /* 0x00000032082c7227 */ /* 0x040fe200078e00ff */
[----:B------:R-:W-:Y:S02]  /*3bf0*/  LOP3.LUT R54, R5, 0xac, RZ, 0xfc, !PT ;  /* 0x000000ac05367812 */ /* 0x000fe400078efcff */
[----:B------:R-:W-:Y:S01]  /*3c00*/  IABS R64, R53 ;  /* 0x0000003500407213 */ /* 0x000fe20000000000 */
[----:B------:R-:W-:Y:S01]  /*3c10*/  IMAD.MOV R45, RZ, RZ, -R44 ;  /* 0x000000ffff2d7224 */ /* 0x000fe200078e0a2c */
[----:B------:R-:W-:Y:S02]  /*3c20*/  IABS R51, R54 ;  /* 0x0000003600337213 */ /* 0x000fe40000000000 */
[----:B------:R-:W-:Y:S01]  /*3c30*/  ISETP.GT.U32.AND P6, PT, R3, R66, PT ;  /* 0x000000420300720c */ /* 0x000fe20003fc4070 */
[----:B------:R-:W-:-:S04]  /*3c40*/  IMAD.HI.U32 R44, R8, R64, RZ ;  /* 0x00000040082c7227 */ /* 0x000fc800078e00ff */
[----:B------:R-:W-:Y:S01]  /*3c50*/  @!P1 IMAD.MOV R18, RZ, RZ, -R18 ;  /* 0x000000ffff129224 */ /* 0x000fe200078e0a12 */
[----:B------:R-:W-:Y:S01]  /*3c60*/  ISETP.GE.AND P1, PT, R46, RZ, PT ;  /* 0x000000ff2e00720c */ /* 0x000fe20003f26270 */
[----:B------:R-:W-:Y:S02]  /*3c70*/  IMAD R50, R3, R45, R50 ;  /* 0x0000002d03327224 */ /* 0x000fe400078e0232 */
[----:B------:R-:W-:-:S04]  /*3c80*/  IMAD.HI.U32 R45, R8, R51, RZ ;  /* 0x00000033082d7227 */ /* 0x000fc800078e00ff */
[----:B------:R-:W-:Y:S02]  /*3c90*/  IMAD.MOV R46, RZ, RZ, -R44 ;  /* 0x000000ffff2e7224 */ /* 0x000fe400078e0a2c */
[--C-:B------:R-:W-:Y:S01]  /*3ca0*/  @!P5 IMAD.IADD R68, R68, 0x1, -R3.reuse ;  /* 0x000000014444d824 */ /* 0x100fe200078e0a03 */
[----:B------:R-:W-:Y:S01]  /*3cb0*/  ISETP.GE.AND P5, PT, R52, RZ, PT ;  /* 0x000000ff3400720c */ /* 0x000fe20003fa6270 */
[----:B------:R-:W-:Y:S01]  /*3cc0*/  @!P0 IMAD.IADD R49, R49, 0x1, -R3 ;  /* 0x0000000131318824 */ /* 0x000fe200078e0a03 */
[C---:B------:R-:W-:Y:S01]  /*3cd0*/  ISETP.GT.U32.AND P0, PT, R3.reuse, R50, PT ;  /* 0x000000320300720c */ /* 0x040fe20003f04070 */
[----:B------:R-:W-:Y:S01]  /*3ce0*/  IMAD.MOV R52, RZ, RZ, -R45 ;  /* 0x000000ffff347224 */ /* 0x000fe200078e0a2d */
[----:B------:R-:W-:Y:S01]  /*3cf0*/  IABS R62, R55 ;  /* 0x00000037003e7213 */ /* 0x000fe20000000000 */
[C---:B------:R-:W-:Y:S02]  /*3d00*/  IMAD R64, R3.reuse, R46, R64 ;  /* 0x0000002e03407224 */ /* 0x040fe400078e0240 */
[----:B------:R-:W-:-:S02]  /*3d10*/  IMAD R51, R3, R52, R51 ;  /* 0x0000003403337224 */ /* 0x000fc400078e0233 */
[----:B------:R-:W-:Y:S01]  /*3d20*/  @!P6 IMAD.IADD R66, R66, 0x1, -R3 ;  /* 0x000000014242e824 */ /* 0x000fe200078e0a03 */
[----:B------:R-:W-:Y:S01]  /*3d30*/  ISETP.GT.U32.AND P6, PT, R3, R64, PT ;  /* 0x000000400300720c */ /* 0x000fe20003fc4070 */
[----:B------:R-:W-:-:S04]  /*3d40*/  IMAD.HI.U32 R44, R8, R62, RZ ;  /* 0x0000003e082c7227 */ /* 0x000fc800078e00ff */
[----:B------:R-:W-:Y:S01]  /*3d50*/  @!P4 IMAD.MOV R49, RZ, RZ, -R49 ;  /* 0x000000ffff31c224 */ /* 0x000fe200078e0a31 */
[----:B------:R-:W-:Y:S01]  /*3d60*/  ISETP.GT.U32.AND P4, PT, R3, R51, PT ;  /* 0x000000330300720c */ /* 0x000fe20003f84070 */
[----:B------:R-:W-:Y:S02]  /*3d70*/  IMAD.MOV R44, RZ, RZ, -R44 ;  /* 0x000000ffff2c7224 */ /* 0x000fe400078e0a2c */
[--C-:B------:R-:W-:Y:S01]  /*3d80*/  @!P0 IMAD.IADD R50, R50, 0x1, -R3.reuse ;  /* 0x0000000132328824 */ /* 0x100fe200078e0a03 */
[----:B------:R-:W-:Y:S01]  /*3d90*/  LOP3.LUT R46, R5, 0xb4, RZ, 0xfc, !PT ;  /* 0x000000b4052e7812 */ /* 0x000fe200078efcff */
[C---:B------:R-:W-:Y:S02]  /*3da0*/  IMAD R62, R3.reuse, R44, R62 ;  /* 0x0000002c033e7224 */ /* 0x040fe400078e023e */
[----:B------:R-:W-:Y:S01]  /*3db0*/  @!P5 IMAD.MOV R66, RZ, RZ, -R66 ;  /* 0x000000ffff42d224 */ /* 0x000fe200078e0a42 */
[----:B------:R-:W-:Y:S01]  /*3dc0*/  ISETP.GT.U32.AND P0, PT, R3, R50, PT ;  /* 0x000000320300720c */ /* 0x000fe20003f04070 */
[----:B------:R-:W-:Y:S01]  /*3dd0*/  @!P6 IMAD.IADD R64, R64, 0x1, -R3 ;  /* 0x000000014040e824 */ /* 0x000fe200078e0a03 */
[----:B------:R-:W-:-:S02]  /*3de0*/  IABS R52, R46 ;  /* 0x0000002e00347213 */ /* 0x000fc40000000000 */
[----:B------:R-:W-:Y:S01]  /*3df0*/  ISETP.GT.U32.AND P5, PT, R3, R62, PT ;  /* 0x0000003e0300720c */ /* 0x000fe20003fa4070 */
[----:B------:R-:W-:Y:S01]  /*3e00*/  @!P4 IMAD.IADD R51, R51, 0x1, -R3 ;  /* 0x000000013333c824 */ /* 0x000fe200078e0a03 */
[----:B------:R-:W-:Y:S01]  /*3e10*/  ISETP.GT.U32.AND P4, PT, R3, R64, PT ;  /* 0x000000400300720c */ /* 0x000fe20003f84070 */
[----:B------:R-:W-:Y:S01]  /*3e20*/  @!P1 IMAD.MOV R68, RZ, RZ, -R68 ;  /* 0x000000ffff449224 */ /* 0x000fe200078e0a44 */
[----:B------:R-:W-:Y:S01]  /*3e30*/  ISETP.GE.AND P1, PT, R47, RZ, PT ;  /* 0x000000ff2f00720c */ /* 0x000fe20003f26270 */
[----:B------:R-:W-:Y:S01]  /*3e40*/  IMAD.HI.U32 R44, R8, R52, RZ ;  /* 0x00000034082c7227 */ /* 0x000fe200078e00ff */
[----:B------:R-:W-:-:S03]  /*3e50*/  LOP3.LUT R47, R5, 0xb8, RZ, 0xfc, !PT ;  /* 0x000000b8052f7812 */ /* 0x000fc600078efcff */
[----:B------:R-:W-:Y:S01]  /*3e60*/  IMAD.MOV R44, RZ, RZ, -R44 ;  /* 0x000000ffff2c7224 */ /* 0x000fe200078e0a2c */
[----:B------:R-:W-:Y:S01]  /*3e70*/  IABS R60, R47 ;  /* 0x0000002f003c7213 */ /* 0x000fe20000000000 */
[--C-:B------:R-:W-:Y:S01]  /*3e80*/  @!P0 IMAD.IADD R50, R50, 0x1, -R3.reuse ;  /* 0x0000000132328824 */ /* 0x100fe200078e0a03 */
[----:B------:R-:W-:Y:S01]  /*3e90*/  ISETP.GE.AND P0, PT, R53, RZ, PT ;  /* 0x000000ff3500720c */ /* 0x000fe20003f06270 */
[C---:B------:R-:W-:Y:S01]  /*3ea0*/  IMAD R52, R3.reuse, R44, R52 ;  /* 0x0000002c03347224 */ /* 0x040fe200078e0234 */
[----:B------:R-:W-:Y:S01]  /*3eb0*/  IABS R53, R59 ;  /* 0x0000003b00357213 */ /* 0x000fe20000000000 */
[----:B------:R-:W-:Y:S01]  /*3ec0*/  @!P5 IMAD.IADD R62, R62, 0x1, -R3 ;  /* 0x000000013e3ed824 */ /* 0x000fe200078e0a03 */
[----:B------:R-:W-:Y:S01]  /*3ed0*/  ISETP.GT.U32.AND P5, PT, R3, R51, PT ;  /* 0x000000330300720c */ /* 0x000fe20003fa4070 */
[----:B------:R-:W-:-:S04]  /*3ee0*/  IMAD.HI.U32 R45, R8, R60, RZ ;  /* 0x0000003c082d7227 */ /* 0x000fc800078e00ff */
[----:B------:R-:W-:Y:S01]  /*3ef0*/  @!P4 IMAD.IADD R64, R64, 0x1, -R3 ;  /* 0x000000014040c824 */ /* 0x000fe200078e0a03 */
[----:B------:R-:W-:Y:S01]  /*3f00*/  ISETP.GT.U32.AND P4, PT, R3, R52, PT ;  /* 0x000000340300720c */ /* 0x000fe20003f84070 */
[----:B------:R-:W-:Y:S02]  /*3f10*/  IMAD.MOV R45, RZ, RZ, -R45 ;  /* 0x000000ffff2d7224 */ /* 0x000fe400078e0a2d */
[----:B------:R-:W-:-:S04]  /*3f20*/  IMAD.HI.U32 R44, R8, R53, RZ ;  /* 0x00000035082c7227 */ /* 0x000fc800078e00ff */
[----:B------:R-:W-:Y:S02]  /*3f30*/  IMAD R60, R3, R45, R60 ;  /* 0x0000002d033c7224 */ /* 0x000fe400078e023c */
[----:B------:R-:W-:Y:S02]  /*3f40*/  IMAD.MOV R44, RZ, RZ, -R44 ;  /* 0x000000ffff2c7224 */ /* 0x000fe400078e0a2c */
[----:B------:R-:W-:Y:S01]  /*3f50*/  @!P5 IMAD.IADD R51, R51, 0x1, -R3 ;  /* 0x000000013333d824 */ /* 0x000fe200078e0a03 */
[C---:B------:R-:W-:Y:S01]  /*3f60*/  ISETP.GT.U32.AND P5, PT, R3.reuse, R60, PT ;  /* 0x0000003c0300720c */ /* 0x040fe20003fa4070 */
[C---:B------:R-:W-:Y:S02]  /*3f70*/  IMAD R53, R3.reuse, R44, R53 ;  /* 0x0000002c03357224 */ /* 0x040fe400078e0235 */
[----:B------:R-:W-:Y:S01]  /*3f80*/  @!P4 IMAD.IADD R52, R52, 0x1, -R3 ;  /* 0x000000013434c824 */ /* 0x000fe200078e0a03 */
[----:B------:R-:W-:Y:S02]  /*3f90*/  IABS R58, R61 ;  /* 0x0000003d003a7213 */ /* 0x000fe40000000000 */
[----:B------:R-:W-:-:S02]  /*3fa0*/  ISETP.GT.U32.AND P4, PT, R3, R53, PT ;  /* 0x000000350300720c */ /* 0x000fc40003f84070 */
[----:B------:R-:W-:Y:S01]  /*3fb0*/  ISETP.GE.AND P6, PT, R54, RZ, PT ;  /* 0x000000ff3600720c */ /* 0x000fe20003fc6270 */
[----:B------:R-:W-:Y:S01]  /*3fc0*/  IMAD.HI.U32 R45, R8, R58, RZ ;  /* 0x0000003a082d7227 */ /* 0x000fe200078e00ff */
[----:B------:R-:W-:-:S03]  /*3fd0*/  IABS R54, R63 ;  /* 0x0000003f00367213 */ /* 0x000fc60000000000 */
[----:B------:R-:W-:Y:S01]  /*3fe0*/  @!P5 IMAD.IADD R60, R60, 0x1, -R3 ;  /* 0x000000013c3cd824 */ /* 0x000fe200078e0a03 */
[----:B------:R-:W-:Y:S01]  /*3ff0*/  ISETP.GT.U32.AND P5, PT, R3, R52, PT ;  /* 0x000000340300720c */ /* 0x000fe20003fa4070 */
[----:B------:R-:W-:Y:S02]  /*4000*/  IMAD.MOV R45, RZ, RZ, -R45 ;  /* 0x000000ffff2d7224 */ /* 0x000fe400078e0a2d */
[----:B------:R-:W-:Y:S01]  /*4010*/  IMAD.HI.U32 R44, R8, R54, RZ ;  /* 0x00000036082c7227 */ /* 0x000fe200078e00ff */
[----:B------:R-:W-:-:S03]  /*4020*/  IABS R56, R65 ;  /* 0x0000004100387213 */ /* 0x000fc60000000000 */
[----:B------:R-:W-:Y:S02]  /*4030*/  @!P4 IMAD.IADD R53, R53, 0x1, -R3 ;  /* 0x000000013535c824 */ /* 0x000fe400078e0a03 */
[C---:B------:R-:W-:Y:S02]  /*4040*/  IMAD R58, R3.reuse, R45, R58 ;  /* 0x0000002d033a7224 */ /* 0x040fe400078e023a */
[----:B------:R-:W-:Y:S01]  /*4050*/  IMAD.MOV R45, RZ, RZ, -R44 ;  /* 0x000000ffff2d7224 */ /* 0x000fe200078e0a2c */
[----:B------:R-:W-:Y:S01]  /*4060*/  ISETP.GT.U32.AND P4, PT, R3, R53, PT ;  /* 0x000000350300720c */ /* 0x000fe20003f84070 */
[----:B------:R-:W-:-:S04]  /*4070*/  IMAD.HI.U32 R44, R8, R56, RZ ;  /* 0x00000038082c7227 */ /* 0x000fc800078e00ff */
[C---:B------:R-:W-:Y:S02]  /*4080*/  IMAD R54, R3.reuse, R45, R54 ;  /* 0x0000002d03367224 */ /* 0x040fe400078e0236 */
[----:B------:R-:W-:Y:S01]  /*4090*/  @!P1 IMAD.MOV R50, RZ, RZ, -R50 ;  /* 0x000000ffff329224 */ /* 0x000fe200078e0a32 */
[C---:B------:R-:W-:Y:S01]  /*40a0*/  ISETP.GT.U32.AND P1, PT, R3.reuse, R62, PT ;  /* 0x0000003e0300720c */ /* 0x040fe20003f24070 */
[----:B------:R-:W-:Y:S01]  /*40b0*/  @!P0 IMAD.MOV R64, RZ, RZ, -R64 ;  /* 0x000000ffff408224 */ /* 0x000fe200078e0a40 */
[C---:B------:R-:W-:Y:S01]  /*40c0*/  ISETP.GT.U32.AND P0, PT, R3.reuse, R60, PT ;  /* 0x0000003c0300720c */ /* 0x040fe20003f04070 */
[----:B------:R-:W-:Y:S02]  /*40d0*/  IMAD.MOV R44, RZ, RZ, -R44 ;  /* 0x000000ffff2c7224 */ /* 0x000fe400078e0a2c */
[----:B------:R-:W-:Y:S01]  /*40e0*/  @!P5 IMAD.IADD R52, R52, 0x1, -R3 ;  /* 0x000000013434d824 */ /* 0x000fe200078e0a03 */
[C---:B------:R-:W-:Y:S01]  /*40f0*/  ISETP.GT.U32.AND P5, PT, R3.reuse, R54, PT ;  /* 0x000000360300720c */ /* 0x040fe20003fa4070 */
[----:B------:R-:W-:-:S02]  /*4100*/  IMAD R56, R3, R44, R56 ;  /* 0x0000002c03387224 */ /* 0x000fc400078e0238 */
[----:B------:R-:W-:-:S03]  /*4110*/  @!P4 IMAD.IADD R53, R53, 0x1, -R3 ;  /* 0x000000013535c824 */ /* 0x000fc600078e0a03 */
[----:B------:R-:W-:Y:S01]  /*4120*/  ISETP.GT.U32.AND P4, PT, R3, R56, PT ;  /* 0x000000380300720c */ /* 0x000fe20003f84070 */
[--C-:B------:R-:W-:Y:S01]  /*4130*/  @!P1 IMAD.IADD R62, R62, 0x1, -R3.reuse ;  /* 0x000000013e3e9824 */ /* 0x100fe200078e0a03 */
[----:B------:R-:W-:Y:S01]  /*4140*/  ISETP.GE.AND P1, PT, R55, RZ, PT ;  /* 0x000000ff3700720c */ /* 0x000fe20003f26270 */
[--C-:B------:R-:W-:Y:S01]  /*4150*/  @!P0 IMAD.IADD R60, R60, 0x1, -R3.reuse ;  /* 0x000000013c3c8824 */ /* 0x100fe200078e0a03 */
[----:B------:R-:W-:Y:S02]  /*4160*/  ISETP.GE.AND P0, PT, R47, RZ, PT ;  /* 0x000000ff2f00720c */ /* 0x000fe40003f06270 */
[----:B------:R-:W-:Y:S01]  /*4170*/  LOP3.LUT R47, R5, 0xd0, RZ, 0xfc, !PT ;  /* 0x000000d0052f7812 */ /* 0x000fe200078efcff */
[----:B------:R-:W-:Y:S02]  /*4180*/  @!P5 IMAD.IADD R54, R54, 0x1, -R3 ;  /* 0x000000013636d824 */ /* 0x000fe400078e0a03 */
[----:B------:R-:W-:Y:S01]  /*4190*/  @!P6 IMAD.MOV R51, RZ, RZ, -R51 ;  /* 0x000000ffff33e224 */ /* 0x000fe200078e0a33 */
[----:B------:R-:W-:-:S02]  /*41a0*/  ISETP.GT.U32.AND P6, PT, R3, R58, PT ;  /* 0x0000003a0300720c */ /* 0x000fc40003fc4070 */
[----:B------:R-:W-:Y:S02]  /*41b0*/  IABS R57, R47 ;  /* 0x0000002f00397213 */ /* 0x000fe40000000000 */
[----:B------:R-:W-:Y:S01]  /*41c0*/  ISETP.GT.U32.AND P5, PT, R3, R54, PT ;  /* 0x000000360300720c */ /* 0x000fe20003fa4070 */
[----:B------:R-:W-:Y:S01]  /*41d0*/  @!P4 IMAD.IADD R56, R56, 0x1, -R3 ;  /* 0x000000013838c824 */ /* 0x000fe200078e0a03 */
[----:B------:R-:W-:Y:S01]  /*41e0*/  ISETP.GE.AND P4, PT, R63, RZ, PT ;  /* 0x000000ff3f00720c */ /* 0x000fe20003f86270 */
[----:B------:R-:W-:Y:S01]  /*41f0*/  IMAD.HI.U32 R45, R8, R57, RZ ;  /* 0x00000039082d7227 */ /* 0x000fe200078e00ff */
[----:B------:R-:W-:-:S03]  /*4200*/  IABS R55, R67 ;  /* 0x0000004300377213 */ /* 0x000fc60000000000 */
[----:B------:R-:W-:Y:S01]  /*4210*/  @!P1 IMAD.MOV R62, RZ, RZ, -R62 ;  /* 0x000000ffff3e9224 */ /* 0x000fe200078e0a3e */
[----:B------:R-:W-:Y:S01]  /*4220*/  ISETP.GE.AND P1, PT, R46, RZ, PT ;  /* 0x000000ff2e00720c */ /* 0x000fe20003f26270 */
[----:B------:R-:W-:Y:S02]  /*4230*/  IMAD.MOV R46, RZ, RZ, -R45 ;  /* 0x000000ffff2e7224 */ /* 0x000fe400078e0a2d */
[----:B------:R-:W-:-:S04]  /*4240*/  IMAD.HI.U32 R44, R8, R55, RZ ;  /* 0x00000037082c7227 */ /* 0x000fc800078e00ff */
[----:B------:R-:W-:Y:S02]  /*4250*/  @!P6 IMAD.IADD R58, R58, 0x1, -R3 ;  /* 0x000000013a3ae824 */ /* 0x000fe400078e0a03 */
[C---:B------:R-:W-:Y:S02]  /*4260*/  IMAD R57, R3.reuse, R46, R57 ;  /* 0x0000002e03397224 */ /* 0x040fe400078e0239 */
[----:B------:R-:W-:Y:S02]  /*4270*/  @!P5 IMAD.IADD R54, R54, 0x1, -R3 ;  /* 0x000000013636d824 */ /* 0x000fe400078e0a03 */
[----:B------:R-:W-:Y:S01]  /*4280*/  IMAD.MOV R44, RZ, RZ, -R44 ;  /* 0x000000ffff2c7224 */ /* 0x000fe200078e0a2c */
[C---:B------:R-:W-:Y:S01]  /*4290*/  ISETP.GT.U32.AND P6, PT, R3.reuse, R58, PT ;  /* 0x0000003a0300720c */ /* 0x040fe20003fc4070 */
[----:B------:R-:W-:Y:S01]  /*42a0*/  @!P4 IMAD.MOV R54, RZ, RZ, -R54 ;  /* 0x000000ffff36c224 */ /* 0x000fe200078e0a36 */
[C---:B------:R-:W-:Y:S01]  /*42b0*/  ISETP.GT.U32.AND P4, PT, R3.reuse, R57, PT ;  /* 0x000000390300720c */ /* 0x040fe20003f84070 */
[----:B------:R-:W-:-:S02]  /*42c0*/  IMAD R55, R3, R44, R55 ;  /* 0x0000002c03377224 */ /* 0x000fc400078e0237 */
[----:B------:R-:W-:-:S03]  /*42d0*/  @!P1 IMAD.MOV R52, RZ, RZ, -R52 ;  /* 0x000000ffff349224 */ /* 0x000fc600078e0a34 */
[----:B------:R-:W-:Y:S02]  /*42e0*/  ISETP.GT.U32.AND P5, PT, R3, R55, PT ;  /* 0x000000370300720c */ /* 0x000fe40003fa4070 */
[----:B------:R-:W-:Y:S02]  /*42f0*/  ISETP.GE.AND P1, PT, R59, RZ, PT ;  /* 0x000000ff3b00720c */ /* 0x000fe40003f26270 */
[----:B------:R-:W-:Y:S01]  /*4300*/  LOP3.LUT R59, R5, 0xd4, RZ, 0xfc, !PT ;  /* 0x000000d4053b7812 */ /* 0x000fe200078efcff */
[--C-:B------:R-:W-:Y:S01]  /*4310*/  @!P6 IMAD.IADD R58, R58, 0x1, -R3.reuse ;  /* 0x000000013a3ae824 */ /* 0x100fe200078e0a03 */
[----:B------:R-:W-:Y:S01]  /*4320*/  ISETP.GE.AND P6, PT, R61, RZ, PT ;  /* 0x000000ff3d00720c */ /* 0x000fe20003fc6270 */
[----:B------:R-:W-:Y:S01]  /*4330*/  @!P4 IMAD.IADD R57, R57, 0x1, -R3 ;  /* 0x000000013939c824 */ /* 0x000fe200078e0a03 */
[----:B------:R-:W-:Y:S01]  /*4340*/  IABS R61, R59 ;  /* 0x0000003b003d7213 */ /* 0x000fe20000000000 */
[----:B------:R-:W-:Y:S01]  /*4350*/  @!P0 IMAD.MOV R60, RZ, RZ, -R60 ;  /* 0x000000ffff3c8224 */ /* 0x000fe200078e0a3c */
[----:B------:R-:W-:-:S02]  /*4360*/  ISETP.GT.U32.AND P0, PT, R3, R56, PT ;  /* 0x000000380300720c */ /* 0x000fc40003f04070 */
[----:B------:R-:W-:Y:S01]  /*4370*/  ISETP.GT.U32.AND P4, PT, R3, R57, PT ;  /* 0x000000390300720c */ /* 0x000fe20003f84070 */
[----:B------:R-:W-:Y:S01]  /*4380*/  @!P5 IMAD.IADD R55, R55, 0x1, -R3 ;  /* 0x000000013737d824 */ /* 0x000fe200078e0a03 */
[----:B------:R-:W-:Y:S01]  /*4390*/  LOP3.LUT R63, R5, 0xd8, RZ, 0xfc, !PT ;  /* 0x000000d8053f7812 */ /* 0x000fe200078efcff */
[----:B------:R-:W-:-:S03]  /*43a0*/  IMAD.HI.U32 R44, R8, R61, RZ ;  /* 0x0000003d082c7227 */ /* 0x000fc600078e00ff */
[----:B------:R-:W-:Y:S01]  /*43b0*/  IABS R46, R63 ;  /* 0x0000003f002e7213 */ /* 0x000fe20000000000 */
[----:B------:R-:W-:Y:S01]  /*43c0*/  IMAD.MOV R44, RZ, RZ, -R44 ;  /* 0x000000ffff2c7224 */ /* 0x000fe200078e0a2c */
[----:B------:R-:W-:Y:S01]  /*43d0*/  ISETP.GT.U32.AND P5, PT, R3, R55, PT ;  /* 0x000000370300720c */ /* 0x000fe20003fa4070 */
[----:B------:R-:W-:Y:S01]  /*43e0*/  @!P1 IMAD.MOV R53, RZ, RZ, -R53 ;  /* 0x000000ffff359224 */ /* 0x000fe200078e0a35 */
[----:B------:R-:W-:Y:S01]  /*43f0*/  ISETP.GE.AND P1, PT, R65, RZ, PT ;  /* 0x000000ff4100720c */ /* 0x000fe20003f26270 */
[----:B------:R-:W-:Y:S01]  /*4400*/  @!P6 IMAD.MOV R58, RZ, RZ, -R58 ;  /* 0x000000ffff3ae224 */ /* 0x000fe200078e0a3a */
[----:B------:R-:W-:Y:S01]  /*4410*/  ISETP.GE.AND P6, PT, R67, RZ, PT ;  /* 0x000000ff4300720c */ /* 0x000fe20003fc6270 */
[----:B------:R-:W-:Y:S01]  /*4420*/  IMAD R61, R3, R44, R61 ;  /* 0x0000002c033d7224 */ /* 0x000fe200078e023d */
[C---:B------:R-:W-:Y:S01]  /*4430*/  LOP3.LUT R65, R5.reuse, 0xdc, RZ, 0xfc, !PT ;  /* 0x000000dc05417812 */ /* 0x040fe200078efcff */
[----:B------:R-:W-:Y:S01]  /*4440*/  IMAD.HI.U32 R45, R8, R46, RZ ;  /* 0x0000002e082d7227 */ /* 0x000fe200078e00ff */
[----:B------:R-:W-:-:S03]  /*4450*/  LOP3.LUT R67, R5, 0xe0, RZ, 0xfc, !PT ;  /* 0x000000e005437812 */ /* 0x000fc600078efcff */
[--C-:B------:R-:W-:Y:S01]  /*4460*/  @!P0 IMAD.IADD R56, R56, 0x1, -R3.reuse ;  /* 0x0000000138388824 */ /* 0x100fe200078e0a03 */
[----:B------:R-:W-:Y:S01]  /*4470*/  ISETP.GE.AND P0, PT, R47, RZ, PT ;  /* 0x000000ff2f00720c */ /* 0x000fe20003f06270 */
[----:B------:R-:W-:Y:S01]  /*4480*/  @!P4 IMAD.IADD R57, R57, 0x1, -R3 ;  /* 0x000000013939c824 */ /* 0x000fe200078e0a03 */
[----:B------:R-:W-:Y:S01]  /*4490*/  IABS R47, R65 ;  /* 0x00000041002f7213 */ /* 0x000fe20000000000 */
[----:B------:R-:W-:Y:S01]  /*44a0*/  IMAD.MOV R45, RZ, RZ, -R45 ;  /* 0x000000ffff2d7224 */ /* 0x000fe200078e0a2d */
[----:B------:R-:W-:Y:S02]  /*44b0*/  ISETP.GT.U32.AND P4, PT, R3, R61, PT ;  /* 0x0000003d0300720c */ /* 0x000fe40003f84070 */
[----:B------:R-:W-:Y:S01]  /*44c0*/  IABS R78, R67 ;  /* 0x00000043004e7213 */ /* 0x000fe20000000000 */
[----:B------:R-:W-:Y:S01]  /*44d0*/  @!P5 IMAD.IADD R55, R55, 0x1, -R3 ;  /* 0x000000013737d824 */ /* 0x000fe200078e0a03 */
[----:B------:R-:W-:Y:S01]  /*44e0*/  ISETP.GE.AND P5, PT, R63, RZ, PT ;  /* 0x000000ff3f00720c */ /* 0x000fe20003fa6270 */
[----:B------:R-:W-:Y:S01]  /*44f0*/  IMAD R44, R3, R45, R46 ;  /* 0x0000002d032c7224 */ /* 0x000fe200078e022e */
[----:B------:R-:W-:Y:S01]  /*4500*/  LOP3.LUT R63, R5, 0xe4, RZ, 0xfc, !PT ;  /* 0x000000e4053f7812 */ /* 0x000fe200078efcff */
[----:B------:R-:W-:-:S04]  /*4510*/  IMAD.HI.U32 R45, R8, R47, RZ ;  /* 0x0000002f082d7227 */ /* 0x000fc800078e00ff */
[----:B------:R-:W-:Y:S01]  /*4520*/  IMAD.HI.U32 R46, R8, R78, RZ ;  /* 0x0000004e082e7227 */ /* 0x000fe200078e00ff */
[----:B------:R-:W-:-:S03]  /*4530*/  IABS R80, R63 ;  /* 0x0000003f00507213 */ /* 0x000fc60000000000 */
[----:B------:R-:W-:Y:S02]  /*4540*/  IMAD.MOV R74, RZ, RZ, -R45 ;  /* 0x000000ffff4a7224 */ /* 0x000fe400078e0a2d */
[----:B------:R-:W-:Y:S02]  /*4550*/  IMAD.MOV R45, RZ, RZ, -R46 ;  /* 0x000000ffff2d7224 */ /* 0x000fe400078e0a2e */
[----:B------:R-:W-:Y:S02]  /*4560*/  @!P4 IMAD.IADD R61, R61, 0x1, -R3 ;  /* 0x000000013d3dc824 */ /* 0x000fe400078e0a03 */
[----:B------:R-:W-:Y:S01]  /*4570*/  @!P6 IMAD.MOV R55, RZ, RZ, -R55 ;  /* 0x000000ffff37e224 */ /* 0x000fe200078e0a37 */
[C---:B------:R-:W-:Y:S01]  /*4580*/  ISETP.GT.U32.AND P6, PT, R3.reuse, R44, PT ;  /* 0x0000002c0300720c */ /* 0x040fe20003fc4070 */
[C---:B------:R-:W-:Y:S02]  /*4590*/  IMAD R78, R3.reuse, R45, R78 ;  /* 0x0000002d034e7224 */ /* 0x040fe400078e024e */
[----:B------:R-:W-:Y:S01]  /*45a0*/  IMAD.HI.U32 R45, R8, R80, RZ ;  /* 0x00000050082d7227 */ /* 0x000fe200078e00ff */
[----:B------:R-:W-:-:S03]  /*45b0*/  ISETP.GT.U32.AND P4, PT, R3, R61, PT ;  /* 0x0000003d0300720c */ /* 0x000fc60003f84070 */
[C---:B------:R-:W-:Y:S02]  /*45c0*/  IMAD R46, R3.reuse, R74, R47 ;  /* 0x0000004a032e7224 */ /* 0x040fe400078e022f */
[----:B------:R-:W-:Y:S02]  /*45d0*/  IMAD.MOV R45, RZ, RZ, -R45 ;  /* 0x000000ffff2d7224 */ /* 0x000fe400078e0a2d */
[----:B------:R-:W-:Y:S01]  /*45e0*/  @!P0 IMAD.MOV R57, RZ, RZ, -R57 ;  /* 0x000000ffff398224 */ /* 0x000fe200078e0a39 */
[C---:B------:R-:W-:Y:S01]  /*45f0*/  ISETP.GT.U32.AND P0, PT, R3.reuse, R46, PT ;  /* 0x0000002e0300720c */ /* 0x040fe20003f04070 */
[----:B------:R-:W-:Y:S02]  /*4600*/  IMAD R80, R3, R45, R80 ;  /* 0x0000002d03507224 */ /* 0x000fe400078e0250 */
[----:B------:R-:W-:Y:S01]  /*4610*/  @!P1 IMAD.MOV R56, RZ, RZ, -R56 ;  /* 0x000000ffff389224 */ /* 0x000fe200078e0a38 */
[----:B------:R-:W-:Y:S01]  /*4620*/  ISETP.GE.AND P1, PT, R59, RZ, PT ;  /* 0x000000ff3b00720c */ /* 0x000fe20003f26270 */
[--C-:B------:R-:W-:Y:S01]  /*4630*/  @!P6 IMAD.IADD R44, R44, 0x1, -R3.reuse ;  /* 0x000000012c2ce824 */ /* 0x100fe200078e0a03 */
[----:B------:R-:W-:Y:S01]  /*4640*/  ISETP.GT.U32.AND P6, PT, R3, R80, PT ;  /* 0x000000500300720c */ /* 0x000fe20003fc4070 */
[----:B------:R-:W-:Y:S01]  /*4650*/  @!P4 IMAD.IADD R61, R61, 0x1, -R3 ;  /* 0x000000013d3dc824 */ /* 0x000fe200078e0a03 */
[----:B------:R-:W-:-:S02]  /*4660*/  IABS R84, R71 ;  /* 0x0000004700547213 */ /* 0x000fc40000000000 */
[C---:B------:R-:W-:Y:S02]  /*4670*/  ISETP.GT.U32.AND P4, PT, R3.reuse, R78, PT ;  /* 0x0000004e0300720c */ /* 0x040fe40003f84070 */
[----:B------:R-:W-:Y:S01]  /*4680*/  IABS R82, R69 ;  /* 0x0000004500527213 */ /* 0x000fe20000000000 */
[----:B------:R-:W-:Y:S02]  /*4690*/  @!P0 IMAD.IADD R46, R46, 0x1, -R3 ;  /* 0x000000012e2e8824 */ /* 0x000fe400078e0a03 */
[----:B------:R-:W-:Y:S01]  /*46a0*/  IMAD.HI.U32 R59, R8, R84, RZ ;  /* 0x00000054083b7227 */ /* 0x000fe200078e00ff */
[----:B------:R-:W-:-:S03]  /*46b0*/  ISETP.GT.U32.AND P0, PT, R3, R44, PT ;  /* 0x0000002c0300720c */ /* 0x000fc60003f04070 */
[----:B------:R-:W-:Y:S01]  /*46c0*/  @!P1 IMAD.MOV R61, RZ, RZ, -R61 ;  /* 0x000000ffff3d9224 */ /* 0x000fe200078e0a3d */
[----:B------:R-:W-:Y:S01]  /*46d0*/  ISETP.GT.U32.AND P1, PT, R3, R46, PT ;  /* 0x0000002e0300720c */ /* 0x000fe20003f24070 */
[----:B------:R-:W-:Y:S01]  /*46e0*/  IMAD.HI.U32 R47, R8, R82, RZ ;  /* 0x00000052082f7227 */ /* 0x000fe200078e00ff */
[----:B------:R-:W-:-:S03]  /*46f0*/  IABS R86, R75 ;  /* 0x0000004b00567213 */ /* 0x000fc60000000000 */
[----:B------:R-:W-:Y:S02]  /*4700*/  IMAD.MOV R59, RZ, RZ, -R59 ;  /* 0x000000ffff3b7224 */ /* 0x000fe400078e0a3b */
[----:B------:R-:W-:Y:S02]  /*4710*/  @!P6 IMAD.IADD R80, R80, 0x1, -R3 ;  /* 0x000000015050e824 */ /* 0x000fe400078e0a03 */
[----:B------:R-:W-:Y:S02]  /*4720*/  IMAD.MOV R47, RZ, RZ, -R47 ;  /* 0x000000ffff2f7224 */ /* 0x000fe400078e0a2f */
[----:B------:R-:W-:Y:S01]  /*4730*/  IMAD R84, R3, R59, R84 ;  /* 0x0000003b03547224 */ /* 0x000fe200078e0254 */
[----:B------:R-:W-:Y:S01]  /*4740*/  LOP3.LUT R59, R5, 0xfc, RZ, 0xfc, !PT ;  /* 0x000000fc053b7812 */ /* 0x000fe200078efcff */
[----:B------:R-:W-:Y:S01]  /*4750*/  @!P4 IMAD.IADD R78, R78, 0x1, -R3 ;  /* 0x000000014e4ec824 */ /* 0x000fe200078e0a03 */
[----:B------:R-:W-:Y:S01]  /*4760*/  ISETP.GT.U32.AND P6, PT, R3, R80, PT ;  /* 0x000000500300720c */ /* 0x000fe20003fc4070 */
[----:B------:R-:W-:-:S03]  /*4770*/  IMAD.HI.U32 R5, R8, R86, RZ ;  /* 0x0000005608057227 */ /* 0x000fc600078e00ff */
[C---:B------:R-:W-:Y:S01]  /*4780*/  ISETP.GT.U32.AND P4, PT, R3.reuse, R78, PT ;  /* 0x0000004e0300720c */ /* 0x040fe20003f84070 */
[C---:B------:R-:W-:Y:S02]  /*4790*/  IMAD R82, R3.reuse, R47, R82 ;  /* 0x0000002f03527224 */ /* 0x040fe400078e0252 */
[----:B------:R-:W-:Y:S02]  /*47a0*/  IMAD.MOV R5, RZ, RZ, -R5 ;  /* 0x000000ffff057224 */ /* 0x000fe400078e0a05 */
[--C-:B------:R-:W-:Y:S01]  /*47b0*/  @!P0 IMAD.IADD R44, R44, 0x1, -R3.reuse ;  /* 0x000000012c2c8824 */ /* 0x100fe200078e0a03 */
[C---:B------:R-:W-:Y:S01]  /*47c0*/  ISETP.GT.U32.AND P0, PT, R3.reuse, R82, PT ;  /* 0x000000520300720c */ /* 0x040fe20003f04070 */
[--C-:B------:R-:W-:Y:S01]  /*47d0*/  @!P1 IMAD.IADD R46, R46, 0x1, -R3.reuse ;  /* 0x000000012e2e9824 */ /* 0x100fe200078e0a03 */
[C---:B------:R-:W-:Y:S01]  /*47e0*/  ISETP.GT.U32.AND P1, PT, R3.reuse, R84, PT ;  /* 0x000000540300720c */ /* 0x040fe20003f24070 */
[----:B------:R-:W-:Y:S02]  /*47f0*/  IMAD R86, R3, R5, R86 ;  /* 0x0000000503567224 */ /* 0x000fe400078e0256 */
[----:B------:R-:W-:-:S03]  /*4800*/  @!P6 IMAD.IADD R80, R80, 0x1, -R3 ;  /* 0x000000015050e824 */ /* 0x000fc600078e0a03 */
[----:B------:R-:W-:Y:S01]  /*4810*/  ISETP.GT.U32.AND P6, PT, R3, R86, PT ;  /* 0x000000560300720c */ /* 0x000fe20003fc4070 */
[--C-:B------:R-:W-:Y:S01]  /*4820*/  @!P4 IMAD.IADD R78, R78, 0x1, -R3.reuse ;  /* 0x000000014e4ec824 */ /* 0x100fe200078e0a03 */
[----:B------:R-:W-:Y:S02]  /*4830*/  IABS R90, R81 ;  /* 0x00000051005a7213 */ /* 0x000fe40000000000 */
[----:B------:R-:W-:Y:S01]  /*4840*/  ISETP.GE.AND P4, PT, R65, RZ, PT ;  /* 0x000000ff4100720c */ /* 0x000fe20003f86270 */
[--C-:B------:R-:W-:Y:S01]  /*4850*/  @!P0 IMAD.IADD R82, R82, 0x1, -R3.reuse ;  /* 0x0000000152528824 */ /* 0x100fe200078e0a03 */
[----:B------:R-:W-:Y:S01]  /*4860*/  IABS R88, R79 ;  /* 0x0000004f00587213 */ /* 0x000fe20000000000 */
[----:B------:R-:W-:Y:S01]  /*4870*/  @!P1 IMAD.IADD R84, R84, 0x1, -R3 ;  /* 0x0000000154549824 */ /* 0x000fe200078e0a03 */
[----:B------:R-:W-:Y:S01]  /*4880*/  IABS R47, R59 ;  /* 0x0000003b002f7213 */ /* 0x000fe20000000000 */
[----:B------:R-:W-:Y:S01]  /*4890*/  IMAD.MOV.U32 R74, RZ, RZ, R44 ;  /* 0x000000ffff4a7224 */ /* 0x000fe200078e002c */
[----:B------:R-:W-:Y:S01]  /*48a0*/  ISETP.GE.AND P1, PT, R63, RZ, PT ;  /* 0x000000ff3f00720c */ /* 0x000fe20003f26270 */
[----:B------:R-:W-:Y:S01]  /*48b0*/  IMAD.HI.U32 R45, R8, R90, RZ ;  /* 0x0000005a082d7227 */ /* 0x000fe200078e00ff */
[----:B------:R-:W-:-:S03]  /*48c0*/  ISETP.GE.AND P0, PT, R67, RZ, PT ;  /* 0x000000ff4300720c */ /* 0x000fc60003f06270 */
[----:B------:R-:W-:Y:S01]  /*48d0*/  @!P5 IMAD.MOV R74, RZ, RZ, -R74 ;  /* 0x000000ffff4ad224 */ /* 0x000fe200078e0a4a */
[----:B------:R-:W-:Y:S01]  /*48e0*/  ISETP.GT.U32.AND P5, PT, R3, R82, PT ;  /* 0x000000520300720c */ /* 0x000fe20003fa4070 */
[----:B------:R-:W-:-:S04]  /*48f0*/  IMAD.HI.U32 R5, R8, R88, RZ ;  /* 0x0000005808057227 */ /* 0x000fc800078e00ff */
[----:B------:R-:W-:Y:S02]  /*4900*/  IMAD.MOV R45, RZ, RZ, -R45 ;  /* 0x000000ffff2d7224 */ /* 0x000fe400078e0a2d */
[----:B------:R-:W-:-:S04]  /*4910*/  IMAD.HI.U32 R8, R8, R47, RZ ;  /* 0x0000002f08087227 */ /* 0x000fc800078e00ff */
[----:B------:R-:W-:Y:S02]  /*4920*/  IMAD.MOV.U32 R162, RZ, RZ, R46 ;  /* 0x000000ffffa27224 */ /* 0x000fe400078e002e */
[----:B------:R-:W-:Y:S02]  /*4930*/  @!P6 IMAD.IADD R86, R86, 0x1, -R3 ;  /* 0x000000015656e824 */ /* 0x000fe400078e0a03 */
[----:B------:R-:W-:Y:S02]  /*4940*/  IMAD.MOV R5, RZ, RZ, -R5 ;  /* 0x000000ffff057224 */ /* 0x000fe400078e0a05 */
[C---:B------:R-:W-:Y:S02]  /*4950*/  IMAD R90, R3.reuse, R45, R90 ;  /* 0x0000002d035a7224 */ /* 0x040fe400078e025a */
[----:B------:R-:W-:Y:S01]  /*4960*/  @!P4 IMAD.MOV R162, RZ, RZ, -R162 ;  /* 0x000000ffffa2c224 */ /* 0x000fe200078e0aa2 */
[----:B------:R-:W-:Y:S01]  /*4970*/  ISETP.GT.U32.AND P4, PT, R3, R86, PT ;  /* 0x000000560300720c */ /* 0x000fe20003f84070 */
[----:B------:R-:W-:-:S02]  /*4980*/  IMAD.MOV R8, RZ, RZ, -R8 ;  /* 0x000000ffff087224 */ /* 0x000fc400078e0a08 */
[C---:B------:R-:W-:Y:S02]  /*4990*/  IMAD R88, R3.reuse, R5, R88 ;  /* 0x0000000503587224 */ /* 0x040fe400078e0258 */
[C---:B------:R-:W-:Y:S02]  /*49a0*/  IMAD R8, R3.reuse, R8, R47 ;  /* 0x0000000803087224 */ /* 0x040fe400078e022f */
[----:B------:R-:W-:Y:S01]  /*49b0*/  @!P1 IMAD.MOV R80, RZ, RZ, -R80 ;  /* 0x000000ffff509224 */ /* 0x000fe200078e0a50 */
[C---:B------:R-:W-:Y:S01]  /*49c0*/  ISETP.GT.U32.AND P1, PT, R3.reuse, R90, PT ;  /* 0x0000005a0300720c */ /* 0x040fe20003f24070 */
[----:B------:R-:W-:Y:S01]  /*49d0*/  @!P0 IMAD.MOV R78, RZ, RZ, -R78 ;  /* 0x000000ffff4e8224 */ /* 0x000fe200078e0a4e */
[C---:B------:R-:W-:Y:S01]  /*49e0*/  ISETP.GT.U32.AND P0, PT, R3.reuse, R88, PT ;  /* 0x000000580300720c */ /* 0x040fe20003f04070 */
[--C-:B------:R-:W-:Y:S01]  /*49f0*/  @!P5 IMAD.IADD R82, R82, 0x1, -R3.reuse ;  /* 0x000000015252d824 */ /* 0x100fe200078e0a03 */
[C---:B------:R-:W-:Y:S02]  /*4a00*/  ISETP.GT.U32.AND P6, PT, R3.reuse, R84, PT ;  /* 0x000000540300720c */ /* 0x040fe40003fc4070 */
[----:B------:R-:W-:Y:S01]  /*4a10*/  ISETP.GT.U32.AND P5, PT, R3, R8, PT ;  /* 0x000000080300720c */ /* 0x000fe20003fa4070 */
[----:B------:R-:W-:Y:S01]  /*4a20*/  @!P4 IMAD.IADD R86, R86, 0x1, -R3 ;  /* 0x000000015656c824 */ /* 0x000fe200078e0a03 */
[----:B------:R-:W-:-:S05]  /*4a30*/  ISETP.GE.AND P4, PT, R71, RZ, PT ;  /* 0x000000ff4700720c */ /* 0x000fca0003f86270 */
[--C-:B------:R-:W-:Y:S02]  /*4a40*/  @!P1 IMAD.IADD R90, R90, 0x1, -R3.reuse ;  /* 0x000000015a5a9824 */ /* 0x100fe400078e0a03 */
[--C-:B------:R-:W-:Y:S02]  /*4a50*/  @!P0 IMAD.IADD R88, R88, 0x1, -R3.reuse ;  /* 0x0000000158588824 */ /* 0x100fe400078e0a03 */
[--C-:B------:R-:W-:Y:S01]  /*4a60*/  @!P6 IMAD.IADD R84, R84, 0x1, -R3.reuse ;  /* 0x000000015454e824 */ /* 0x100fe200078e0a03 */
[----:B------:R-:W-:Y:S01]  /*4a70*/  ISETP.GE.AND P6, PT, R69, RZ, PT ;  /* 0x000000ff4500720c */ /* 0x000fe20003fc6270 */
[----:B------:R-:W-:Y:S01]  /*4a80*/  @!P5 IMAD.IADD R8, R8, 0x1, -R3 ;  /* 0x000000010808d824 */ /* 0x000fe200078e0a03 */
[C---:B------:R-:W-:Y:S02]  /*4a90*/  ISETP.GT.U32.AND P5, PT, R3.reuse, R90, PT ;  /* 0x0000005a0300720c */ /* 0x040fe40003fa4070 */
[C---:B------:R-:W-:Y:S01]  /*4aa0*/  ISETP.GT.U32.AND P1, PT, R3.reuse, R88, PT ;  /* 0x000000580300720c */ /* 0x040fe20003f24070 */
[----:B------:R-:W-:Y:S01]  /*4ab0*/  @!P4 IMAD.MOV R84, RZ, RZ, -R84 ;  /* 0x000000ffff54c224 */ /* 0x000fe200078e0a54 */
[----:B------:R-:W-:-:S02]  /*4ac0*/  ISETP.GT.U32.AND P4, PT, R3, R8, PT ;  /* 0x000000080300720c */ /* 0x000fc40003f84070 */
[----:B------:R-:W-:-:S05]  /*4ad0*/  ISETP.GE.AND P0, PT, R75, RZ, PT ;  /* 0x000000ff4b00720c */ /* 0x000fca0003f06270 */
[----:B------:R-:W-:Y:S01]  /*4ae0*/  @!P6 IMAD.MOV R82, RZ, RZ, -R82 ;  /* 0x000000ffff52e224 */ /* 0x000fe200078e0a52 */
[----:B------:R-:W-:Y:S01]  /*4af0*/  ISETP.GE.AND P6, PT, R79, RZ, PT ;  /* 0x000000ff4f00720c */ /* 0x000fe20003fc6270 */
[--C-:B------:R-:W-:Y:S01]  /*4b00*/  @!P5 IMAD.IADD R90, R90, 0x1, -R3.reuse ;  /* 0x000000015a5ad824 */ /* 0x100fe200078e0a03 */
[----:B------:R-:W-:Y:S01]  /*4b10*/  ISETP.GE.AND P5, PT, R59, RZ, PT ;  /* 0x000000ff3b00720c */ /* 0x000fe20003fa6270 */
[--C-:B------:R-:W-:Y:S01]  /*4b20*/  @!P1 IMAD.IADD R88, R88, 0x1, -R3.reuse ;  /* 0x0000000158589824 */ /* 0x100fe200078e0a03 */
[----:B------:R-:W-:Y:S01]  /*4b30*/  ISETP.NE.U32.AND P1, PT, R4, RZ, PT ;  /* 0x000000ff0400720c */ /* 0x000fe20003f25070 */
[----:B------:R-:W-:Y:S01]  /*4b40*/  @!P4 IMAD.IADD R8, R8, 0x1, -R3 ;  /* 0x000000010808c824 */ /* 0x000fe200078e0a03 */
[----:B------:R-:W-:Y:S01]  /*4b50*/  SHF.R.U32.HI R4, RZ, 0x3, R37 ;  /* 0x00000003ff047819 */ /* 0x000fe20000011625 */
[----:B------:R-:W-:Y:S01]  /*4b60*/  @!P0 IMAD.MOV R86, RZ, RZ, -R86 ;  /* 0x000000ffff568224 */ /* 0x000fe200078e0a56 */
[----:B------:R-:W-:Y:S02]  /*4b70*/  ISETP.GE.AND P0, PT, R81, RZ, PT ;  /* 0x000000ff5100720c */ /* 0x000fe40003f06270 */
[----:B------:R-:W-:Y:S01]  /*4b80*/  LOP3.LUT P4, RZ, R4, 0x1, RZ, 0xc0, !PT ;  /* 0x0000000104ff7812 */ /* 0x000fe2000788c0ff */
[----:B------:R-:W-:Y:S01]  /*4b90*/  IMAD.MOV.U32 R4, RZ, RZ, R8 ;  /* 0x000000ffff047224 */ /* 0x000fe200078e0008 */
[----:B------:R-:W-:Y:S01]  /*4ba0*/  LOP3.LUT R3, RZ, R43, RZ, 0x33, !PT ;  /* 0x0000002bff037212 */ /* 0x000fe200078e33ff */
[----:B------:R-:W-:Y:S01]  /*4bb0*/  @!P6 IMAD.MOV R88, RZ, RZ, -R88 ;  /* 0x000000ffff58e224 */ /* 0x000fe200078e0a58 */
[----:B------:R-:W-:Y:S01]  /*4bc0*/  ISETP.NE.AND P6, PT, R43, RZ, PT ;  /* 0x000000ff2b00720c */ /* 0x000fe20003fc5270 */
[----:B------:R-:W-:Y:S01]  /*4bd0*/  @!P5 IMAD.MOV R4, RZ, RZ, -R4 ;  /* 0x000000ffff04d224 */ /* 0x000fe200078e0a04 */
[----:B------:R-:W-:-:S02]  /*4be0*/  SHF.R.S32.HI R252, RZ, 0x1f, R212 ;  /* 0x0000001ffffc7819 */ /* 0x000fc400000114d4 */
[----:B------:R-:W-:Y:S01]  /*4bf0*/  IADD3 R8, P5, PT, R212, R6, RZ ;  /* 0x00000006d4087210 */ /* 0x000fe20007fbe0ff */
[----:B------:R-:W-:Y:S01]  /*4c00*/  VIADD R168, R2, 0x1f ;  /* 0x0000001f02a87836 */ /* 0x000fe20000000000 */
[----:B------:R-:W-:Y:S02]  /*4c10*/  SEL R108, R3, R9, !P6 ;  /* 0x00000009036c7207 */ /* 0x000fe40007000000 */
[----:B------:R-:W-:Y:S01]  /*4c20*/  PRMT R161, RZ, 0x7610, R161 ;  /* 0x00007610ffa17816 */ /* 0x000fe200000000a1 */
[----:B------:R-:W-:Y:S01]  /*4c30*/  IMAD.X R9, R252, 0x1, R7, P5 ;  /* 0x00000001fc097824 */ /* 0x000fe200028e0607 */
[----:B------:R-:W-:Y:S01]  /*4c40*/  LOP3.LUT R83, R0, 0x1f, RZ, 0xc0, !PT ;  /* 0x0000001f00537812 */ /* 0x000fe200078ec0ff */
[----:B------:R-:W-:Y:S01]  /*4c50*/  @!P0 IMAD.MOV R90, RZ, RZ, -R90 ;  /* 0x000000ffff5a8224 */ /* 0x000fe200078e0a5a */
[----:B------:R-:W-:Y:S01]  /*4c60*/  ISETP.GT.AND P0, PT, R168, 0x1f, PT ;  /* 0x0000001fa800780c */ /* 0x000fe20003f04270 */
[C---:B------:R-:W-:Y:S01]  /*4c70*/  IMAD R209, R118.reuse, 0x1d, RZ ;  /* 0x0000001d76d17824 */ /* 0x040fe200078e02ff */
[----:B------:R0:W2:Y:S01]  /*4c80*/  @P4 LDG.E.U8 R161, desc[UR18][R8.64] ;  /* 0x0000001208a14981 */ /* 0x0000a2000c1e1100 */
[----:B------:R-:W-:Y:S01]  /*4c90*/  SHF.R.U32.HI R5, RZ, 0x2, R37 ;  /* 0x00000002ff057819 */ /* 0x000fe20000011625 */
[C---:B------:R-:W-:Y:S01]  /*4ca0*/  IMAD R197, R83.reuse, R119, RZ ;  /* 0x0000007753c57224 */ /* 0x040fe200078e02ff */
[----:B------:R-:W-:Y:S01]  /*4cb0*/  ISETP.LT.AND P0, PT, R83, R2, P0 ;  /* 0x000000025300720c */ /* 0x000fe20000701270 */
[----:B------:R-:W-:Y:S01]  /*4cc0*/  IMAD R208, R118, 0x1e, RZ ;  /* 0x0000001e76d07824 */ /* 0x000fe200078e02ff */
[----:B------:R-:W-:-:S02]  /*4cd0*/  SEL R47, R3, R13, !P6 ;  /* 0x0000000d032f7207 */ /* 0x000fc40007000000 */
[----:B------:R-:W-:Y:S02]  /*4ce0*/  SEL R44, R3, R16, !P6 ;  /* 0x00000010032c7207 */ /* 0x000fe40007000000 */
[----:B------:R-:W-:Y:S02]  /*4cf0*/  LOP3.LUT P5, RZ, R5, 0x1, RZ, 0xc0, !PT ;  /* 0x0000000105ff7812 */ /* 0x000fe400078ac0ff */
[----:B------:R-:W-:Y:S02]  /*4d00*/  SHF.R.S32.HI R251, RZ, 0x1f, R209 ;  /* 0x0000001ffffb7819 */ /* 0x000fe400000114d1 */
[----:B------:R-:W-:Y:S02]  /*4d10*/  IADD3 R2, P4, PT, R209, R6, RZ ;  /* 0x00000006d1027210 */ /* 0x000fe40007f9e0ff */
[C---:B------:R-:W-:Y:S02]  /*4d20*/  SEL R103, R3.reuse, R10, !P6 ;  /* 0x0000000a03677207 */ /* 0x040fe40007000000 */
[----:B------:R-:W-:-:S02]  /*4d30*/  SEL R101, R3, R11, !P6 ;  /* 0x0000000b03657207 */ /* 0x000fc40007000000 */
[C---:B------:R-:W-:Y:S02]  /*4d40*/  SEL R59, R3.reuse, R12, !P6 ;  /* 0x0000000c033b7207 */ /* 0x040fe40007000000 */
[C---:B------:R-:W-:Y:S02]  /*4d50*/  SEL R46, R3.reuse, R14, !P6 ;  /* 0x0000000e032e7207 */ /* 0x040fe40007000000 */
[C---:B------:R-:W-:Y:S02]  /*4d60*/  SEL R45, R3.reuse, R15, !P6 ;  /* 0x0000000f032d7207 */ /* 0x040fe40007000000 */
[C---:B------:R-:W-:Y:S02]  /*4d70*/  SEL R43, R3.reuse, R17, !P6 ;  /* 0x00000011032b7207 */ /* 0x040fe40007000000 */
[C---:B------:R-:W-:Y:S02]  /*4d80*/  SEL R16, R3.reuse, R48, !P6 ;  /* 0x0000003003107207 */ /* 0x040fe40007000000 */
[C---:B------:R-:W-:Y:S01]  /*4d90*/  SEL R13, R3.reuse, R54, !P6 ;  /* 0x00000036030d7207 */ /* 0x040fe20007000000 */
[----:B------:R-:W-:Y:S01]  /*4da0*/  IMAD R108, R108, UR6, RZ ;  /* 0x000000066c6c7c24 */ /* 0x000fe2000f8e02ff */
[----:B------:R-:W-:-:S02]  /*4db0*/  SEL R19, R3, R19, !P6 ;  /* 0x0000001303137207 */ /* 0x000fc40007000000 */
[C---:B------:R-:W-:Y:S02]  /*4dc0*/  SEL R21, R3.reuse, R21, !P6 ;  /* 0x0000001503157207 */ /* 0x040fe40007000000 */
[C---:B------:R-:W-:Y:S02]  /*4dd0*/  SEL R23, R3.reuse, R23, !P6 ;  /* 0x0000001703177207 */ /* 0x040fe40007000000 */
[C---:B------:R-:W-:Y:S02]  /*4de0*/  SEL R25, R3.reuse, R25, !P6 ;  /* 0x0000001903197207 */ /* 0x040fe40007000000 */
[C---:B------:R-:W-:Y:S02]  /*4df0*/  SEL R27, R3.reuse, R27, !P6 ;  /* 0x0000001b031b7207 */ /* 0x040fe40007000000 */
[C---:B------:R-:W-:Y:S02]  /*4e00*/  SEL R29, R3.reuse, R29, !P6 ;  /* 0x0000001d031d7207 */ /* 0x040fe40007000000 */
        /* <DEDUP_REMOVED lines=46> */
[----:B------:R-:W-:Y:S02]  /*50f0*/  SEL R48, R3, R4, !P6 ;  /* 0x0000000403307207 */ /* 0x000fe40007000000 */
[----:B------:R-:W-:Y:S01]  /*5100*/  IADD3 R198, P6, PT, R197, UR22, RZ ;  /* 0x00000016c5c67c10 */ /* 0x000fe2000ffde0ff */
[----:B------:R-:W-:Y:S01]  /*5110*/  IMAD.X R3, R251, 0x1, R7, P4 ;  /* 0x00000001fb037824 */ /* 0x000fe200020e0607 */
[----:B------:R-:W-:Y:S01]  /*5120*/  SHF.R.S32.HI R250, RZ, 0x1f, R208 ;  /* 0x0000001ffffa7819 */ /* 0x000fe200000114d0 */
[----:B------:R-:W-:Y:S01]  /*5130*/  IMAD R207, R118, 0x1f, RZ ;  /* 0x0000001f76cf7824 */ /* 0x000fe200078e02ff */
[----:B------:R-:W-:Y:S01]  /*5140*/  IADD3 R4, P4, PT, R208, R6, RZ ;  /* 0x00000006d0047210 */ /* 0x000fe20007f9e0ff */
[----:B------:R-:W-:Y:S01]  /*5150*/  IMAD R103, R103, UR6, RZ ;  /* 0x0000000667677c24 */ /* 0x000fe2000f8e02ff */
[----:B------:R-:W-:-:S02]  /*5160*/  LEA.HI.X.SX32 R197, R197, UR23, 0x1, P6 ;  /* 0x00000017c5c57c11 */ /* 0x000fc4000b0f0eff */
[----:B------:R-:W-:Y:S02]  /*5170*/  PRMT R160, RZ, 0x7610, R160 ;  /* 0x00007610ffa07816 */ /* 0x000fe400000000a0 */
[----:B------:R-:W-:Y:S01]  /*5180*/  IADD3 R107, P6, PT, R108, R198, RZ ;  /* 0x000000c66c6b7210 */ /* 0x000fe20007fde0ff */
[----:B------:R-:W-:Y:S01]  /*5190*/  IMAD.X R5, R250, 0x1, R7, P4 ;  /* 0x00000001fa057824 */ /* 0x000fe200020e0607 */
[----:B------:R-:W-:Y:S01]  /*51a0*/  SHF.R.S32.HI R249, RZ, 0x1f, R207 ;  /* 0x0000001ffff97819 */ /* 0x000fe200000114cf */
[----:B------:R-:W-:Y:S01]  /*51b0*/  IMAD R48, R48, UR6, RZ ;  /* 0x0000000630307c24 */ /* 0x000fe2000f8e02ff */
[----:B------:R-:W-:Y:S01]  /*51c0*/  IADD3 R6, P4, PT, R207, R6, RZ ;  /* 0x00000006cf067210 */ /* 0x000fe20007f9e0ff */
[----:B------:R-:W3:Y:S01]  /*51d0*/  @P5 LDG.E.U8 R160, desc[UR18][R2.64] ;  /* 0x0000001202a05981 */ /* 0x000ee2000c1e1100 */
[----:B------:R-:W-:Y:S02]  /*51e0*/  LEA.HI.X.SX32 R108, R108, R197, 0x1, P6 ;  /* 0x000000c56c6c7211 */ /* 0x000fe400030f0eff */
[----:B------:R-:W-:-:S02]  /*51f0*/  IADD3 R105, P6, PT, R103, R198, RZ ;  /* 0x000000c667697210 */ /* 0x000fc40007fde0ff */
[----:B------:R-:W-:Y:S01]  /*5200*/  SHF.R.U32.HI R37, RZ, 0x1, R37 ;  /* 0x00000001ff257819 */ /* 0x000fe20000011625 */
[----:B------:R-:W-:Y:S01]  /*5210*/  IMAD.X R7, R249, 0x1, R7, P4 ;  /* 0x00000001f9077824 */ /* 0x000fe200020e0607 */
[----:B------:R-:W-:Y:S01]  /*5220*/  LEA.HI.X.SX32 R103, R103, R197, 0x1, P6 ;  /* 0x000000c567677211 */ /* 0x000fe200030f0eff */
[----:B------:R-:W-:Y:S01]  /*5230*/  IMAD R101, R101, UR6, RZ ;  /* 0x0000000665657c24 */ /* 0x000fe2000f8e02ff */
[----:B------:R-:W-:Y:S02]  /*5240*/  LOP3.LUT P4, RZ, R37, 0x1, RZ, 0xc0, !PT ;  /* 0x0000000125ff7812 */ /* 0x000fe4000788c0ff */
[----:B------:R-:W-:Y:S01]  /*5250*/  IADD3 R200, P6, PT, R48, R198, RZ ;  /* 0x000000c630c87210 */ /* 0x000fe20007fde0ff */
[----:B------:R-:W-:-:S03]  /*5260*/  IMAD R59, R59, UR6, RZ ;  /* 0x000000063b3b7c24 */ /* 0x000fc6000f8e02ff */
[-C--:B------:R-:W-:Y:S02]  /*5270*/  LEA.HI.X.SX32 R199, R48, R197.reuse, 0x1, P6 ;  /* 0x000000c530c77211 */ /* 0x080fe400030f0eff */
[-C--:B------:R-:W-:Y:S02]  /*5280*/  IADD3 R104, P6, PT, R101, R198.reuse, RZ ;  /* 0x000000c665687210 */ /* 0x080fe40007fde0ff */
[----:B------:R-:W-:Y:S01]  /*5290*/  PRMT R156, RZ, 0x7610, R156 ;  /* 0x00007610ff9c7816 */ /* 0x000fe2000000009c */
[----:B------:R-:W-:Y:S01]  /*52a0*/  IMAD R47, R47, UR6, RZ ;  /* 0x000000062f2f7c24 */ /* 0x000fe2000f8e02ff */
[----:B------:R-:W-:Y:S01]  /*52b0*/  LEA.HI.X.SX32 R101, R101, R197, 0x1, P6 ;  /* 0x000000c565657211 */ /* 0x000fe200030f0eff */
[----:B0-----:R-:W-:Y:S01]  /*52c0*/  @P0 IMAD.MOV.U32 R8, RZ, RZ, R107 ;  /* 0x000000ffff080224 */ /* 0x001fe200078e006b */
[----:B------:R-:W-:Y:S01]  /*52d0*/  PRMT R148, RZ, 0x7610, R148 ;  /* 0x00007610ff947816 */ /* 0x000fe20000000094 */
[----:B------:R-:W-:Y:S01]  /*52e0*/  @P0 IMAD.MOV.U32 R9, RZ, RZ, R108 ;  /* 0x000000ffff090224 */ /* 0x000fe200078e006c */
[----:B------:R-:W-:Y:S01]  /*52f0*/  IADD3 R102, P6, PT, R59, R198, RZ ;  /* 0x000000c63b667210 */ /* 0x000fe20007fde0ff */
[----:B------:R-:W3:Y:S01]  /*5300*/  @P4 LDG.E.U8 R156, desc[UR18][R4.64] ;  /* 0x00000012049c4981 */ /* 0x000ee2000c1e1100 */
[----:B------:R-:W-:-:S02]  /*5310*/  IMAD R46, R46, UR6, RZ ;  /* 0x000000062e2e7c24 */ /* 0x000fc4000f8e02ff */
[-C--:B------:R-:W-:Y:S01]  /*5320*/  LEA.HI.X.SX32 R100, R59, R197.reuse, 0x1, P6 ;  /* 0x000000c53b647211 */ /* 0x080fe200030f0eff */
[----:B------:R0:W3:Y:S01]  /*5330*/  @P0 LDG.E.U8 R148, desc[UR18][R8.64] ;  /* 0x0000001208940981 */ /* 0x0000e2000c1e1100 */
[-C--:B------:R-:W-:Y:S02]  /*5340*/  IADD3 R99, P6, PT, R47, R198.reuse, RZ ;  /* 0x000000c62f637210 */ /* 0x080fe40007fde0ff */
[----:B------:R-:W-:Y:S01]  /*5350*/  PRMT R147, RZ, 0x7610, R147 ;  /* 0x00007610ff937816 */ /* 0x000fe20000000093 */
[----:B------:R-:W-:Y:S01]  /*5360*/  IMAD R45, R45, UR6, RZ ;  /* 0x000000062d2d7c24 */ /* 0x000fe2000f8e02ff */
[-C--:B------:R-:W-:Y:S02]  /*5370*/  LEA.HI.X.SX32 R97, R47, R197.reuse, 0x1, P6 ;  /* 0x000000c52f617211 */ /* 0x080fe400030f0eff */
[----:B------:R-:W-:Y:S01]  /*5380*/  IADD3 R98, P6, PT, R46, R198, RZ ;  /* 0x000000c62e627210 */ /* 0x000fe20007fde0ff */
[----:B0-----:R-:W-:Y:S02]  /*5390*/  @P0 IMAD.MOV.U32 R8, RZ, RZ, R105 ;  /* 0x000000ffff080224 */ /* 0x001fe400078e0069 */
[----:B------:R-:W-:Y:S01]  /*53a0*/  @P0 IMAD.MOV.U32 R9, RZ, RZ, R103 ;  /* 0x000000ffff090224 */ /* 0x000fe200078e0067 */
[----:B------:R-:W-:Y:S01]  /*53b0*/  PRMT R146, RZ, 0x7610, R146 ;  /* 0x00007610ff927816 */ /* 0x000fe20000000092 */
[----:B------:R-:W-:Y:S01]  /*53c0*/  IMAD R44, R44, UR6, RZ ;  /* 0x000000062c2c7c24 */ /* 0x000fe2000f8e02ff */
[----:B------:R-:W-:-:S02]  /*53d0*/  LEA.HI.X.SX32 R95, R46, R197, 0x1, P6 ;  /* 0x000000c52e5f7211 */ /* 0x000fc400030f0eff */
[----:B------:R0:W3:Y:S01]  /*53e0*/  @P0 LDG.E.U8 R147, desc[UR18][R8.64] ;  /* 0x0000001208930981 */ /* 0x0000e2000c1e1100 */
[CC--:B------:R-:W-:Y:S02]  /*53f0*/  IADD3 R96, P6, PT, R45.reuse, R198.reuse, RZ ;  /* 0x000000c62d607210 */ /* 0x0c0fe40007fde0ff */
[----:B------:R-:W-:Y:S02]  /*5400*/  PRMT R150, RZ, 0x7610, R150 ;  /* 0x00007610ff967816 */ /* 0x000fe40000000096 */
[----:B------:R-:W-:Y:S01]  /*5410*/  PRMT R155, RZ, 0x7610, R155 ;  /* 0x00007610ff9b7816 */ /* 0x000fe2000000009b */
[----:B0-----:R-:W-:Y:S02]  /*5420*/  @P0 IMAD.MOV.U32 R8, RZ, RZ, R104 ;  /* 0x000000ffff080224 */ /* 0x001fe400078e0068 */
[----:B------:R-:W-:Y:S01]  /*5430*/  @P0 IMAD.MOV.U32 R9, RZ, RZ, R101 ;  /* 0x000000ffff090224 */ /* 0x000fe200078e0065 */
[-C--:B------:R-:W-:Y:S01]  /*5440*/  LEA.HI.X.SX32 R94, R45, R197.reuse, 0x1, P6 ;  /* 0x000000c52d5e7211 */ /* 0x080fe200030f0eff */
[----:B------:R-:W-:Y:S01]  /*5450*/  IMAD R43, R43, UR6, RZ ;  /* 0x000000062b2b7c24 */ /* 0x000fe2000f8e02ff */
[C---:B------:R-:W-:Y:S01]  /*5460*/  IADD3 R93, P6, PT, R44.reuse, R198, RZ ;  /* 0x000000c62c5d7210 */ /* 0x040fe20007fde0ff */
[----:B------:R-:W3:Y:S04]  /*5470*/  @!P2 LDG.E.U8 R150, desc[UR18][R6.64] ;  /* 0x000000120696a981 */ /* 0x000ee8000c1e1100 */
[----:B------:R0:W3:Y:S01]  /*5480*/  @P0 LDG.E.U8 R146, desc[UR18][R8.64] ;  /* 0x0000001208920981 */ /* 0x0000e2000c1e1100 */
[----:B------:R-:W-:Y:S01]  /*5490*/  PRMT R144, RZ, 0x7610, R144 ;  /* 0x00007610ff907816 */ /* 0x000fe20000000090 */
[----:B------:R-:W-:Y:S01]  /*54a0*/  IMAD R41, R41, UR6, RZ ;  /* 0x0000000629297c24 */ /* 0x000fe2000f8e02ff */
[----:B------:R-:W-:Y:S01]  /*54b0*/  LEA.HI.X.SX32 R91, R44, R197, 0x1, P6 ;  /* 0x000000c52c5b7211 */ /* 0x000fe200030f0eff */
[----:B0-----:R-:W-:-:S02]  /*54c0*/  @P0 IMAD.MOV.U32 R8, RZ, RZ, R102 ;  /* 0x000000ffff080224 */ /* 0x001fc400078e0066 */
[----:B------:R-:W-:Y:S01]  /*54d0*/  @P0 IMAD.MOV.U32 R9, RZ, RZ, R100 ;  /* 0x000000ffff090224 */ /* 0x000fe200078e0064 */
[----:B------:R-:W-:-:S04]  /*54e0*/  IADD3 R92, P6, PT, R43, R198, RZ ;  /* 0x000000c62b5c7210 */ /* 0x000fc80007fde0ff */
[----:B------:R0:W3:Y:S01]  /*54f0*/  @P0 LDG.E.U8 R155, desc[UR18][R8.64] ;  /* 0x00000012089b0981 */ /* 0x0000e2000c1e1100 */
[-C--:B------:R-:W-:Y:S01]  /*5500*/  LEA.HI.X.SX32 R89, R43, R197.reuse, 0x1, P6 ;  /* 0x000000c52b597211 */ /* 0x080fe200030f0eff */
[----:B------:R-:W-:Y:S01]  /*5510*/  IMAD R39, R39, UR6, RZ ;  /* 0x0000000627277c24 */ /* 0x000fe2000f8e02ff */
[----:B------:R-:W-:Y:S01]  /*5520*/  PRMT R142, RZ, 0x7610, R142 ;  /* 0x00007610ff8e7816 */ /* 0x000fe2000000008e */
[----:B------:R-:W-:Y:S01]  /*5530*/  IMAD R19, R19, UR6, RZ ;  /* 0x0000000613137c24 */ /* 0x000fe2000f8e02ff */
[C---:B------:R-:W-:Y:S01]  /*5540*/  IADD3 R90, P6, PT, R41.reuse, R198, RZ ;  /* 0x000000c6295a7210 */ /* 0x040fe20007fde0ff */
[----:B0-----:R-:W-:Y:S02]  /*5550*/  @P0 IMAD.MOV.U32 R8, RZ, RZ, R99 ;  /* 0x000000ffff080224 */ /* 0x001fe400078e0063 */
[----:B------:R-:W-:Y:S01]  /*5560*/  @P0 IMAD.MOV.U32 R9, RZ, RZ, R97 ;  /* 0x000000ffff090224 */ /* 0x000fe200078e0061 */
[----:B------:R-:W-:-:S04]  /*5570*/  LEA.HI.X.SX32 R88, R41, R197, 0x1, P6 ;  /* 0x000000c529587211 */ /* 0x000fc800030f0eff */
[----:B------:R0:W3:Y:S01]  /*5580*/  @P0 LDG.E.U8 R144, desc[UR18][R8.64] ;  /* 0x0000001208900981 */ /* 0x0000e2000c1e1100 */
[----:B------:R-:W-:-:S04]  /*5590*/  @!UP1 UIADD3 UR4, UPT, UPT, -UR4, 0x100000, URZ ;  /* 0x0010000004049890 */ /* 0x000fc8000fffe1ff */
[----:B------:R-:W-:Y:S02]  /*55a0*/  @!UP1 USHF.L.U32 UR5, UR4, 0xb, URZ ;  /* 0x0000000b04059899 */ /* 0x000fe400080006ff */
[----:B------:R-:W-:Y:S01]  /*55b0*/  @!UP1 USHF.L.U32 UR4, UR4, 0x1, URZ ;  /* 0x0000000104049899 */ /* 0x000fe200080006ff */
[----:B------:R-:W-:Y:S01]  /*55c0*/  IMAD R35, R35, UR6, RZ ;  /* 0x0000000623237c24 */ /* 0x000fe2000f8e02ff */
[-C--:B------:R-:W-:Y:S01]  /*55d0*/  IADD3 R87, P6, PT, R39, R198.reuse, RZ ;  /* 0x000000c627577210 */ /* 0x080fe20007fde0ff */
[----:B------:R-:W-:Y:S01]  /*55e0*/  IMAD R21, R21, UR6, RZ ;  /* 0x0000000615157c24 */ /* 0x000fe2000f8e02ff */
[----:B------:R-:W-:Y:S01]  /*55f0*/  IADD3 R53, P5, PT, R19, R198, RZ ;  /* 0x000000c613357210 */ /* 0x000fe20007fbe0ff */
[----:B------:R-:W-:Y:S02]  /*5600*/  IMAD R23, R23, UR6, RZ ;  /* 0x0000000617177c24 */ /* 0x000fe4000f8e02ff */
[----:B0-----:R-:W-:Y:S02]  /*5610*/  @P0 IMAD.MOV.U32 R8, RZ, RZ, R98 ;  /* 0x000000ffff080224 */ /* 0x001fe400078e0062 */
[----:B------:R-:W-:Y:S01]  /*5620*/  @P0 IMAD.MOV.U32 R9, RZ, RZ, R95 ;  /* 0x000000ffff090224 */ /* 0x000fe200078e005f */
[----:B------:R-:W-:Y:S01]  /*5630*/  PRMT R140, RZ, 0x7610, R140 ;  /* 0x00007610ff8c7816 */ /* 0x000fe2000000008c */
[----:B------:R-:W-:-:S03]  /*5640*/  IMAD R27, R27, UR6, RZ ;  /* 0x000000061b1b7c24 */ /* 0x000fc6000f8e02ff */
[----:B------:R0:W3:Y:S01]  /*5650*/  @P0 LDG.E.U8 R142, desc[UR18][R8.64] ;  /* 0x00000012088e0981 */ /* 0x0000e2000c1e1100 */
[-C--:B------:R-:W-:Y:S01]  /*5660*/  LEA.HI.X.SX32 R85, R39, R197.reuse, 0x1, P6 ;  /* 0x000000c527557211 */ /* 0x080fe200030f0eff */
[----:B------:R-:W-:Y:S01]  /*5670*/  IMAD R33, R33, UR6, RZ ;  /* 0x0000000621217c24 */ /* 0x000fe2000f8e02ff */
[-C--:B------:R-:W-:Y:S01]  /*5680*/  LEA.HI.X.SX32 R52, R19, R197.reuse, 0x1, P5 ;  /* 0x000000c513347211 */ /* 0x080fe200028f0eff */
[----:B------:R-:W-:Y:S01]  /*5690*/  IMAD R29, R29, UR6, RZ ;  /* 0x000000061d1d7c24 */ /* 0x000fe2000f8e02ff */
[-C--:B------:R-:W-:Y:S01]  /*56a0*/  IADD3 R86, P6, PT, R35, R198.reuse, RZ ;  /* 0x000000c623567210 */ /* 0x080fe20007fde0ff */
[----:B------:R-:W-:Y:S01]  /*56b0*/  IMAD R40, R40, UR6, RZ ;  /* 0x0000000628287c24 */ /* 0x000fe2000f8e02ff */
[-C--:B------:R-:W-:Y:S01]  /*56c0*/  IADD3 R51, P4, PT, R21, R198.reuse, RZ ;  /* 0x000000c615337210 */ /* 0x080fe20007f9e0ff */
[----:B0-----:R-:W-:Y:S02]  /*56d0*/  @P0 IMAD.MOV.U32 R8, RZ, RZ, R96 ;  /* 0x000000ffff080224 */ /* 0x001fe400078e0060 */
[----:B------:R-:W-:Y:S01]  /*56e0*/  @P0 IMAD.MOV.U32 R9, RZ, RZ, R94 ;  /* 0x000000ffff090224 */ /* 0x000fe200078e005e */
[-C--:B------:R-:W-:Y:S01]  /*56f0*/  IADD3 R49, P2, PT, R23, R198.reuse, RZ ;  /* 0x000000c617317210 */ /* 0x080fe20007f5e0ff */
[----:B------:R-:W-:Y:S01]  /*5700*/  IMAD R36, R36, UR6, RZ ;  /* 0x0000000624247c24 */ /* 0x000fe2000f8e02ff */
[----:B------:R-:W-:Y:S01]  /*5710*/  IADD3 R45, P5, PT, R27, R198, RZ ;  /* 0x000000c61b2d7210 */ /* 0x000fe20007fbe0ff */
[----:B------:R-:W-:Y:S01]  /*5720*/  VOTEU.ALL UP1, P3 ;  /* 0x0000000000ff7886 */ /* 0x000fe20001820000 */
[----:B------:R0:W3:Y:S01]  /*5730*/  @P0 LDG.E.U8 R140, desc[UR18][R8.64] ;  /* 0x00000012088c0981 */ /* 0x0000e2000c1e1100 */
[----:B------:R-:W-:Y:S01]  /*5740*/  PRMT R138, RZ, 0x7610, R138 ;  /* 0x00007610ff8a7816 */ /* 0x000fe2000000008a */
[----:B------:R-:W-:Y:S01]  /*5750*/  IMAD R34, R34, UR6, RZ ;  /* 0x0000000622227c24 */ /* 0x000fe2000f8e02ff */
[-C--:B------:R-:W-:Y:S01]  /*5760*/  LEA.HI.X.SX32 R83, R35, R197.reuse, 0x1, P6 ;  /* 0x000000c523537211 */ /* 0x080fe200030f0eff */
[----:B------:R-:W-:Y:S01]  /*5770*/  IMAD R32, R32, UR6, RZ ;  /* 0x0000000620207c24 */ /* 0x000fe2000f8e02ff */
[-C--:B------:R-:W-:Y:S01]  /*5780*/  LEA.HI.X.SX32 R50, R21, R197.reuse, 0x1, P4 ;  /* 0x000000c515327211 */ /* 0x080fe200020f0eff */
[----:B------:R-:W-:Y:S01]  /*5790*/  IMAD R28, R28, UR6, RZ ;  /* 0x000000061c1c7c24 */ /* 0x000fe2000f8e02ff */
[-C--:B------:R-:W-:Y:S01]  /*57a0*/  LEA.HI.X.SX32 R48, R23, R197.reuse, 0x1, P2 ;  /* 0x000000c517307211 */ /* 0x080fe200010f0eff */
[----:B------:R1:W1:Y:S01]  /*57b0*/  @!UP1 SYNCS.EXCH.64 URZ, [UR16+0x6008], UR4 ;  /* 0x0060080410ff95b2 */ /* 0x0002620008000100 */
[----:B------:R-:W-:Y:S01]  /*57c0*/  LEA.HI.X.SX32 R44, R27, R197, 0x1, P5 ;  /* 0x000000c51b2c7211 */ /* 0x000fe200028f0eff */
[----:B0-----:R-:W-:-:S02]  /*57d0*/  @P0 IMAD.MOV.U32 R8, RZ, RZ, R93 ;  /* 0x000000ffff080224 */ /* 0x001fc400078e005d */
[----:B------:R-:W-:Y:S01]  /*57e0*/  @P0 IMAD.MOV.U32 R9, RZ, RZ, R91 ;  /* 0x000000ffff090224 */ /* 0x000fe200078e005b */
[-C--:B------:R-:W-:Y:S02]  /*57f0*/  IADD3 R84, P6, PT, R33, R198.reuse, RZ ;  /* 0x000000c621547210 */ /* 0x080fe40007fde0ff */
[-C--:B------:R-:W-:Y:S02]  /*5800*/  IADD3 R43, P4, PT, R29, R198.reuse, RZ ;  /* 0x000000c61d2b7210 */ /* 0x080fe40007f9e0ff */
[-C--:B------:R-:W-:Y:S01]  /*5810*/  IADD3 R41, P2, PT, R40, R198.reuse, RZ ;  /* 0x000000c628297210 */ /* 0x080fe20007f5e0ff */
[----:B--2---:R0:W-:Y:S01]  /*5820*/  STS.U8 [R205+UR16+0x4000], R42 ;  /* 0x0040002acd007988 */ /* 0x0041e20008000010 */
[-C--:B------:R-:W-:Y:S02]  /*5830*/  IADD3 R37, P5, PT, R36, R198.reuse, RZ ;  /* 0x000000c624257210 */ /* 0x080fe40007fbe0ff */
[----:B------:R-:W-:Y:S01]  /*5840*/  PRMT R136, RZ, 0x7610, R136 ;  /* 0x00007610ff887816 */ /* 0x000fe20000000088 */
[----:B------:R2:W4:Y:S01]  /*5850*/  @P0 LDG.E.U8 R138, desc[UR18][R8.64] ;  /* 0x00000012088a0981 */ /* 0x000522000c1e1100 */
[-C--:B------:R-:W-:Y:S01]  /*5860*/  LEA.HI.X.SX32 R82, R33, R197.reuse, 0x1, P6 ;  /* 0x000000c521527211 */ /* 0x080fe200030f0eff */
[----:B------:R-:W-:Y:S01]  /*5870*/  IMAD R26, R26, UR6, RZ ;  /* 0x000000061a1a7c24 */ /* 0x000fe2000f8e02ff */
[-C--:B------:R-:W-:Y:S01]  /*5880*/  LEA.HI.X.SX32 R40, R40, R197.reuse, 0x1, P2 ;  /* 0x000000c528287211 */ /* 0x080fe200010f0eff */
[----:B------:R-:W-:Y:S01]  /*5890*/  IMAD R77, R77, UR6, RZ ;  /* 0x000000064d4d7c24 */ /* 0x000fe2000f8e02ff */
[-C--:B------:R-:W-:Y:S01]  /*58a0*/  LEA.HI.X.SX32 R36, R36, R197.reuse, 0x1, P5 ;  /* 0x000000c524247211 */ /* 0x080fe200028f0eff */
[----:B------:R-:W-:Y:S01]  /*58b0*/  IMAD R76, R76, UR6, RZ ;  /* 0x000000064c4c7c24 */ /* 0x000fe2000f8e02ff */
[-C--:B0-----:R-:W-:Y:S01]  /*58c0*/  LEA.HI.X.SX32 R42, R29, R197.reuse, 0x1, P4 ;  /* 0x000000c51d2a7211 */ /* 0x081fe200020f0eff */
[----:B------:R-:W-:Y:S01]  /*58d0*/  IMAD R31, R31, UR6, RZ ;  /* 0x000000061f1f7c24 */ /* 0x000fe2000f8e02ff */
[-C--:B------:R-:W-:Y:S01]  /*58e0*/  IADD3 R35, P4, PT, R34, R198.reuse, RZ ;  /* 0x000000c622237210 */ /* 0x080fe20007f9e0ff */
[----:B--2---:R-:W-:Y:S01]  /*58f0*/  @P0 IMAD.MOV.U32 R8, RZ, RZ, R92 ;  /* 0x000000ffff080224 */ /* 0x004fe200078e005c */
[-C--:B------:R-:W-:Y:S01]  /*5900*/  IADD3 R33, P2, PT, R32, R198.reuse, RZ ;  /* 0x000000c620217210 */ /* 0x080fe20007f5e0ff */
[----:B------:R-:W-:Y:S01]  /*5910*/  @P0 IMAD.MOV.U32 R9, RZ, RZ, R89 ;  /* 0x000000ffff090224 */ /* 0x000fe200078e0059 */
[----:B------:R-:W-:Y:S01]  /*5920*/  IADD3 R29, P5, PT, R28, R198, RZ ;  /* 0x000000c61c1d7210 */ /* 0x000fe20007fbe0ff */
[----:B------:R-:W-:Y:S01]  /*5930*/  IMAD R22, R22, UR6, RZ ;  /* 0x0000000616167c24 */ /* 0x000fe2000f8e02ff */
[----:B------:R-:W-:Y:S01]  /*5940*/  PRMT R134, RZ, 0x7610, R134 ;  /* 0x00007610ff867816 */ /* 0x000fe20000000086 */
[----:B------:R-:W-:Y:S01]  /*5950*/  IMAD R73, R73, UR6, RZ ;  /* 0x0000000649497c24 */ /* 0x000fe2000f8e02ff */
[----:B------:R0:W2:Y:S01]  /*5960*/  @P0 LDG.E.U8 R136, desc[UR18][R8.64] ;  /* 0x0000001208880981 */ /* 0x0000a2000c1e1100 */
[-C--:B------:R-:W-:Y:S01]  /*5970*/  LEA.HI.X.SX32 R34, R34, R197.reuse, 0x1, P4 ;  /* 0x000000c522227211 */ /* 0x080fe200020f0eff */
[----:B------:R-:W-:Y:S01]  /*5980*/  IMAD R72, R72, UR6, RZ ;  /* 0x0000000648487c24 */ /* 0x000fe2000f8e02ff */
[----:B------:R-:W-:-:S02]  /*5990*/  LEA.HI.X.SX32 R32, R32, R197, 0x1, P2 ;  /* 0x000000c520207211 */ /* 0x000fc400010f0eff */
[-C--:B------:R-:W-:Y:S01]  /*59a0*/  LEA.HI.X.SX32 R28, R28, R197.reuse, 0x1, P5 ;  /* 0x000000c51c1c7211 */ /* 0x080fe200028f0eff */
[----:B------:R-:W-:Y:S01]  /*59b0*/  IMAD R25, R25, UR6, RZ ;  /* 0x0000000619197c24 */ /* 0x000fe2000f8e02ff */
[-C--:B------:R-:W-:Y:S02]  /*59c0*/  IADD3 R27, P4, PT, R26, R198.reuse, RZ ;  /* 0x000000c61a1b7210 */ /* 0x080fe40007f9e0ff */
[-C--:B------:R-:W-:Y:S01]  /*59d0*/  IADD3 R80, P2, PT, R77, R198.reuse, RZ ;  /* 0x000000c64d507210 */ /* 0x080fe20007f5e0ff */
[----:B0-----:R-:W-:Y:S01]  /*59e0*/  @P0 IMAD.MOV.U32 R8, RZ, RZ, R90 ;  /* 0x000000ffff080224 */ /* 0x001fe200078e005a */
[-C--:B------:R-:W-:Y:S01]  /*59f0*/  IADD3 R78, P5, PT, R76, R198.reuse, RZ ;  /* 0x000000c64c4e7210 */ /* 0x080fe20007fbe0ff */
[----:B------:R-:W-:Y:S01]  /*5a00*/  @P0 IMAD.MOV.U32 R9, RZ, RZ, R88 ;  /* 0x000000ffff090224 */ /* 0x000fe200078e0058 */
[----:B------:R-:W-:Y:S01]  /*5a10*/  IADD3 R81, P6, PT, R31, R198, RZ ;  /* 0x000000c61f517210 */ /* 0x000fe20007fde0ff */
[----:B------:R-:W-:Y:S01]  /*5a20*/  IMAD R18, R18, UR6, RZ ;  /* 0x0000000612127c24 */ /* 0x000fe2000f8e02ff */
[-C--:B------:R-:W-:Y:S01]  /*5a30*/  LEA.HI.X.SX32 R26, R26, R197.reuse, 0x1, P4 ;  /* 0x000000c51a1a7211 */ /* 0x080fe200020f0eff */
[----:B------:R-:W-:Y:S01]  /*5a40*/  IMAD R70, R70, UR6, RZ ;  /* 0x0000000646467c24 */ /* 0x000fe2000f8e02ff */
[-C--:B------:R-:W-:Y:S01]  /*5a50*/  LEA.HI.X.SX32 R77, R77, R197.reuse, 0x1, P2 ;  /* 0x000000c54d4d7211 */ /* 0x080fe200010f0eff */
[----:B------:R0:W2:Y:S01]  /*5a60*/  @P0 LDG.E.U8 R134, desc[UR18][R8.64] ;  /* 0x0000001208860981 */ /* 0x0000a2000c1e1100 */
[-C--:B------:R-:W-:Y:S01]  /*5a70*/  LEA.HI.X.SX32 R76, R76, R197.reuse, 0x1, P5 ;  /* 0x000000c54c4c7211 */ /* 0x080fe200028f0eff */
[----:B------:R-:W-:Y:S01]  /*5a80*/  IMAD R68, R68, UR6, RZ ;  /* 0x0000000644447c24 */ /* 0x000fe2000f8e02ff */
[----:B------:R-:W-:Y:S01]  /*5a90*/  PRMT R132, RZ, 0x7610, R132 ;  /* 0x00007610ff847816 */ /* 0x000fe20000000084 */
[----:B------:R-:W-:Y:S01]  /*5aa0*/  IMAD R38, R38, UR6, RZ ;  /* 0x0000000626267c24 */ /* 0x000fe2000f8e02ff */
[----:B------:R-:W-:-:S02]  /*5ab0*/  LEA.HI.X.SX32 R79, R31, R197, 0x1, P6 ;  /* 0x000000c51f4f7211 */ /* 0x000fc400030f0eff */
[-C--:B------:R-:W-:Y:S02]  /*5ac0*/  IADD3 R23, P4, PT, R22, R198.reuse, RZ ;  /* 0x000000c616177210 */ /* 0x080fe40007f9e0ff */
[-C--:B------:R-:W-:Y:S01]  /*5ad0*/  IADD3 R75, P2, PT, R73, R198.reuse, RZ ;  /* 0x000000c6494b7210 */ /* 0x080fe20007f5e0ff */
[----:B0-----:R-:W-:Y:S01]  /*5ae0*/  @P0 IMAD.MOV.U32 R8, RZ, RZ, R87 ;  /* 0x000000ffff080224 */ /* 0x001fe200078e0057 */
[-C--:B------:R-:W-:Y:S01]  /*5af0*/  IADD3 R74, P5, PT, R72, R198.reuse, RZ ;  /* 0x000000c6484a7210 */ /* 0x080fe20007fbe0ff */
[----:B------:R-:W-:Y:S01]  /*5b00*/  @P0 IMAD.MOV.U32 R9, RZ, RZ, R85 ;  /* 0x000000ffff090224 */ /* 0x000fe200078e0055 */
[-C--:B------:R-:W-:Y:S01]  /*5b10*/  IADD3 R47, P6, PT, R25, R198.reuse, RZ ;  /* 0x000000c6192f7210 */ /* 0x080fe20007fde0ff */
[----:B------:R-:W-:Y:S01]  /*5b20*/  IMAD R14, R14, UR6, RZ ;  /* 0x000000060e0e7c24 */ /* 0x000fe2000f8e02ff */
[-C--:B------:R-:W-:Y:S01]  /*5b30*/  LEA.HI.X.SX32 R22, R22, R197.reuse, 0x1, P4 ;  /* 0x000000c516167211 */ /* 0x080fe200020f0eff */
[----:B------:R-:W-:Y:S01]  /*5b40*/  IMAD R66, R66, UR6, RZ ;  /* 0x0000000642427c24 */ /* 0x000fe2000f8e02ff */
[-C--:B------:R-:W-:Y:S01]  /*5b50*/  LEA.HI.X.SX32 R73, R73, R197.reuse, 0x1, P2 ;  /* 0x000000c549497211 */ /* 0x080fe200010f0eff */
[----:B------:R-:W-:Y:S01]  /*5b60*/  IMAD R64, R64, UR6, RZ ;  /* 0x0000000640407c24 */ /* 0x000fe2000f8e02ff */
[-C--:B------:R-:W-:Y:S01]  /*5b70*/  LEA.HI.X.SX32 R72, R72, R197.reuse, 0x1, P5 ;  /* 0x000000c548487211 */ /* 0x080fe200028f0eff */
[----:B------:R0:W2:Y:S01]  /*5b80*/  @P0 LDG.E.U8 R132, desc[UR18][R8.64] ;  /* 0x0000001208840981 */ /* 0x0000a2000c1e1100 */
[----:B------:R-:W-:Y:S01]  /*5b90*/  LEA.HI.X.SX32 R46, R25, R197, 0x1, P6 ;  /* 0x000000c5192e7211 */ /* 0x000fe200030f0eff */
[----:B------:R-:W-:Y:S01]  /*5ba0*/  IMAD R30, R30, UR6, RZ ;  /* 0x000000061e1e7c24 */ /* 0x000fe2000f8e02ff */
[----:B------:R-:W-:-:S02]  /*5bb0*/  IADD3 R19, P4, PT, R18, R198, RZ ;  /* 0x000000c612137210 */ /* 0x000fc40007f9e0ff */
[-C--:B------:R-:W-:Y:S02]  /*5bc0*/  IADD3 R71, P2, PT, R70, R198.reuse, RZ ;  /* 0x000000c646477210 */ /* 0x080fe40007f5e0ff */
[-C--:B------:R-:W-:Y:S02]  /*5bd0*/  IADD3 R69, P5, PT, R68, R198.reuse, RZ ;  /* 0x000000c644457210 */ /* 0x080fe40007fbe0ff */
[----:B------:R-:W-:Y:S01]  /*5be0*/  PRMT R130, RZ, 0x7610, R130 ;  /* 0x00007610ff827816 */ /* 0x000fe20000000082 */
[----:B0-----:R-:W-:Y:S01]  /*5bf0*/  @P0 IMAD.MOV.U32 R8, RZ, RZ, R86 ;  /* 0x000000ffff080224 */ /* 0x001fe200078e0056 */
[-C--:B------:R-:W-:Y:S01]  /*5c00*/  IADD3 R39, P6, PT, R38, R198.reuse, RZ ;  /* 0x000000c626277210 */ /* 0x080fe20007fde0ff */
[----:B------:R-:W-:Y:S01]  /*5c10*/  @P0 IMAD.MOV.U32 R9, RZ, RZ, R83 ;  /* 0x000000ffff090224 */ /* 0x000fe200078e0053 */
[-C--:B------:R-:W-:Y:S01]  /*5c20*/  LEA.HI.X.SX32 R18, R18, R197.reuse, 0x1, P4 ;  /* 0x000000c512127211 */ /* 0x080fe200020f0eff */
[----:B------:R-:W-:Y:S01]  /*5c30*/  IMAD R6, R15, UR6, RZ ;  /* 0x000000060f067c24 */ /* 0x000fe2000f8e02ff */
[-C--:B------:R-:W-:Y:S01]  /*5c40*/  LEA.HI.X.SX32 R70, R70, R197.reuse, 0x1, P2 ;  /* 0x000000c546467211 */ /* 0x080fe200010f0eff */
[----:B------:R-:W-:Y:S01]  /*5c50*/  IMAD R10, R10, UR6, RZ ;  /* 0x000000060a0a7c24 */ /* 0x000fe2000f8e02ff */
[-C--:B------:R-:W-:Y:S01]  /*5c60*/  LEA.HI.X.SX32 R68, R68, R197.reuse, 0x1, P5 ;  /* 0x000000c544447211 */ /* 0x080fe200028f0eff */
[----:B------:R-:W-:Y:S01]  /*5c70*/  IMAD R62, R62, UR6, RZ ;  /* 0x000000063e3e7c24 */ /* 0x000fe2000f8e02ff */
[----:B------:R-:W-:Y:S01]  /*5c80*/  LEA.HI.X.SX32 R38, R38, R197, 0x1, P6 ;  /* 0x000000c526267211 */ /* 0x000fe200030f0eff */
[----:B------:R-:W-:Y:S01]  /*5c90*/  IMAD R60, R60, UR6, RZ ;  /* 0x000000063c3c7c24 */ /* 0x000fe2000f8e02ff */
[-C--:B------:R-:W-:Y:S01]  /*5ca0*/  IADD3 R15, P4, PT, R14, R198.reuse, RZ ;  /* 0x000000c60e0f7210 */ /* 0x080fe20007f9e0ff */
[----:B------:R-:W-:Y:S01]  /*5cb0*/  IMAD R24, R24, UR6, RZ ;  /* 0x0000000618187c24 */ /* 0x000fe2000f8e02ff */
[-C--:B------:R-:W-:Y:S01]  /*5cc0*/  IADD3 R67, P2, PT, R66, R198.reuse, RZ ;  /* 0x000000c642437210 */ /* 0x080fe20007f5e0ff */
[----:B------:R0:W2:Y:S01]  /*5cd0*/  @P0 LDG.E.U8 R130, desc[UR18][R8.64] ;  /* 0x0000001208820981 */ /* 0x0000a2000c1e1100 */
[----:B------:R-:W-:-:S02]  /*5ce0*/  IADD3 R65, P5, PT, R64, R198, RZ ;  /* 0x000000c640417210 */ /* 0x000fc40007fbe0ff */
[-C--:B------:R-:W-:Y:S02]  /*5cf0*/  IADD3 R31, P6, PT, R30, R198.reuse, RZ ;  /* 0x000000c61e1f7210 */ /* 0x080fe40007fde0ff */
[----:B------:R-:W-:Y:S01]  /*5d00*/  PRMT R128, RZ, 0x7610, R128 ;  /* 0x00007610ff807816 */ /* 0x000fe20000000080 */
[----:B------:R-:W-:Y:S01]  /*5d10*/  IMAD R2, R11, UR6, RZ ;  /* 0x000000060b027c24 */ /* 0x000fe2000f8e02ff */
[-C--:B------:R-:W-:Y:S01]  /*5d20*/  LEA.HI.X.SX32 R14, R14, R197.reuse, 0x1, P4 ;  /* 0x000000c50e0e7211 */ /* 0x080fe200020f0eff */
[----:B------:R-:W-:Y:S01]  /*5d30*/  IMAD R58, R58, UR6, RZ ;  /* 0x000000063a3a7c24 */ /* 0x000fe2000f8e02ff */
[-C--:B------:R-:W-:Y:S01]  /*5d40*/  LEA.HI.X.SX32 R66, R66, R197.reuse, 0x1, P2 ;  /* 0x000000c542427211 */ /* 0x080fe200010f0eff */
[----:B0-----:R-:W-:Y:S01]  /*5d50*/  @P0 IMAD.MOV.U32 R8, RZ, RZ, R84 ;  /* 0x000000ffff080224 */ /* 0x001fe200078e0054 */
[-C--:B------:R-:W-:Y:S01]  /*5d60*/  LEA.HI.X.SX32 R64, R64, R197.reuse, 0x1, P5 ;  /* 0x000000c540407211 */ /* 0x080fe200028f0eff */
[----:B------:R-:W-:Y:S01]  /*5d70*/  @P0 IMAD.MOV.U32 R9, RZ, RZ, R82 ;  /* 0x000000ffff090224 */ /* 0x000fe200078e0052 */
        /* <DEDUP_REMOVED lines=18> */
[----:B------:R-:W-:-:S02]  /*5ea0*/  IADD3 R7, P4, PT, R6, R198, RZ ;  /* 0x000000c606077210 */ /* 0x000fc40007f9e0ff */
[-C--:B------:R-:W-:Y:S01]  /*5eb0*/  IADD3 R59, P2, PT, R58, R198.reuse, RZ ;  /* 0x000000c63a3b7210 */ /* 0x080fe20007f5e0ff */
[----:B------:R0:W2:Y:S01]  /*5ec0*/  @P0 LDG.E.U8 R126, desc[UR18][R8.64] ;  /* 0x00000012087e0981 */ /* 0x0000a2000c1e1100 */
[-C--:B------:R-:W-:Y:S02]  /*5ed0*/  IADD3 R5, P5, PT, R4, R198.reuse, RZ ;  /* 0x000000c604057210 */ /* 0x080fe40007fbe0ff */
[-C--:B------:R-:W-:Y:S01]  /*5ee0*/  IADD3 R21, P6, PT, R20, R198.reuse, RZ ;  /* 0x000000c614157210 */ /* 0x080fe20007fde0ff */
[----:B------:R-:W-:Y:S01]  /*5ef0*/  IMAD R0, R0, UR6, RZ ;  /* 0x0000000600007c24 */ /* 0x000fe2000f8e02ff */
[-C--:B------:R-:W-:Y:S01]  /*5f00*/  LEA.HI.X.SX32 R6, R6, R197.reuse, 0x1, P4 ;  /* 0x000000c506067211 */ /* 0x080fe200020f0eff */
[----:B------:R-:W-:Y:S01]  /*5f10*/  IMAD R151, R151, UR6, RZ ;  /* 0x0000000697977c24 */ /* 0x000fe2000f8e02ff */
[-C--:B------:R-:W-:Y:S01]  /*5f20*/  LEA.HI.X.SX32 R58, R58, R197.reuse, 0x1, P2 ;  /* 0x000000c53a3a7211 */ /* 0x080fe200010f0eff */
[----:B------:R-:W-:Y:S01]  /*5f30*/  IMAD R162, R162, UR6, RZ ;  /* 0x00000006a2a27c24 */ /* 0x000fe2000f8e02ff */
[-C--:B------:R-:W-:Y:S01]  /*5f40*/  LEA.HI.X.SX32 R4, R4, R197.reuse, 0x1, P5 ;  /* 0x000000c504047211 */ /* 0x080fe200028f0eff */
[----:B0-----:R-:W-:Y:S01]  /*5f50*/  IMAD R8, R17, UR6, RZ ;  /* 0x0000000611087c24 */ /* 0x001fe2000f8e02ff */
[----:B------:R-:W-:Y:S01]  /*5f60*/  LEA.HI.X.SX32 R20, R20, R197, 0x1, P6 ;  /* 0x000000c514147211 */ /* 0x000fe200030f0eff */
[----:B------:R-:W-:Y:S01]  /*5f70*/  IMAD R12, R12, UR6, RZ ;  /* 0x000000060c0c7c24 */ /* 0x000fe2000f8e02ff */
[----:B------:R-:W-:-:S02]  /*5f80*/  IADD3 R57, P2, PT, R56, R198, RZ ;  /* 0x000000c638397210 */ /* 0x000fc40007f5e0ff */
[-C--:B------:R-:W-:Y:S02]  /*5f90*/  IADD3 R3, P4, PT, R2, R198.reuse, RZ ;  /* 0x000000c602037210 */ /* 0x080fe40007f9e0ff */
[-C--:B------:R-:W-:Y:S02]  /*5fa0*/  IADD3 R55, P5, PT, R54, R198.reuse, RZ ;  /* 0x000000c636377210 */ /* 0x080fe40007fbe0ff */
[----:B------:R-:W-:Y:S01]  /*5fb0*/  IADD3 R17, P6, PT, R16, R198, RZ ;  /* 0x000000c610117210 */ /* 0x000fe20007fde0ff */
[----:B------:R-:W-:Y:S01]  /*5fc0*/  IMAD R167, R167, UR6, RZ ;  /* 0x00000006a7a77c24 */ /* 0x000fe2000f8e02ff */
[-C--:B------:R-:W-:Y:S01]  /*5fd0*/  LEA.HI.X.SX32 R56, R56, R197.reuse, 0x1, P2 ;  /* 0x000000c538387211 */ /* 0x080fe200010f0eff */
[----:B------:R-:W-:Y:S01]  /*5fe0*/  IMAD R175, R175, UR6, RZ ;  /* 0x00000006afaf7c24 */ /* 0x000fe2000f8e02ff */
[-C--:B------:R-:W-:Y:S01]  /*5ff0*/  LEA.HI.X.SX32 R2, R2, R197.reuse, 0x1, P4 ;  /* 0x000000c502027211 */ /* 0x080fe200020f0eff */
[----:B------:R-:W-:Y:S01]  /*6000*/  IMAD R181, R181, UR6, RZ ;  /* 0x00000006b5b57c24 */ /* 0x000fe2000f8e02ff */
[----:B------:R-:W-:-:S02]  /*6010*/  LEA.HI.X.SX32 R54, R54, R197, 0x1, P5 ;  /* 0x000000c536367211 */ /* 0x000fc400028f0eff */
[-C--:B------:R-:W-:Y:S02]  /*6020*/  LEA.HI.X.SX32 R16, R16, R197.reuse, 0x1, P6 ;  /* 0x000000c510107211 */ /* 0x080fe400030f0eff */
[-C--:B------:R-:W-:Y:S02]  /*6030*/  IADD3 R149, P2, PT, R0, R198.reuse, RZ ;  /* 0x000000c600957210 */ /* 0x080fe40007f5e0ff */
        /* <DEDUP_REMOVED lines=8> */
[-C--:B------:R-:W-:Y:S01]  /*60c0*/  LEA.HI.X.SX32 R162, R162, R197.reuse, 0x1, P5 ;  /* 0x000000c5a2a27211 */ /* 0x080fe200028f0eff */
[----:B------:R-:W-:Y:S01]  /*60d0*/  IMAD R109, R109, UR6, RZ ;  /* 0x000000066d6d7c24 */ /* 0x000fe2000f8e02ff */
[----:B------:R-:W-:-:S02]  /*60e0*/  LEA.HI.X.SX32 R12, R12, R197, 0x1, P6 ;  /* 0x000000c50c0c7211 */ /* 0x000fc400030f0eff */
[-C--:B------:R-:W-:Y:S02]  /*60f0*/  IADD3 R171, P2, PT, R167, R198.reuse, RZ ;  /* 0x000000c6a7ab7210 */ /* 0x080fe40007f5e0ff */
[-C--:B------:R-:W-:Y:S02]  /*6100*/  IADD3 R179, P4, PT, R175, R198.reuse, RZ ;  /* 0x000000c6afb37210 */ /* 0x080fe40007f9e0ff */
[-C--:B------:R-:W-:Y:S02]  /*6110*/  IADD3 R183, P5, PT, R181, R198.reuse, RZ ;  /* 0x000000c6b5b77210 */ /* 0x080fe40007fbe0ff */
[----:B------:R-:W-:Y:S02]  /*6120*/  IADD3 R9, P6, PT, R8, R198, RZ ;  /* 0x000000c608097210 */ /* 0x000fe40007fde0ff */
[-C--:B------:R-:W-:Y:S02]  /*6130*/  LEA.HI.X.SX32 R167, R167, R197.reuse, 0x1, P2 ;  /* 0x000000c5a7a77211 */ /* 0x080fe400010f0eff */
[----:B------:R-:W-:-:S02]  /*6140*/  LEA.HI.X.SX32 R175, R175, R197, 0x1, P4 ;  /* 0x000000c5afaf7211 */ /* 0x000fc400020f0eff */
[-C--:B------:R-:W-:Y:S02]  /*6150*/  LEA.HI.X.SX32 R181, R181, R197.reuse, 0x1, P5 ;  /* 0x000000c5b5b57211 */ /* 0x080fe400028f0eff */
[----:B------:R-:W-:Y:S02]  /*6160*/  LEA.HI.X.SX32 R8, R8, R197, 0x1, P6 ;  /* 0x000000c508087211 */ /* 0x000fe400030f0eff */
[-C--:B------:R-:W-:Y:S02]  /*6170*/  IADD3 R187, P2, PT, R185, R198.reuse, RZ ;  /* 0x000000c6b9bb7210 */ /* 0x080fe40007f5e0ff */
[-C--:B------:R-:W-:Y:S02]  /*6180*/  IADD3 R191, P4, PT, R189, R198.reuse, RZ ;  /* 0x000000c6bdbf7210 */ /* 0x080fe40007f9e0ff */
[-C--:B------:R-:W-:Y:S02]  /*6190*/  IADD3 R195, P5, PT, R193, R198.reuse, RZ ;  /* 0x000000c6c1c37210 */ /* 0x080fe40007fbe0ff */
[----:B------:R-:W-:-:S02]  /*61a0*/  IADD3 R198, P6, PT, R109, R198, RZ ;  /* 0x000000c66dc67210 */ /* 0x000fc40007fde0ff */
[-C--:B------:R-:W-:Y:S02]  /*61b0*/  LEA.HI.X.SX32 R185, R185, R197.reuse, 0x1, P2 ;  /* 0x000000c5b9b97211 */ /* 0x080fe400010f0eff */
[-C--:B------:R-:W-:Y:S02]  /*61c0*/  LEA.HI.X.SX32 R189, R189, R197.reuse, 0x1, P4 ;  /* 0x000000c5bdbd7211 */ /* 0x080fe400020f0eff */
[-C--:B------:R-:W-:Y:S02]  /*61d0*/  LEA.HI.X.SX32 R193, R193, R197.reuse, 0x1, P5 ;  /* 0x000000c5c1c17211 */ /* 0x080fe400028f0eff */
[----:B------:R-:W-:Y:S01]  /*61e0*/  LEA.HI.X.SX32 R197, R109, R197, 0x1, P6 ;  /* 0x000000c56dc57211 */ /* 0x000fe200030f0eff */
[----:B------:R-:W-:Y:S01]  /*61f0*/  @P0 IMAD.MOV.U32 R110, RZ, RZ, R80 ;  /* 0x000000ffff6e0224 */ /* 0x000fe200078e0050 */
[----:B------:R-:W-:Y:S01]  /*6200*/  PRMT R109, RZ, 0x7610, R109 ;  /* 0x00007610ff6d7816 */ /* 0x000fe2000000006d */
[----:B------:R-:W-:Y:S01]  /*6210*/  @P0 IMAD.MOV.U32 R111, RZ, RZ, R77 ;  /* 0x000000ffff6f0224 */ /* 0x000fe200078e004d */
[----:B------:R0:W-:Y:S04]  /*6220*/  STS.U8 [R205+UR16+0x4400], R112 ;  /* 0x00440070cd007988 */ /* 0x0001e80008000010 */
[----:B------:R1:W2:Y:S01]  /*6230*/  @P0 LDG.E.U8 R109, desc[UR18][R110.64] ;  /* 0x000000126e6d0981 */ /* 0x0002a2000c1e1100 */
[----:B0-----:R-:W-:Y:S01]  /*6240*/  PRMT R112, RZ, 0x7610, R112 ;  /* 0x00007610ff707816 */ /* 0x001fe20000000070 */
[----:B-1----:R-:W-:-:S02]  /*6250*/  @P0 IMAD.MOV.U32 R110, RZ, RZ, R78 ;  /* 0x000000ffff6e0224 */ /* 0x002fc400078e004e */
[----:B------:R-:W-:Y:S01]  /*6260*/  @P0 IMAD.MOV.U32 R111, RZ, RZ, R76 ;  /* 0x000000ffff6f0224 */ /* 0x000fe200078e004c */
[----:B------:R0:W-:Y:S04]  /*6270*/  STS.U8 [R205+UR16+0x4800], R113 ;  /* 0x00480071cd007988 */ /* 0x0001e80008000010 */
[----:B------:R1:W-:Y:S04]  /*6280*/  STS.U8 [R205+UR16+0x4c00], R116 ;  /* 0x004c0074cd007988 */ /* 0x0003e80008000010 */
[----:B------:R5:W2:Y:S01]  /*6290*/  @P0 LDG.E.U8 R112, desc[UR18][R110.64] ;  /* 0x000000126e700981 */ /* 0x000aa2000c1e1100 */
[----:B0-----:R-:W-:-:S02]  /*62a0*/  PRMT R113, RZ, 0x7610, R113 ;  /* 0x00007610ff717816 */ /* 0x001fc40000000071 */
[----:B-1----:R-:W-:Y:S01]  /*62b0*/  LOP3.LUT R116, R205, 0x10, RZ, 0x3c, !PT ;  /* 0x00000010cd747812 */ /* 0x002fe200078e3cff */
[----:B-----5:R-:W-:Y:S02]  /*62c0*/  @P0 IMAD.MOV.U32 R110, RZ, RZ, R75 ;  /* 0x000000ffff6e0224 */ /* 0x020fe400078e004b */
[----:B------:R-:W-:Y:S02]  /*62d0*/  @P0 IMAD.MOV.U32 R111, RZ, RZ, R73 ;  /* 0x000000ffff6f0224 */ /* 0x000fe400078e0049 */
[----:B------:R0:W-:Y:S04]  /*62e0*/  STS.U8 [R116+UR16+0x4080], R114 ;  /* 0x0040807274007988 */ /* 0x0001e80008000010 */
[----:B------:R1:W5:Y:S01]  /*62f0*/  @P0 LDG.E.U8 R113, desc[UR18][R110.64] ;  /* 0x000000126e710981 */ /* 0x000362000c1e1100 */
[----:B0-----:R-:W-:Y:S01]  /*6300*/  PRMT R114, RZ, 0x7610, R114 ;  /* 0x00007610ff727816 */ /* 0x001fe20000000072 */
[----:B-1----:R-:W-:-:S02]  /*6310*/  @P0 IMAD.MOV.U32 R110, RZ, RZ, R74 ;  /* 0x000000ffff6e0224 */ /* 0x002fc400078e004a */
[----:B------:R-:W-:Y:S01]  /*6320*/  @P0 IMAD.MOV.U32 R111, RZ, RZ, R72 ;  /* 0x000000ffff6f0224 */ /* 0x000fe200078e0048 */
[----:B------:R0:W-:Y:S04]  /*6330*/  STS.U8 [R116+UR16+0x4480], R115 ;  /* 0x0044807374007988 */ /* 0x0001e80008000010 */
[----:B------:R1:W2:Y:S01]  /*6340*/  @P0 LDG.E.U8 R114, desc[UR18][R110.64] ;  /* 0x000000126e720981 */ /* 0x0002a2000c1e1100 */
[----:B0-----:R-:W-:Y:S01]  /*6350*/  PRMT R115, RZ, 0x7610, R115 ;  /* 0x00007610ff737816 */ /* 0x001fe20000000073 */
[----:B-1----:R-:W-:Y:S02]  /*6360*/  @P0 IMAD.MOV.U32 R110, RZ, RZ, R71 ;  /* 0x000000ffff6e0224 */ /* 0x002fe400078e0047 */
[----:B------:R-:W-:Y:S01]  /*6370*/  @P0 IMAD.MOV.U32 R111, RZ, RZ, R70 ;  /* 0x000000ffff6f0224 */ /* 0x000fe200078e0046 */
[----:B------:R0:W-:Y:S01]  /*6380*/  STS.U8 [R116+UR16+0x4880], R120 ;  /* 0x0048807874007988 */ /* 0x0001e20008000010 */
[----:B------:R-:W-:-:S03]  /*6390*/  LOP3.LUT R245, R205, 0x20, RZ, 0x3c, !PT ;  /* 0x00000020cdf57812 */ /* 0x000fc600078e3cff */
[----:B------:R1:W2:Y:S01]  /*63a0*/  @P0 LDG.E.U8 R115, desc[UR18][R110.64] ;  /* 0x000000126e730981 */ /* 0x0002a2000c1e1100 */
[----:B0-----:R-:W-:-:S03]  /*63b0*/  PRMT R120, RZ, 0x7610, R120 ;  /* 0x00007610ff787816 */ /* 0x001fc60000000078 */
[----:B---3--:R-:W-:Y:S01]  /*63c0*/  STS.U8 [R116+UR16+0x4c80], R166 ;  /* 0x004c80a674007988 */ /* 0x008fe20008000010 */
[----:B-1----:R-:W-:Y:S02]  /*63d0*/  @P0 IMAD.MOV.U32 R110, RZ, RZ, R69 ;  /* 0x000000ffff6e0224 */ /* 0x002fe400078e0045 */
[----:B------:R-:W-:Y:S01]  /*63e0*/  @P0 IMAD.MOV.U32 R111, RZ, RZ, R68 ;  /* 0x000000ffff6f0224 */ /* 0x000fe200078e0044 */
[----:B------:R0:W-:Y:S04]  /*63f0*/  STS.U8 [R245+UR16+0x4100], R121 ;  /* 0x00410079f5007988 */ /* 0x0001e80008000010 */
[----:B------:R1:W3:Y:S01]  /*6400*/  @P0 LDG.E.U8 R120, desc[UR18][R110.64] ;  /* 0x000000126e780981 */ /* 0x0002e2000c1e1100 */
[----:B0-----:R-:W-:Y:S01]  /*6410*/  PRMT R121, RZ, 0x7610, R121 ;  /* 0x00007610ff797816 */ /* 0x001fe20000000079 */
[----:B-1----:R-:W-:-:S02]  /*6420*/  @P0 IMAD.MOV.U32 R110, RZ, RZ, R67 ;  /* 0x000000ffff6e0224 */ /* 0x002fc400078e0043 */
[----:B------:R-:W-:Y:S01]  /*6430*/  @P0 IMAD.MOV.U32 R111, RZ, RZ, R66 ;  /* 0x000000ffff6f0224 */ /* 0x000fe200078e0042 */
[----:B------:R0:W-:Y:S04]  /*6440*/  STS.U8 [R245+UR16+0x4500], R122 ;  /* 0x0045007af5007988 */ /* 0x0001e80008000010 */
[----:B------:R1:W2:Y:S01]  /*6450*/  @P0 LDG.E.U8 R121, desc[UR18][R110.64] ;  /* 0x000000126e790981 */ /* 0x0002a2000c1e1100 */
[----:B0-----:R-:W-:Y:S01]  /*6460*/  PRMT R122, RZ, 0x7610, R122 ;  /* 0x00007610ff7a7816 */ /* 0x001fe2000000007a */
[----:B-1----:R-:W-:Y:S02]  /*6470*/  @P0 IMAD.MOV.U32 R110, RZ, RZ, R65 ;  /* 0x000000ffff6e0224 */ /* 0x002fe400078e0041 */
[----:B------:R-:W-:-:S05]  /*6480*/  @P0 IMAD.MOV.U32 R111, RZ, RZ, R64 ;  /* 0x000000ffff6f0224 */ /* 0x000fca00078e0040 */
[----:B------:R0:W2:Y:S01]  /*6490*/  @P0 LDG.E.U8 R122, desc[UR18][R110.64] ;  /* 0x000000126e7a0981 */ /* 0x0000a2000c1e1100 */
[----:B------:R-:W-:-:S03]  /*64a0*/  LOP3.LUT R244, R205, 0x30, RZ, 0x3c, !PT ;  /* 0x00000030cdf47812 */ /* 0x000fc600078e3cff */
[----:B------:R1:W-:Y:S01]  /*64b0*/  STS.U8 [R245+UR16+0x4900], R123 ;  /* 0x0049007bf5007988 */ /* 0x0003e20008000010 */
[----:B0-----:R-:W-:Y:S02]  /*64c0*/  @P0 IMAD.MOV.U32 R110, RZ, RZ, R63 ;  /* 0x000000ffff6e0224 */ /* 0x001fe400078e003f */
[----:B------:R-:W-:Y:S01]  /*64d0*/  @P0 IMAD.MOV.U32 R111, RZ, RZ, R62 ;  /* 0x000000ffff6f0224 */ /* 0x000fe200078e003e */
[----:B-1----:R-:W-:Y:S01]  /*64e0*/  PRMT R123, RZ, 0x7610, R123 ;  /* 0x00007610ff7b7816 */ /* 0x002fe2000000007b */
[----:B------:R-:W-:Y:S04]  /*64f0*/  STS.U8 [R245+UR16+0x4d00], R165 ;  /* 0x004d00a5f5007988 */ /* 0x000fe80008000010 */
[----:B------:R0:W-:Y:S04]  /*6500*/  STS.U8 [R244+UR16+0x4180], R124 ;  /* 0x0041807cf4007988 */ /* 0x0001e80008000010 */
[----:B------:R1:W2:Y:S01]  /*6510*/  @P0 LDG.E.U8 R123, desc[UR18][R110.64] ;  /* 0x000000126e7b0981 */ /* 0x0002a2000c1e1100 */
        /* <DEDUP_REMOVED lines=12> */
[----:B------:R-:W-:Y:S01]  /*65e0*/  STS.U8 [R244+UR16+0x4d80], R164 ;  /* 0x004d80a4f4007988 */ /* 0x000fe20008000010 */
[----:B-1----:R-:W-:Y:S02]  /*65f0*/  @P0 IMAD.MOV.U32 R110, RZ, RZ, R57 ;  /* 0x000000ffff6e0224 */ /* 0x002fe400078e0039 */
[----:B------:R-:W-:Y:S01]  /*6600*/  @P0 IMAD.MOV.U32 R111, RZ, RZ, R56 ;  /* 0x000000ffff6f0224 */ /* 0x000fe200078e0038 */
[----:B----4-:R0:W-:Y:S04]  /*6610*/  STS.U8 [R243+UR16+0x4200], R129 ;  /* 0x00420081f3007988 */ /* 0x0101e80008000010 */
[----:B------:R1:W4:Y:S01]  /*6620*/  @P0 LDG.E.U8 R127, desc[UR18][R110.64] ;  /* 0x000000126e7f0981 */ /* 0x000322000c1e1100 */
        /* <DEDUP_REMOVED lines=15> */
[----:B------:R0:W-:Y:S04]  /*6720*/  STS.U8 [R242+UR16+0x4280], R135 ;  /* 0x00428087f2007988 */ /* 0x0001e80008000010 */
[----:B------:R1:W2:Y:S01]  /*6730*/  @P0 LDG.E.U8 R133, desc[UR18][R110.64] ;  /* 0x000000126e850981 */ /* 0x0002a2000c1e1100 */
[----:B0-----:R-:W-:Y:S01]  /*6740*/  PRMT R135, RZ, 0x7610, R135 ;  /* 0x00007610ff877816 */ /* 0x001fe20000000087 */
[----:B-1----:R-:W-:-:S02]  /*6750*/  @P0 IMAD.MOV.U32 R110, RZ, RZ, R183 ;  /* 0x000000ffff6e0224 */ /* 0x002fc400078e00b7 */
[----:B------:R-:W-:Y:S01]  /*6760*/  @P0 IMAD.MOV.U32 R111, RZ, RZ, R181 ;  /* 0x000000ffff6f0224 */ /* 0x000fe200078e00b5 */
[----:B------:R0:W-:Y:S04]  /*6770*/  STS.U8 [R242+UR16+0x4680], R137 ;  /* 0x00468089f2007988 */ /* 0x0001e80008000010 */
[----:B------:R1:W3:Y:S01]  /*6780*/  @P0 LDG.E.U8 R135, desc[UR18][R110.64] ;  /* 0x000000126e870981 */ /* 0x0002e2000c1e1100 */
[----:B0-----:R-:W-:Y:S01]  /*6790*/  PRMT R137, RZ, 0x7610, R137 ;  /* 0x00007610ff897816 */ /* 0x001fe20000000089 */
[----:B-1----:R-:W-:Y:S02]  /*67a0*/  @P0 IMAD.MOV.U32 R110, RZ, RZ, R191 ;  /* 0x000000ffff6e0224 */ /* 0x002fe400078e00bf */
[----:B------:R-:W-:Y:S01]  /*67b0*/  @P0 IMAD.MOV.U32 R111, RZ, RZ, R189 ;  /* 0x000000ffff6f0224 */ /* 0x000fe200078e00bd */
[----:B------:R0:W-:Y:S01]  /*67c0*/  STS.U8 [R242+UR16+0x4a80], R139 ;  /* 0x004a808bf2007988 */ /* 0x0001e20008000010 */
[----:B------:R-:W-:-:S03]  /*67d0*/  LOP3.LUT R241, R205, 0x60, RZ, 0x3c, !PT ;  /* 0x00000060cdf17812 */ /* 0x000fc600078e3cff */
[----:B------:R1:W3:Y:S01]  /*67e0*/  @P0 LDG.E.U8 R137, desc[UR18][R110.64] ;  /* 0x000000126e890981 */ /* 0x0002e2000c1e1100 */
[----:B0-----:R-:W-:-:S03]  /*67f0*/  PRMT R139, RZ, 0x7610, R139 ;  /* 0x00007610ff8b7816 */ /* 0x001fc6000000008b */
[----:B------:R-:W-:Y:S01]  /*6800*/  STS.U8 [R242+UR16+0x4e80], R160 ;  /* 0x004e80a0f2007988 */ /* 0x000fe20008000010 */
        /* <DEDUP_REMOVED lines=39> */
[----:B------:R0:W-:Y:S04]  /*6a80*/  STS.U8 [R205+UR16], R148 ;  /* 0x00000094cd007988 */ /* 0x0001e80008000010 */
        /* <DEDUP_REMOVED lines=10> */
[----:B------:R1:W4:Y:S01]  /*6b30*/  @P0 LDG.E.U8 R147, desc[UR18][R110.64] ;  /* 0x000000126e930981 */ /* 0x000322000c1e1100 */
[----:B0-----:R-:W-:Y:S01]  /*6b40*/  PRMT R146, RZ, 0x7610, R146 ;  /* 0x00007610ff927816 */ /* 0x001fe20000000092 */
[----:B-1----:R-:W-:-:S02]  /*6b50*/  @P0 IMAD.MOV.U32 R110, RZ, RZ, R35 ;  /* 0x000000ffff6e0224 */ /* 0x002fc400078e0023 */
[----:B------:R-:W-:Y:S01]  /*6b60*/  @P0 IMAD.MOV.U32 R111, RZ, RZ, R34 ;  /* 0x000000ffff6f0224 */ /* 0x000fe200078e0022 */
[----:B------:R0:W-:Y:S04]  /*6b70*/  STS.U8 [R205+UR16+0x300], R155 ;  /* 0x0003009bcd007988 */ /* 0x0001e80008000010 */
[----:B------:R1:W4:Y:S01]  /*6b80*/  @P0 LDG.E.U8 R146, desc[UR18][R110.64] ;  /* 0x000000126e920981 */ /* 0x000322000c1e1100 */
        /* <DEDUP_REMOVED lines=23> */
[----:B--2---:R0:W-:Y:S04]  /*6d00*/  STS.U8 [R205+UR16+0x800], R136 ;  /* 0x00080088cd007988 */ /* 0x0041e80008000010 */
        /* <DEDUP_REMOVED lines=39> */
[----:B-----5:R0:W-:Y:S04]  /*6f80*/  STS.U8 [R205+UR16+0x1000], R113 ;  /* 0x00100071cd007988 */ /* 0x0201e80008000010 */
[----:B------:R1:W5:Y:S01]  /*6f90*/  @P0 LDG.E.U8 R112, desc[UR18][R110.64] ;  /* 0x000000126e700981 */ /* 0x000362000c1e1100 */
[----:B0-----:R-:W-:Y:S01]  /*6fa0*/  PRMT R113, RZ, 0x7610, R113 ;  /* 0x00007610ff717816 */ /* 0x001fe20000000071 */
[----:B-1----:R-:W-:-:S02]  /*6fb0*/  @P0 IMAD.MOV.U32 R110, RZ, RZ, R7 ;  /* 0x000000ffff6e0224 */ /* 0x002fc400078e0007 */
[----:B------:R-:W-:Y:S01]  /*6fc0*/  @P0 IMAD.MOV.U32 R111, RZ, RZ, R6 ;  /* 0x000000ffff6f0224 */ /* 0x000fe200078e0006 */
[----:B------:R0:W-:Y:S04]  /*6fd0*/  STS.U8 [R205+UR16+0x1100], R114 ;  /* 0x00110072cd007988 */ /* 0x0001e80008000010 */
[----:B------:R1:W5:Y:S01]  /*6fe0*/  @P0 LDG.E.U8 R113, desc[UR18][R110.64] ;  /* 0x000000126e710981 */ /* 0x000362000c1e1100 */
[----:B0-----:R-:W-:Y:S01]  /*6ff0*/  PRMT R114, RZ, 0x7610, R114 ;  /* 0x00007610ff727816 */ /* 0x001fe20000000072 */
[----:B-1----:R-:W-:Y:S02]  /*7000*/  @P0 IMAD.MOV.U32 R110, RZ, RZ, R5 ;  /* 0x000000ffff6e0224 */ /* 0x002fe400078e0005 */
[----:B------:R-:W-:Y:S01]  /*7010*/  @P0 IMAD.MOV.U32 R111, RZ, RZ, R4 ;  /* 0x000000ffff6f0224 */ /* 0x000fe200078e0004 */
[----:B------:R0:W-:Y:S04]  /*7020*/  STS.U8 [R205+UR16+0x1200], R115 ;  /* 0x00120073cd007988 */ /* 0x0001e80008000010 */
[----:B------:R1:W5:Y:S01]  /*7030*/  @P0 LDG.E.U8 R114, desc[UR18][R110.64] ;  /* 0x000000126e720981 */ /* 0x000362000c1e1100 */
[----:B0-----:R-:W-:Y:S01]  /*7040*/  PRMT R115, RZ, 0x7610, R115 ;  /* 0x00007610ff737816 */ /* 0x001fe20000000073 */
[----:B-1----:R-:W-:-:S02]  /*7050*/  @P0 IMAD.MOV.U32 R110, RZ, RZ, R3 ;  /* 0x000000ffff6e0224 */ /* 0x002fc400078e0003 */
[----:B------:R-:W-:Y:S01]  /*7060*/  @P0 IMAD.MOV.U32 R111, RZ, RZ, R2 ;  /* 0x000000ffff6f0224 */ /* 0x000fe200078e0002 */
[----:B---3--:R0:W-:Y:S04]  /*7070*/  STS.U8 [R205+UR16+0x1300], R120 ;  /* 0x00130078cd007988 */ /* 0x0081e80008000010 */
        /* <DEDUP_REMOVED lines=14> */
[----:B------:R-:W-:-:S04]  /*7160*/  PRMT R161, RZ, 0x7610, R161 ;  /* 0x00007610ffa17816 */ /* 0x000fc800000000a1 */
[----:B------:R0:W3:Y:S01]  /*7170*/  @P0 LDG.E.U8 R122, desc[UR18][R110.64] ;  /* 0x000000126e7a0981 */ /* 0x0000e2000c1e1100 */
[----:B------:R-:W-:Y:S01]  /*7180*/  PRMT R157, RZ, 0x7610, R157 ;  /* 0x00007610ff9d7816 */ /* 0x000fe2000000009d */
[----:B------:R-:W-:Y:S01]  /*7190*/  @P0 IMAD.MOV.U32 R201, RZ, RZ, R199 ;  /* 0x000000ffffc90224 */ /* 0x000fe200078e00c7 */
[----:B------:R-:W-:-:S04]  /*71a0*/  PRMT R165, RZ, 0x7610, R165 ;  /* 0x00007610ffa57816 */ /* 0x000fc800000000a5 */
[----:B------:R-:W3:Y:S01]  /*71b0*/  @P0 LDG.E.U8 R157, desc[UR18][R200.64] ;  /* 0x00000012c89d0981 */ /* 0x000ee2000c1e1100 */
[----:B0-----:R-:W-:Y:S02]  /*71c0*/  @P0 IMAD.MOV.U32 R110, RZ, RZ, R187 ;  /* 0x000000ffff6e0224 */ /* 0x001fe400078e00bb */
[----:B------:R-:W-:-:S05]  /*71d0*/  @P0 IMAD.MOV.U32 R111, RZ, RZ, R185 ;  /* 0x000000ffff6f0224 */ /* 0x000fca00078e00b9 */
[----:B------:R0:W3:Y:S02]  /*71e0*/  @P0 LDG.E.U8 R161, desc[UR18][R110.64] ;  /* 0x000000126ea10981 */ /* 0x0000e4000c1e1100 */
[----:B0-----:R-:W-:Y:S02]  /*71f0*/  @P0 IMAD.MOV.U32 R110, RZ, RZ, R195 ;  /* 0x000000ffff6e0224 */ /* 0x001fe400078e00c3 */
[----:B------:R-:W-:-:S05]  /*7200*/  @P0 IMAD.MOV.U32 R111, RZ, RZ, R193 ;  /* 0x000000ffff6f0224 */ /* 0x000fca00078e00c1 */
[----:B------:R-:W3:Y:S04]  /*7210*/  @P0 LDG.E.U8 R165, desc[UR18][R110.64] ;  /* 0x000000126ea50981 */ /* 0x000ee8000c1e1100 */
[----:B------:R0:W-:Y:S04]  /*7220*/  STS.U8 [R205+UR16+0x1600], R123 ;  /* 0x0016007bcd007988 */ /* 0x0001e80008000010 */
[----:B------:R0:W-:Y:S04]  /*7230*/  STS.U8 [R205+UR16+0x1700], R124 ;  /* 0x0017007ccd007988 */ /* 0x0001e80008000010 */
[----:B------:R0:W-:Y:S04]  /*7240*/  STS.U8 [R205+UR16+0x1800], R125 ;  /* 0x0018007dcd007988 */ /* 0x0001e80008000010 */
[----:B----4-:R0:W-:Y:S04]  /*7250*/  STS.U8 [R205+UR16+0x1900], R127 ;  /* 0x0019007fcd007988 */ /* 0x0101e80008000010 */
[----:B------:R0:W-:Y:S04]  /*7260*/  STS.U8 [R205+UR16+0x1a00], R129 ;  /* 0x001a0081cd007988 */ /* 0x0001e80008000010 */
        /* <DEDUP_REMOVED lines=19> */
[----:B--2---:R0:W-:Y:S04]  /*73a0*/  STS.U8 [R116+UR16+0xe80], R138 ;  /* 0x000e808a74007988 */ /* 0x0041e80008000010 */
[----:B------:R0:W-:Y:S04]  /*73b0*/  STS.U8 [R116+UR16+0xf80], R136 ;  /* 0x000f808874007988 */ /* 0x0001e80008000010 */
[----:B------:R0:W-:Y:S04]  /*73c0*/  STS.U8 [R116+UR16+0x1080], R134 ;  /* 0x0010808674007988 */ /* 0x0001e80008000010 */
[----:B------:R0:W-:Y:S04]  /*73d0*/  STS.U8 [R116+UR16+0x1180], R132 ;  /* 0x0011808474007988 */ /* 0x0001e80008000010 */
[----:B------:R0:W-:Y:S04]  /*73e0*/  STS.U8 [R116+UR16+0x1280], R130 ;  /* 0x0012808274007988 */ /* 0x0001e80008000010 */
[----:B------:R0:W-:Y:S04]  /*73f0*/  STS.U8 [R116+UR16+0x1380], R128 ;  /* 0x0013808074007988 */ /* 0x0001e80008000010 */
[----:B------:R0:W-:Y:S01]  /*7400*/  STS.U8 [R116+UR16+0x1480], R126 ;  /* 0x0014807e74007988 */ /* 0x0001e20008000010 */
[----:B------:R-:W-:-:S03]  /*7410*/  ISETP.LT.OR P0, PT, R168, 0x20, P1 ;  /* 0x00000020a800780c */ /* 0x000fc60000f01670 */
[----:B------:R0:W-:Y:S04]  /*7420*/  STS.U8 [R116+UR16+0x1580], R109 ;  /* 0x0015806d74007988 */ /* 0x0001e80008000010 */
[----:B-----5:R0:W-:Y:S04]  /*7430*/  STS.U8 [R116+UR16+0x1680], R112 ;  /* 0x0016807074007988 */ /* 0x0201e80008000010 */
[----:B------:R0:W-:Y:S04]  /*7440*/  STS.U8 [R116+UR16+0x1780], R113 ;  /* 0x0017807174007988 */ /* 0x0001e80008000010 */
[----:B------:R0:W-:Y:S04]  /*7450*/  STS.U8 [R116+UR16+0x1880], R114 ;  /* 0x0018807274007988 */ /* 0x0001e80008000010 */
[----:B---3--:R0:W-:Y:S04]  /*7460*/  STS.U8 [R116+UR16+0x1980], R115 ;  /* 0x0019807374007988 */ /* 0x0081e80008000010 */
[----:B------:R0:W-:Y:S04]  /*7470*/  STS.U8 [R116+UR16+0x1a80], R120 ;  /* 0x001a807874007988 */ /* 0x0001e80008000010 */
[----:B------:R0:W-:Y:S04]  /*7480*/  STS.U8 [R116+UR16+0x1b80], R121 ;  /* 0x001b807974007988 */ /* 0x0001e80008000010 */
[----:B------:R0:W-:Y:S04]  /*7490*/  STS.U8 [R116+UR16+0x1c80], R122 ;  /* 0x001c807a74007988 */ /* 0x0001e80008000010 */
[----:B------:R0:W-:Y:S04]  /*74a0*/  STS.U8 [R116+UR16+0x1f80], R157 ;  /* 0x001f809d74007988 */ /* 0x0001e80008000010 */
[----:B------:R0:W-:Y:S04]  /*74b0*/  STS.U8 [R116+UR16+0x1d80], R161 ;  /* 0x001d80a174007988 */ /* 0x0001e80008000010 */
[----:B------:R0:W-:Y:S01]  /*74c0*/  STS.U8 [R116+UR16+0x1e80], R165 ;  /* 0x001e80a574007988 */ /* 0x0001e20008000010 */
[----:B------:R1:W-:Y:S06]  /*74d0*/  MEMBAR.ALL.CTA ;  /* 0x0000000000007992 */ /* 0x0003ec0000008000 */
[----:B-1----:R-:W1:Y:S02]  /*74e0*/  FENCE.VIEW.ASYNC.S ;  /* 0x00000000000073c6 */ /* 0x002e640000000000 */
[----:B-1----:R-:W-:Y:S01]  /*74f0*/  BAR.SYNC.DEFER_BLOCKING 0x0 ;  /* 0x0000000000007b1d */ /* 0x002fe20000010000 */
[----:B------:R-:W-:-:S05]  /*7500*/  ISETP.GE.AND P2, PT, R168, 0x40, PT ;  /* 0x00000040a800780c */ /* 0x000fca0003f46270 */
[----:B------:R-:W-:Y:S08]  /*7510*/  @P0 BRA `(.L_x_6) ;  /* 0x00000000003c0947 */ /* 0x000ff00003800000 */
[----:B------:R-:W-:Y:S02]  /*7520*/  UIADD3 UR4, UPT, UPT, UR16, 0x4000, URZ ;  /* 0x0000400010047890 */ /* 0x000fe4000fffe0ff */
[----:B------:R-:W-:Y:S02]  /*7530*/  USHF.R.U32.HI UR8, URZ, 0x4, UR16 ;  /* 0x00000004ff087899 */ /* 0x000fe40008011610 */
[----:B------:R-:W-:Y:S02]  /*7540*/  USHF.R.U32.HI UR4, URZ, 0x4, UR4 ;  /* 0x00000004ff047899 */ /* 0x000fe40008011604 */
[----:B------:R-:W-:Y:S02]  /*7550*/  USGXT.U32 UR8, UR8, 0xe ;  /* 0x0000000e0808789a */ /* 0x000fe40008000000 */
[----:B------:R-:W-:Y:S01]  /*7560*/  USGXT.U32 UR6, UR4, 0xe ;  /* 0x0000000e0406789a */ /* 0x000fe20008000000 */
[----:B------:R-:W-:Y:S02]  /*7570*/  UMOV UR5, URZ ;  /* 0x000000ff00057c82 */ /* 0x000fe40008000000 */
[----:B------:R-:W-:Y:S01]  /*7580*/  UMOV UR4, UR10 ;  /* 0x0000000a00047c82 */ /* 0x000fe20008000000 */
[----:B------:R-:W-:Y:S01]  /*7590*/  UMOV UR14, 0x0 ;  /* 0x00000000000e7882 */ /* 0x000fe20000000000 */
[----:B------:R-:W-:Y:S01]  /*75a0*/  UMOV UR15, 0x8408490 ;  /* 0x08408490000f7882 */ /* 0x000fe20000000000 */
[----:B------:R-:W-:Y:S01]  /*75b0*/  UMOV UR9, 0xc0004010 ;  /* 0xc000401000097882 */ /* 0x000fe20000000000 */
[----:B------:R-:W-:Y:S01]  /*75c0*/  UMOV UR7, 0x40004040 ;  /* 0x4000404000077882 */ /* 0x000fe20000000000 */
[----:B------:R-:W-:Y:S01]  /*75d0*/  UMOV UR4, UR4 ;  /* 0x0000000400047c82 */ /* 0x000fe20008000000 */
[----:B------:R1:W-:Y:S01]  /*75e0*/  UTCQMMA gdesc[UR6], gdesc[UR8], tmem[UR17], tmem[UR14], idesc[UR15], !UPT ;  /* 0x00ff0e08060075ea */ /* 0x0003e2000f800311 */
[----:B------:R1:W-:Y:S01]  /*75f0*/  UTCBAR [UR4], URZ ;  /* 0x000000ff040073e9 */ /* 0x0003e200080000ff */
[----:B------:R-:W-:-:S02]  /*7600*/  NOP ;  /* 0x0000000000007918 */ /* 0x000fc40000000000 */
.L_x_6:
[----:B-1----:R-:W-:Y:S01]  /*7610*/  UMOV UR4, URZ ;  /* 0x000000ff00047c82 */ /* 0x002fe20008000000 */
[----:B------:R-:W-:Y:S05]  /*7620*/  @!P2 BRA `(.L_x_7) ;  /* 0x0000002c0054a947 */ /* 0x000fea0003800000 */
[----:B0-----:R-:W-:Y:S01]  /*7630*/  SHF.R.S32.HI R109, RZ, 0x1f, R168 ;  /* 0x0000001fff6d7819 */ /* 0x001fe200000114a8 */
[----:B------:R-:W-:Y:S01]  /*7640*/  IMAD.SHL.U32 R210, R118, 0x20, RZ ;  /* 0x0000002076d27824 */ /* 0x000fe200078e00ff */
[----:B------:R-:W-:Y:S01]  /*7650*/  UIADD3 UR5, UPT, UPT, UR16, 0x2000, URZ ;  /* 0x0000200010057890 */ /* 0x000fe2000fffe0ff */
[----:B------:R-:W-:Y:S01]  /*7660*/  IMAD.SHL.U32 R119, R119, 0x20, RZ ;  /* 0x0000002077777824 */ /* 0x000fe200078e00ff */
[----:B------:R-:W-:Y:S01]  /*7670*/  LEA.HI R109, R109, R168, RZ, 0x5 ;  /* 0x000000a86d6d7211 */ /* 0x000fe200078f28ff */
[----:B------:R-:W-:Y:S01]  /*7680*/  UIADD3 UR4, UPT, UPT, UR16, 0x5000, URZ ;  /* 0x0000500010047890 */ /* 0x000fe2000fffe0ff */
[--C-:B------:R-:W-:Y:S01]  /*7690*/  IADD3 R117, P0, P2, R117, UR20, R210.reuse ;  /* 0x0000001475757c10 */ /* 0x100fe2000fa1e0d2 */
[----:B------:R-:W-:Y:S01]  /*76a0*/  USHF.R.U32.HI UR5, URZ, 0x4, UR5 ;  /* 0x00000004ff057899 */ /* 0x000fe20008011605 */
[----:B------:R-:W-:Y:S01]  /*76b0*/  SHF.R.S32.HI R109, RZ, 0x5, R109 ;  /* 0x00000005ff6d7819 */ /* 0x000fe2000001146d */
[----:B------:R-:W-:Y:S01]  /*76c0*/  USHF.R.U32.HI UR4, URZ, 0x4, UR4 ;  /* 0x00000004ff047899 */ /* 0x000fe20008011604 */
[----:B------:R-:W-:Y:S01]  /*76d0*/  SHF.R.S32.HI R247, RZ, 0x1f, R210 ;  /* 0x0000001ffff77819 */ /* 0x000fe200000114d2 */
[----:B------:R-:W-:Y:S01]  /*76e0*/  IMAD.MOV.U32 R110, RZ, RZ, RZ ;  /* 0x000000ffff6e7224 */ /* 0x000fe200078e00ff */
[----:B------:R-:W-:Y:S01]  /*76f0*/  VIMNMX R109, PT, PT, R109, 0x2, !PT ;  /* 0x000000026d6d7848 */ /* 0x000fe20007fe0100 */
[----:B------:R-:W-:Y:S01]  /*7700*/  USGXT.U32 UR14, UR5, 0xe ;  /* 0x0000000e050e789a */ /* 0x000fe20008000000 */
[----:B------:R-:W-:Y:S01]  /*7710*/  IADD3.X R118, PT, PT, R159, UR21, R247, P0, P2 ;  /* 0x000000159f767c10 */ /* 0x000fe200087e44f7 */
[----:B------:R-:W0:Y:S01]  /*7720*/  LDCU UR20, c[0x0][0x3a8] ;  /* 0x00007500ff1477ac */ /* 0x000e220008000800 */
[----:B------:R-:W-:Y:S01]  /*7730*/  SHF.R.S32.HI R206, RZ, 0x1f, R119 ;  /* 0x0000001fffce7819 */ /* 0x000fe20000011477 */
[----:B------:R-:W-:Y:S01]  /*7740*/  VIADD R203, R109, 0xffffffff ;  /* 0xffffffff6dcb7836 */ /* 0x000fe20000000000 */
[----:B------:R-:W-:Y:S01]  /*7750*/  USGXT.U32 UR8, UR4, 0xe ;  /* 0x0000000e0408789a */ /* 0x000fe20008000000 */
[----:B------:R-:W-:Y:S01]  /*7760*/  UMOV UR13, UR10 ;  /* 0x0000000a000d7c82 */ /* 0x000fe20008000000 */
[----:B------:R-:W-:Y:S01]  /*7770*/  UMOV UR15, 0x1 ;  /* 0x00000001000f7882 */ /* 0x000fe20000000000 */
[----:B------:R-:W-:-:S09]  /*7780*/  UMOV UR5, URZ ;  /* 0x000000ff00057c82 */ /* 0x000fd20008000000 */
.L_x_10:
[----:B------:R-:W-:Y:S01]  /*7790*/  IMAD.U32 R109, R110, -0x80000000, RZ ;  /* 0x800000006e6d7824 */ /* 0x000fe200078e00ff */
[----:B0-----:R-:W-:Y:S02]  /*77a0*/  IADD3 R110, P5, PT, R117, UR20, RZ ;  /* 0x00000014756e7c10 */ /* 0x001fe4000ffbe0ff */
[C---:B------:R-:W-:Y:S01]  /*77b0*/  ISETP.GT.AND P2, PT, R106.reuse, 0x1, PT ;  /* 0x000000016a00780c */ /* 0x040fe20003f44270 */
[----:B------:R-:W0:Y:S01]  /*77c0*/  SYNCS.PHASECHK.TRANS64.TRYWAIT P4, [UR13], R109 ;  /* 0x0000006dff0075a7 */ /* 0x000e22000808110d */
[----:B------:R-:W-:Y:S01]  /*77d0*/  ISETP.GT.AND P0, PT, R106, 0x2, PT ;  /* 0x000000026a00780c */ /* 0x000fe20003f04270 */
[----:B------:R-:W-:Y:S01]  /*77e0*/  IMAD.X R111, R239, 0x1, R118, P5 ;  /* 0x00000001ef6f7824 */ /* 0x000fe200028e0676 */
[----:B------:R-:W-:Y:S01]  /*77f0*/  PRMT R144, RZ, 0x7610, R144 ;  /* 0x00007610ff907816 */ /* 0x000fe20000000090 */
[----:B0-----:R-:W-:Y:S10]  /*7800*/  @!P4 BRA `(.L_x_8) ;  /* 0x000000c000b8c947 */ /* 0x001ff40003800000 */
.L_x_16:
[----:B------:R-:W-:Y:S01]  /*7810*/  SHF.R.S32.HI R114, RZ, 0x1f, R238 ;  /* 0x0000001fff727819 */ /* 0x000fe200000114ee */
[----:B------:R0:W2:Y:S01]  /*7820*/  @P2 LDG.E.U8 R144, desc[UR18][R110.64] ;  /* 0x000000126e902981 */ /* 0x0000a2000c1e1100 */
[-C--:B------:R-:W-:Y:S02]  /*7830*/  IADD3 R112, P6, PT, R238, R117.reuse, RZ ;  /* 0x00000075ee707210 */ /* 0x080fe40007fde0ff */
[----:B------:R-:W-:Y:S02]  /*7840*/  ISETP.GT.AND P5, PT, R106, 0x3, PT ;  /* 0x000000036a00780c */ /* 0x000fe40003fa4270 */
[----:B------:R-:W-:Y:S01]  /*7850*/  PRMT R122, RZ, 0x7610, R122 ;  /* 0x00007610ff7a7816 */ /* 0x000fe2000000007a */
[----:B------:R-:W-:Y:S01]  /*7860*/  IMAD.X R113, R114, 0x1, R118, P6 ;  /* 0x0000000172717824 */ /* 0x000fe200030e0676 */
[----:B------:R-:W-:Y:S02]  /*7870*/  SHF.R.S32.HI R114, RZ, 0x1f, R237 ;  /* 0x0000001fff727819 */ /* 0x000fe400000114ed */
[----:B0-----:R-:W-:-:S02]  /*7880*/  IADD3 R110, P4, PT, R237, R117, RZ ;  /* 0x00000075ed6e7210 */ /* 0x001fc40007f9e0ff */
[----:B------:R0:W3:Y:S01]  /*7890*/  @P0 LDG.E.U8 R122, desc[UR18][R112.64] ;  /* 0x00000012707a0981 */ /* 0x0000e2000c1e1100 */
[----:B------:R-:W-:Y:S02]  /*78a0*/  ISETP.GT.AND P2, PT, R106, 0x4, PT ;  /* 0x000000046a00780c */ /* 0x000fe40003f44270 */
[----:B------:R-:W-:Y:S01]  /*78b0*/  PRMT R109, RZ, 0x7610, R109 ;  /* 0x00007610ff6d7816 */ /* 0x000fe2000000006d */
[----:B------:R-:W-:Y:S01]  /*78c0*/  IMAD.X R111, R114, 0x1, R118, P4 ;  /* 0x00000001726f7824 */ /* 0x000fe200020e0676 */
[----:B------:R-:W-:Y:S02]  /*78d0*/  SHF.R.S32.HI R124, RZ, 0x1f, R236 ;  /* 0x0000001fff7c7819 */ /* 0x000fe400000114ec */
[----:B------:R-:W-:Y:S02]  /*78e0*/  IADD3 R114, P0, PT, R236, R117, RZ ;  /* 0x00000075ec727210 */ /* 0x000fe40007f1e0ff */
[----:B------:R-:W-:Y:S01]  /*78f0*/  ISETP.GT.AND P4, PT, R106, 0x5, PT ;  /* 0x000000056a00780c */ /* 0x000fe20003f84270 */
[----:B------:R1:W4:Y:S01]  /*7900*/  @P5 LDG.E.U8 R109, desc[UR18][R110.64] ;  /* 0x000000126e6d5981 */ /* 0x000322000c1e1100 */
[----:B0-----:R-:W-:Y:S01]  /*7910*/  PRMT R112, RZ, 0x7610, R112 ;  /* 0x00007610ff707816 */ /* 0x001fe20000000070 */
[----:B------:R-:W-:Y:S01]  /*7920*/  IMAD.X R115, R124, 0x1, R118, P0 ;  /* 0x000000017c737824 */ /* 0x000fe200000e0676 */
[----:B------:R-:W-:-:S02]  /*7930*/  SHF.R.S32.HI R124, RZ, 0x1f, R235 ;  /* 0x0000001fff7c7819 */ /* 0x000fc400000114eb */
[----:B------:R-:W-:Y:S02]  /*7940*/  ISETP.GT.AND P0, PT, R106, 0x6, PT ;  /* 0x000000066a00780c */ /* 0x000fe40003f04270 */
[----:B------:R-:W-:Y:S01]  /*7950*/  PRMT R201, RZ, 0x7610, R201 ;  /* 0x00007610ffc97816 */ /* 0x000fe200000000c9 */
[----:B------:R0:W5:Y:S01]  /*7960*/  @P2 LDG.E.U8 R112, desc[UR18][R114.64] ;  /* 0x0000001272702981 */ /* 0x000162000c1e1100 */
[----:B-1----:R-:W-:-:S05]  /*7970*/  IADD3 R110, P5, PT, R235, R117, RZ ;  /* 0x00000075eb6e7210 */ /* 0x002fca0007fbe0ff */
[----:B------:R-:W-:Y:S01]  /*7980*/  IMAD.X R111, R124, 0x1, R118, P5 ;  /* 0x000000017c6f7824 */ /* 0x000fe200028e0676 */
[----:B------:R-:W-:Y:S02]  /*7990*/  SHF.R.S32.HI R124, RZ, 0x1f, R234 ;  /* 0x0000001fff7c7819 */ /* 0x000fe400000114ea */
[----:B0-----:R-:W-:Y:S02]  /*79a0*/  IADD3 R114, P6, PT, R234, R117, RZ ;  /* 0x00000075ea727210 */ /* 0x001fe40007fde0ff */
[----:B------:R-:W-:Y:S01]  /*79b0*/  ISETP.GT.AND P2, PT, R106, 0x7, PT ;  /* 0x000000076a00780c */ /* 0x000fe20003f44270 */
[----:B------:R0:W2:Y:S01]  /*79c0*/  @P4 LDG.E.U8 R201, desc[UR18][R110.64] ;  /* 0x000000126ec94981 */ /* 0x0000a2000c1e1100 */
[----:B------:R-:W-:Y:S01]  /*79d0*/  PRMT R202, RZ, 0x7610, R202 ;  /* 0x00007610ffca7816 */ /* 0x000fe200000000ca */
[----:B------:R-:W-:Y:S01]  /*79e0*/  IMAD.X R115, R124, 0x1, R118, P6 ;  /* 0x000000017c737824 */ /* 0x000fe200030e0676 */
[----:B------:R-:W-:Y:S02]  /*79f0*/  SHF.R.S32.HI R124, RZ, 0x1f, R233 ;  /* 0x0000001fff7c7819 */ /* 0x000fe400000114e9 */
[----:B------:R-:W-:-:S02]  /*7a00*/  PRMT R204, RZ, 0x7610, R204 ;  /* 0x00007610ffcc7816 */ /* 0x000fc400000000cc */
[----:B------:R1:W2:Y:S01]  /*7a10*/  @P0 LDG.E.U8 R202, desc[UR18][R114.64] ;  /* 0x0000001272ca0981 */ /* 0x0002a2000c1e1100 */
[----:B0-----:R-:W-:Y:S02]  /*7a20*/  IADD3 R110, P5, PT, R233, R117, RZ ;  /* 0x00000075e96e7210 */ /* 0x001fe40007fbe0ff */
[----:B------:R-:W-:-:S03]  /*7a30*/  ISETP.GT.AND P4, PT, R106, 0x8, PT ;  /* 0x000000086a00780c */ /* 0x000fc60003f84270 */
[----:B------:R-:W-:Y:S01]  /*7a40*/  IMAD.X R111, R124, 0x1, R118, P5 ;  /* 0x000000017c6f7824 */ /* 0x000fe200028e0676 */
[----:B------:R-:W-:Y:S02]  /*7a50*/  SHF.R.S32.HI R124, RZ, 0x1f, R232 ;  /* 0x0000001fff7c7819 */ /* 0x000fe400000114e8 */
[----:B-1----:R-:W-:Y:S02]  /*7a60*/  IADD3 R114, P6, PT, R232, R117, RZ ;  /* 0x00000075e8727210 */ /* 0x002fe40007fde0ff */
[----:B------:R0:W2:Y:S03]  /*7a70*/  @P2 LDG.E.U8 R204, desc[UR18][R110.64] ;  /* 0x000000126ecc2981 */ /* 0x0000a6000c1e1100 */
[----:B------:R-:W-:Y:S01]  /*7a80*/  IMAD.X R115, R124, 0x1, R118, P6 ;  /* 0x000000017c737824 */ /* 0x000fe200030e0676 */
[----:B------:R-:W-:Y:S02]  /*7a90*/  SHF.R.S32.HI R124, RZ, 0x1f, R231 ;  /* 0x0000001fff7c7819 */ /* 0x000fe400000114e7 */
[----:B------:R-:W-:-:S02]  /*7aa0*/  ISETP.GT.AND P0, PT, R106, 0x9, PT ;  /* 0x000000096a00780c */ /* 0x000fc40003f04270 */
[-C--:B0-----:R-:W-:Y:S02]  /*7ab0*/  IADD3 R110, P5, PT, R231, R117.reuse, RZ ;  /* 0x00000075e76e7210 */ /* 0x081fe40007fbe0ff */
[----:B------:R-:W-:Y:S02]  /*7ac0*/  PRMT R148, RZ, 0x7610, R148 ;  /* 0x00007610ff947816 */ /* 0x000fe40000000094 */
[----:B------:R-:W-:Y:S01]  /*7ad0*/  ISETP.GT.AND P2, PT, R106, 0xa, PT ;  /* 0x0000000a6a00780c */ /* 0x000fe20003f44270 */
[----:B------:R-:W-:Y:S01]  /*7ae0*/  IMAD.X R111, R124, 0x1, R118, P5 ;  /* 0x000000017c6f7824 */ /* 0x000fe200028e0676 */
[----:B------:R-:W-:Y:S02]  /*7af0*/  SHF.R.S32.HI R126, RZ, 0x1f, R230 ;  /* 0x0000001fff7e7819 */ /* 0x000fe400000114e6 */
[----:B------:R-:W-:Y:S01]  /*7b00*/  IADD3 R124, P6, PT, R230, R117, RZ ;  /* 0x00000075e67c7210 */ /* 0x000fe20007fde0ff */
[----:B------:R0:W2:Y:S01]  /*7b10*/  @P4 LDG.E.U8 R148, desc[UR18][R114.64] ;  /* 0x0000001272944981 */ /* 0x0000a2000c1e1100 */
[----:B------:R-:W-:-:S02]  /*7b20*/  PRMT R130, RZ, 0x7610, R130 ;  /* 0x00007610ff827816 */ /* 0x000fc40000000082 */
[----:B------:R-:W-:Y:S01]  /*7b30*/  ISETP.GT.AND P4, PT, R106, 0xb, PT ;  /* 0x0000000b6a00780c */ /* 0x000fe20003f84270 */
[--C-:B------:R-:W-:Y:S01]  /*7b40*/  IMAD.X R125, R126, 0x1, R118.reuse, P6 ;  /* 0x000000017e7d7824 */ /* 0x100fe200030e0676 */
[----:B------:R-:W-:Y:S02]  /*7b50*/  PRMT R121, RZ, 0x7610, R121 ;  /* 0x00007610ff797816 */ /* 0x000fe40000000079 */
[----:B------:R-:W-:Y:S01]  /*7b60*/  SHF.R.S32.HI R126, RZ, 0x1f, R229 ;  /* 0x0000001fff7e7819 */ /* 0x000fe200000114e5 */
[----:B------:R1:W2:Y:S01]  /*7b70*/  @P0 LDG.E.U8 R130, desc[UR18][R110.64] ;  /* 0x000000126e820981 */ /* 0x0002a2000c1e1100 */
[----:B0-----:R-:W-:Y:S02]  /*7b80*/  IADD3 R114, P5, PT, R229, R117, RZ ;  /* 0x00000075e5727210 */ /* 0x001fe40007fbe0ff */
[----:B------:R-:W-:Y:S01]  /*7b90*/  ISETP.GT.AND P0, PT, R106, 0xc, PT ;  /* 0x0000000c6a00780c */ /* 0x000fe20003f04270 */
[----:B------:R0:W2:Y:S02]  /*7ba0*/  @P2 LDG.E.U8 R121, desc[UR18][R124.64] ;  /* 0x000000127c792981 */ /* 0x0000a4000c1e1100 */
[----:B------:R-:W-:Y:S01]  /*7bb0*/  IMAD.X R115, R126, 0x1, R118, P5 ;  /* 0x000000017e737824 */ /* 0x000fe200028e0676 */
[----:B------:R-:W-:-:S02]  /*7bc0*/  SHF.R.S32.HI R126, RZ, 0x1f, R228 ;  /* 0x0000001fff7e7819 */ /* 0x000fc400000114e4 */
[----:B-1----:R-:W-:Y:S02]  /*7bd0*/  PRMT R110, RZ, 0x7610, R110 ;  /* 0x00007610ff6e7816 */ /* 0x002fe4000000006e */
[----:B0-----:R-:W-:-:S04]  /*7be0*/  IADD3 R124, P6, PT, R228, R117, RZ ;  /* 0x00000075e47c7210 */ /* 0x001fc80007fde0ff */
[----:B------:R0:W2:Y:S01]  /*7bf0*/  @P4 LDG.E.U8 R110, desc[UR18][R114.64] ;  /* 0x00000012726e4981 */ /* 0x0000a2000c1e1100 */
[----:B------:R-:W-:Y:S02]  /*7c00*/  ISETP.GT.AND P2, PT, R106, 0xd, PT ;  /* 0x0000000d6a00780c */ /* 0x000fe40003f44270 */
[----:B------:R-:W-:Y:S01]  /*7c10*/  PRMT R113, RZ, 0x7610, R113 ;  /* 0x00007610ff717816 */ /* 0x000fe20000000071 */
[----:B------:R-:W-:Y:S01]  /*7c20*/  IMAD.X R125, R126, 0x1, R118, P6 ;  /* 0x000000017e7d7824 */ /* 0x000fe200030e0676 */
[----:B------:R-:W-:Y:S02]  /*7c30*/  SHF.R.S32.HI R126, RZ, 0x1f, R227 ;  /* 0x0000001fff7e7819 */ /* 0x000fe400000114e3 */
[----:B0-----:R-:W-:Y:S02]  /*7c40*/  IADD3 R114, P5, PT, R227, R117, RZ ;  /* 0x00000075e3727210 */ /* 0x001fe40007fbe0ff */
[----:B------:R0:W2:Y:S01]  /*7c50*/  @P0 LDG.E.U8 R113, desc[UR18][R124.64] ;  /* 0x000000127c710981 */ /* 0x0000a2000c1e1100 */
[----:B------:R-:W-:-:S02]  /*7c60*/  ISETP.GT.AND P4, PT, R106, 0xe, PT ;  /* 0x0000000e6a00780c */ /* 0x000fc40003f84270 */
[----:B------:R-:W-:Y:S01]  /*7c70*/  PRMT R165, RZ, 0x7610, R165 ;  /* 0x00007610ffa57816 */ /* 0x000fe200000000a5 */
[----:B------:R-:W-:Y:S01]  /*7c80*/  IMAD.X R115, R126, 0x1, R118, P5 ;  /* 0x000000017e737824 */ /* 0x000fe200028e0676 */
[----:B------:R-:W-:Y:S02]  /*7c90*/  SHF.R.S32.HI R126, RZ, 0x1f, R226 ;  /* 0x0000001fff7e7819 */ /* 0x000fe400000114e2 */
[----:B0-----:R-:W-:Y:S02]  /*7ca0*/  IADD3 R124, P6, PT, R226, R117, RZ ;  /* 0x00000075e27c7210 */ /* 0x001fe40007fde0ff */
[----:B------:R0:W2:Y:S01]  /*7cb0*/  @P2 LDG.E.U8 R165, desc[UR18][R114.64] ;  /* 0x0000001272a52981 */ /* 0x0000a2000c1e1100 */
[----:B------:R-:W-:Y:S02]  /*7cc0*/  ISETP.GT.AND P0, PT, R106, 0xf, PT ;  /* 0x0000000f6a00780c */ /* 0x000fe40003f04270 */
[----:B------:R-:W-:Y:S01]  /*7cd0*/  PRMT R173, RZ, 0x7610, R173 ;  /* 0x00007610ffad7816 */ /* 0x000fe200000000ad */
[----:B------:R-:W-:Y:S01]  /*7ce0*/  IMAD.X R125, R126, 0x1, R118, P6 ;  /* 0x000000017e7d7824 */ /* 0x000fe200030e0676 */
[----:B------:R-:W-:-:S02]  /*7cf0*/  SHF.R.S32.HI R126, RZ, 0x1f, R225 ;  /* 0x0000001fff7e7819 */ /* 0x000fc400000114e1 */
[-C--:B0-----:R-:W-:Y:S02]  /*7d00*/  IADD3 R114, P5, PT, R225, R117.reuse, RZ ;  /* 0x00000075e1727210 */ /* 0x081fe40007fbe0ff */
        /* <DEDUP_REMOVED lines=9> */
[--C-:B------:R-:W-:Y:S01]  /*7da0*/  IMAD.X R125, R126, 0x1, R118.reuse, P6 ;  /* 0x000000017e7d7824 */ /* 0x100fe200030e0676 */
[----:B------:R-:W-:Y:S02]  /*7db0*/  SHF.R.S32.HI R126, RZ, 0x1f, R223 ;  /* 0x0000001fff7e7819 */ /* 0x000fe400000114df */
[----:B0-----:R-:W-:Y:S02]  /*7dc0*/  IADD3 R114, P5, PT, R223, R117, RZ ;  /* 0x00000075df727210 */ /* 0x001fe40007fbe0ff */
[----:B------:R0:W2:Y:S01]  /*7dd0*/  @P2 LDG.E.U8 R145, desc[UR18][R124.64] ;  /* 0x000000127c912981 */ /* 0x0000a2000c1e1100 */
[----:B------:R-:W-:Y:S02]  /*7de0*/  PRMT R123, RZ, 0x7610, R123 ;  /* 0x00007610ff7b7816 */ /* 0x000fe4000000007b */
[----:B------:R-:W-:Y:S01]  /*7df0*/  IMAD.X R115, R126, 0x1, R118, P5 ;  /* 0x000000017e737824 */ /* 0x000fe200028e0676 */
[----:B------:R-:W-:-:S02]  /*7e00*/  SHF.R.S32.HI R126, RZ, 0x1f, R222 ;  /* 0x0000001fff7e7819 */ /* 0x000fc400000114de */
[----:B------:R-:W-:Y:S02]  /*7e10*/  ISETP.GT.AND P0, PT, R106, 0x12, PT ;  /* 0x000000126a00780c */ /* 0x000fe40003f04270 */
[----:B------:R1:W2:Y:S01]  /*7e20*/  @P4 LDG.E.U8 R123, desc[UR18][R114.64] ;  /* 0x00000012727b4981 */ /* 0x0002a2000c1e1100 */
[----:B0-----:R-:W-:Y:S02]  /*7e30*/  IADD3 R124, P6, PT, R222, R117, RZ ;  /* 0x00000075de7c7210 */ /* 0x001fe40007fde0ff */
[----:B------:R-:W-:-:S03]  /*7e40*/  ISETP.GT.AND P2, PT, R106, 0x13, PT ;  /* 0x000000136a00780c */ /* 0x000fc60003f44270 */
[----:B------:R-:W-:Y:S01]  /*7e50*/  IMAD.X R125, R126, 0x1, R118, P6 ;  /* 0x000000017e7d7824 */ /* 0x000fe200030e0676 */
[----:B------:R-:W-:Y:S02]  /*7e60*/  SHF.R.S32.HI R126, RZ, 0x1f, R221 ;  /* 0x0000001fff7e7819 */ /* 0x000fe400000114dd */
[-C--:B-1----:R-:W-:Y:S02]  /*7e70*/  IADD3 R114, P5, PT, R221, R117.reuse, RZ ;  /* 0x00000075dd727210 */ /* 0x082fe40007fbe0ff */
[----:B------:R-:W-:Y:S02]  /*7e80*/  PRMT R120, RZ, 0x7610, R120 ;  /* 0x00007610ff787816 */ /* 0x000fe40000000078 */
[----:B------:R-:W-:Y:S01]  /*7e90*/  SHF.R.S32.HI R128, RZ, 0x1f, R220 ;  /* 0x0000001fff807819 */ /* 0x000fe200000114dc */
[----:B------:R-:W-:Y:S01]  /*7ea0*/  IMAD.X R115, R126, 0x1, R118, P5 ;  /* 0x000000017e737824 */ /* 0x000fe200028e0676 */
[----:B------:R-:W-:Y:S02]  /*7eb0*/  IADD3 R126, P6, PT, R220, R117, RZ ;  /* 0x00000075dc7e7210 */ /* 0x000fe40007fde0ff */
[----:B------:R0:W2:Y:S01]  /*7ec0*/  @P0 LDG.E.U8 R120, desc[UR18][R124.64] ;  /* 0x000000127c780981 */ /* 0x0000a2000c1e1100 */
[----:B------:R-:W-:-:S02]  /*7ed0*/  PRMT R111, RZ, 0x7610, R111 ;  /* 0x00007610ff6f7816 */ /* 0x000fc4000000006f */
[----:B------:R-:W-:Y:S01]  /*7ee0*/  ISETP.GT.AND P0, PT, R106, 0x15, PT ;  /* 0x000000156a00780c */ /* 0x000fe20003f04270 */
[----:B------:R-:W-:Y:S01]  /*7ef0*/  IMAD.X R127, R128, 0x1, R118, P6 ;  /* 0x00000001807f7824 */ /* 0x000fe200030e0676 */
[----:B------:R-:W-:Y:S02]  /*7f00*/  ISETP.GT.AND P4, PT, R106, 0x14, PT ;  /* 0x000000146a00780c */ /* 0x000fe40003f84270 */
[----:B------:R-:W-:Y:S01]  /*7f10*/  SHF.R.S32.HI R128, RZ, 0x1f, R219 ;  /* 0x0000001fff807819 */ /* 0x000fe200000114db */
[----:B------:R1:W2:Y:S01]  /*7f20*/  @P2 LDG.E.U8 R111, desc[UR18][R114.64] ;  /* 0x00000012726f2981 */ /* 0x0002a2000c1e1100 */
[----:B0-----:R-:W-:-:S05]  /*7f30*/  IADD3 R124, P5, PT, R219, R117, RZ ;  /* 0x00000075db7c7210 */ /* 0x001fca0007fbe0ff */
[----:B------:R-:W-:Y:S01]  /*7f40*/  IMAD.X R125, R128, 0x1, R118, P5 ;  /* 0x00000001807d7824 */ /* 0x000fe200028e0676 */
[----:B-1----:R-:W-:Y:S02]  /*7f50*/  PRMT R115, RZ, 0x7610, R115 ;  /* 0x00007610ff737816 */ /* 0x002fe40000000073 */
[----:B------:R-:W-:Y:S02]  /*7f60*/  PRMT R114, RZ, 0x7610, R114 ;  /* 0x00007610ff727816 */ /* 0x000fe40000000072 */
[----:B------:R-:W-:Y:S02]  /*7f70*/  IADD3 R128, P5, PT, R217, R117, RZ ;  /* 0x00000075d9807210 */ /* 0x000fe40007fbe0ff */
[----:B------:R0:W2:Y:S01]  /*7f80*/  @P0 LDG.E.U8 R115, desc[UR18][R124.64] ;  /* 0x000000127c730981 */ /* 0x0000a2000c1e1100 */
[----:B------:R-:W-:-:S03]  /*7f90*/  ISETP.GT.AND P0, PT, R106, 0x18, PT ;  /* 0x000000186a00780c */ /* 0x000fc60003f04270 */
[----:B------:R1:W2:Y:S01]  /*7fa0*/  @P4 LDG.E.U8 R114, desc[UR18][R126.64] ;  /* 0x000000127e724981 */ /* 0x0002a2000c1e1100 */
[----:B------:R-:W-:Y:S02]  /*7fb0*/  ISETP.GT.AND P4, PT, R106, 0x17, PT ;  /* 0x000000176a00780c */ /* 0x000fe40003f84270 */
[----:B0-----:R-:W-:-:S05]  /*7fc0*/  SHF.R.S32.HI R125, RZ, 0x1f, R217 ;  /* 0x0000001fff7d7819 */ /* 0x001fca00000114d9 */
[----:B------:R-:W-:Y:S01]  /*7fd0*/  IMAD.X R129, R125, 0x1, R118, P5 ;  /* 0x000000017d817824 */ /* 0x000fe200028e0676 */
[-C--:B------:R-:W-:Y:S02]  /*7fe0*/  IADD3 R124, P5, PT, R216, R117.reuse, RZ ;  /* 0x00000075d87c7210 */ /* 0x080fe40007fbe0ff */
[----:B------:R-:W-:Y:S02]  /*7ff0*/  SHF.R.S32.HI R125, RZ, 0x1f, R216 ;  /* 0x0000001fff7d7819 */ /* 0x000fe400000114d8 */
[----:B------:R-:W-:Y:S02]  /*8000*/  PRMT R161, RZ, 0x7610, R161 ;  /* 0x00007610ffa17816 */ /* 0x000fe400000000a1 */
[----:B------:R-:W-:Y:S01]  /*8010*/  PRMT R155, RZ, 0x7610, R155 ;  /* 0x00007610ff9b7816 */ /* 0x000fe2000000009b */
[----:B------:R-:W-:Y:S01]  /*8020*/  IMAD.X R125, R125, 0x1, R118, P5 ;  /* 0x000000017d7d7824 */ /* 0x000fe200028e0676 */
[----:B------:R-:W-:Y:S02]  /*8030*/  ISETP.GT.AND P2, PT, R106, 0x16, PT ;  /* 0x000000166a00780c */ /* 0x000fe40003f44270 */
[----:B------:R0:W2:Y:S04]  /*8040*/  @P4 LDG.E.U8 R161, desc[UR18][R128.64] ;  /* 0x0000001280a14981 */ /* 0x0000a8000c1e1100 */
[----:B------:R0:W2:Y:S01]  /*8050*/  @P0 LDG.E.U8 R155, desc[UR18][R124.64] ;  /* 0x000000127c9b0981 */ /* 0x0000a2000c1e1100 */
[----:B-1----:R-:W-:-:S02]  /*8060*/  IADD3 R126, P6, PT, R218, R117, RZ ;  /* 0x00000075da7e7210 */ /* 0x002fc40007fde0ff */
[----:B------:R-:W-:Y:S02]  /*8070*/  SHF.R.S32.HI R127, RZ, 0x1f, R218 ;  /* 0x0000001fff7f7819 */ /* 0x000fe400000114da */
[----:B0-----:R-:W-:Y:S02]  /*8080*/  SHF.R.S32.HI R129, RZ, 0x1f, R214 ;  /* 0x0000001fff817819 */ /* 0x001fe400000114d6 */
[----:B------:R-:W-:Y:S02]  /*8090*/  IADD3 R124, P0, PT, R214, R117, RZ ;  /* 0x00000075d67c7210 */ /* 0x000fe40007f1e0ff */
[----:B------:R-:W-:-:S03]  /*80a0*/  ISETP.GT.AND P5, PT, R106, 0x1a, PT ;  /* 0x0000001a6a00780c */ /* 0x000fc60003fa4270 */
[--C-:B------:R-:W-:Y:S01]  /*80b0*/  IMAD.X R125, R129, 0x1, R118.reuse, P0 ;  /* 0x00000001817d7824 */ /* 0x100fe200000e0676 */
[----:B------:R-:W-:Y:S01]  /*80c0*/  ISETP.GT.AND P0, PT, R106, RZ, PT ;  /* 0x000000ff6a00720c */ /* 0x000fe20003f04270 */
[----:B------:R-:W-:Y:S01]  /*80d0*/  IMAD.X R127, R127, 0x1, R118, P6 ;  /* 0x000000017f7f7824 */ /* 0x000fe200030e0676 */
[----:B------:R-:W-:Y:S02]  /*80e0*/  PRMT R157, RZ, 0x7610, R157 ;  /* 0x00007610ff9d7816 */ /* 0x000fe4000000009d */
[----:B------:R-:W-:Y:S02]  /*80f0*/  PRMT R131, RZ, 0x7610, R131 ;  /* 0x00007610ff837816 */ /* 0x000fe40000000083 */
[----:B------:R-:W-:Y:S02]  /*8100*/  SHF.R.S32.HI R128, RZ, 0x1f, R215 ;  /* 0x0000001fff807819 */ /* 0x000fe400000114d7 */
[----:B------:R0:W2:Y:S01]  /*8110*/  @P2 LDG.E.U8 R157, desc[UR18][R126.64] ;  /* 0x000000127e9d2981 */ /* 0x0000a2000c1e1100 */
[----:B------:R-:W-:-:S03]  /*8120*/  PRMT R169, RZ, 0x7610, R169 ;  /* 0x00007610ffa97816 */ /* 0x000fc600000000a9 */
[----:B------:R1:W2:Y:S01]  /*8130*/  @P5 LDG.E.U8 R131, desc[UR18][R124.64] ;  /* 0x000000127c835981 */ /* 0x0002a2000c1e1100 */
[----:B0-----:R-:W-:Y:S01]  /*8140*/  IADD3 R126, P2, PT, R215, R117, RZ ;  /* 0x00000075d77e7210 */ /* 0x001fe20007f5e0ff */
[----:B-1----:R-:W-:-:S04]  /*8150*/  @P0 IMAD.MOV.U32 R124, RZ, RZ, R117 ;  /* 0x000000ffff7c0224 */ /* 0x002fc800078e0075 */
[--C-:B------:R-:W-:Y:S01]  /*8160*/  IMAD.X R127, R128, 0x1, R118.reuse, P2 ;  /* 0x00000001807f7824 */ /* 0x100fe200010e0676 */
[----:B------:R-:W-:Y:S01]  /*8170*/  ISETP.GT.AND P2, PT, R106, 0x1b, PT ;  /* 0x0000001b6a00780c */ /* 0x000fe20003f44270 */
[----:B------:R-:W-:Y:S01]  /*8180*/  @P0 IMAD.MOV.U32 R125, RZ, RZ, R118 ;  /* 0x000000ffff7d0224 */ /* 0x000fe200078e0076 */
[----:B------:R-:W-:Y:S02]  /*8190*/  IADD3 R128, P6, PT, R213, R117, RZ ;  /* 0x00000075d5807210 */ /* 0x000fe40007fde0ff */
[----:B------:R-:W-:Y:S02]  /*81a0*/  SHF.R.S32.HI R129, RZ, 0x1f, R213 ;  /* 0x0000001fff817819 */ /* 0x000fe400000114d5 */
[----:B------:R0:W2:Y:S01]  /*81b0*/  @P0 LDG.E.U8 R169, desc[UR18][R124.64] ;  /* 0x000000127ca90981 */ /* 0x0000a2000c1e1100 */
[----:B------:R-:W-:Y:S02]  /*81c0*/  PRMT R132, RZ, 0x7610, R132 ;  /* 0x00007610ff847816 */ /* 0x000fe40000000084 */
[----:B------:R-:W-:-:S05]  /*81d0*/  IMAD.X R129, R129, 0x1, R118, P6 ;  /* 0x0000000181817824 */ /* 0x000fca00030e0676 */
[----:B------:R1:W2:Y:S01]  /*81e0*/  @P2 LDG.E.U8 R132, desc[UR18][R128.64] ;  /* 0x0000001280842981 */ /* 0x0002a2000c1e1100 */
[----:B------:R-:W-:Y:S02]  /*81f0*/  ISETP.GT.AND P2, PT, R106, 0x1d, PT ;  /* 0x0000001d6a00780c */ /* 0x000fe40003f44270 */
[----:B0-----:R-:W-:-:S05]  /*8200*/  IADD3 R124, P5, PT, R209, R117, RZ ;  /* 0x00000075d17c7210 */ /* 0x001fca0007fbe0ff */
[----:B------:R-:W-:Y:S01]  /*8210*/  IMAD.X R125, R251, 0x1, R118, P5 ;  /* 0x00000001fb7d7824 */ /* 0x000fe200028e0676 */
[----:B-1----:R-:W-:Y:S02]  /*8220*/  PRMT R129, RZ, 0x7610, R129 ;  /* 0x00007610ff817816 */ /* 0x002fe40000000081 */
[----:B------:R-:W-:-:S04]  /*8230*/  ISETP.GT.AND P4, PT, R106, 0x19, PT ;  /* 0x000000196a00780c */ /* 0x000fc80003f84270 */
[----:B------:R0:W2:Y:S01]  /*8240*/  @P2 LDG.E.U8 R129, desc[UR18][R124.64] ;  /* 0x000000127c812981 */ /* 0x0000a2000c1e1100 */
[----:B------:R-:W-:-:S08]  /*8250*/  PRMT R152, RZ, 0x7610, R152 ;  /* 0x00007610ff987816 */ /* 0x000fd00000000098 */
[----:B------:R1:W2:Y:S01]  /*8260*/  @P4 LDG.E.U8 R152, desc[UR18][R126.64] ;  /* 0x000000127e984981 */ /* 0x0002a2000c1e1100 */
[----:B0-----:R-:W0:Y:S01]  /*8270*/  S2R R125, SR_TID.X ;  /* 0x00000000007d7919 */ /* 0x001e220000002100 */
[----:B------:R-:W-:Y:S02]  /*8280*/  ISETP.GT.AND P4, PT, R106, 0x1c, PT ;  /* 0x0000001c6a00780c */ /* 0x000fe40003f84270 */
[----:B-1----:R-:W-:Y:S02]  /*8290*/  IADD3 R126, P6, PT, R212, R117, RZ ;  /* 0x00000075d47e7210 */ /* 0x002fe40007fde0ff */
[----:B------:R-:W-:-:S03]  /*82a0*/  PRMT R128, RZ, 0x7610, R128 ;  /* 0x00007610ff807816 */ /* 0x000fc60000000080 */
[----:B------:R-:W-:Y:S01]  /*82b0*/  IMAD.X R127, R252, 0x1, R118, P6 ;  /* 0x00000001fc7f7824 */ /* 0x000fe200030e0676 */
[----:B------:R-:W-:-:S05]  /*82c0*/  ISETP.GT.AND P0, PT, R106, 0x1e, PT ;  /* 0x0000001e6a00780c */ /* 0x000fca0003f04270 */
[----:B------:R1:W2:Y:S01]  /*82d0*/  @P4 LDG.E.U8 R128, desc[UR18][R126.64] ;  /* 0x000000127e804981 */ /* 0x0002a2000c1e1100 */
[----:B------:R-:W-:Y:S02]  /*82e0*/  ISETP.GT.AND P4, PT, R106, 0x1f, PT ;  /* 0x0000001f6a00780c */ /* 0x000fe40003f84270 */
[-C--:B------:R-:W-:Y:S02]  /*82f0*/  IADD3 R124, P5, PT, R207, R117.reuse, RZ ;  /* 0x00000075cf7c7210 */ /* 0x080fe40007fbe0ff */
[----:B------:R-:W-:Y:S02]  /*8300*/  PRMT R133, RZ, 0x7610, R133 ;  /* 0x00007610ff857816 */ /* 0x000fe40000000085 */
[----:B-1----:R-:W-:Y:S02]  /*8310*/  IADD3 R126, P6, PT, R208, R117, RZ ;  /* 0x00000075d07e7210 */ /* 0x002fe40007fde0ff */
[----:B------:R-:W-:Y:S02]  /*8320*/  PRMT R134, RZ, 0x7610, R134 ;  /* 0x00007610ff867816 */ /* 0x000fe40000000086 */
[----:B0-----:R-:W-:Y:S01]  /*8330*/  LOP3.LUT R125, R125, 0x1f, RZ, 0xc0, !PT ;  /* 0x0000001f7d7d7812 */ /* 0x001fe200078ec0ff */
[----:B------:R-:W-:-:S03]  /*8340*/  IMAD.X R127, R250, 0x1, R118, P6 ;  /* 0x00000001fa7f7824 */ /* 0x000fc600030e0676 */
[----:B------:R-:W-:Y:S01]  /*8350*/  ISETP.GE.AND P2, PT, R125, R106, PT ;  /* 0x0000006a7d00720c */ /* 0x000fe20003f46270 */
[----:B------:R-:W-:Y:S01]  /*8360*/  IMAD.X R125, R249, 0x1, R118, P5 ;  /* 0x00000001f97d7824 */ /* 0x000fe200028e0676 */
[----:B------:R0:W2:Y:S04]  /*8370*/  @P0 LDG.E.U8 R133, desc[UR18][R126.64] ;  /* 0x000000127e850981 */ /* 0x0000a8000c1e1100 */
[----:B------:R1:W2:Y:S01]  /*8380*/  @P4 LDG.E.U8 R134, desc[UR18][R124.64] ;  /* 0x000000127c864981 */ /* 0x0002a2000c1e1100 */
[----:B------:R-:W-:Y:S01]  /*8390*/  BAR.SYNC.DEFER_BLOCKING 0x0 ;  /* 0x0000000000007b1d */ /* 0x000fe20000010000 */
[C---:B------:R-:W-:Y:S02]  /*83a0*/  IADD3 R200, P5, PT, R119.reuse, R200, RZ ;  /* 0x000000c877c87210 */ /* 0x040fe40007fbe0ff */
[----:B------:R-:W-:-:S03]  /*83b0*/  IADD3 R107, P0, PT, R119, R107, RZ ;  /* 0x0000006b776b7210 */ /* 0x000fc60007f1e0ff */
[C---:B------:R-:W-:Y:S01]  /*83c0*/  IMAD.X R199, R206.reuse, 0x1, R199, P5 ;  /* 0x00000001cec77824 */ /* 0x040fe200028e06c7 */
[----:B0-----:R-:W-:Y:S01]  /*83d0*/  PRMT R126, RZ, 0x7610, R126 ;  /* 0x00007610ff7e7816 */ /* 0x001fe2000000007e */
[----:B-1----:R-:W-:Y:S02]  /*83e0*/  @!P2 IMAD.MOV.U32 R124, RZ, RZ, R200 ;  /* 0x000000ffff7ca224 */ /* 0x002fe400078e00c8 */
[----:B------:R-:W-:Y:S02]  /*83f0*/  @!P2 IMAD.MOV.U32 R125, RZ, RZ, R199 ;  /* 0x000000ffff7da224 */ /* 0x000fe400078e00c7 */
[C---:B------:R-:W-:Y:S01]  /*8400*/  IMAD.X R108, R206.reuse, 0x1, R108, P0 ;  /* 0x00000001ce6c7824 */ /* 0x040fe200000e066c */
[C---:B------:R-:W-:Y:S02]  /*8410*/  IADD3 R105, P0, PT, R119.reuse, R105, RZ ;  /* 0x0000006977697210 */ /* 0x040fe40007f1e0ff */
[----:B------:R-:W-:Y:S02]  /*8420*/  PRMT R127, RZ, 0x7610, R127 ;  /* 0x00007610ff7f7816 */ /* 0x000fe4000000007f */
[----:B------:R-:W-:Y:S01]  /*8430*/  IADD3 R104, P4, PT, R119, R104, RZ ;  /* 0x0000006877687210 */ /* 0x000fe20007f9e0ff */
[----:B------:R-:W-:Y:S01]  /*8440*/  IMAD.X R103, R206, 0x1, R103, P0 ;  /* 0x00000001ce677824 */ /* 0x000fe200000e0667 */
[----:B------:R0:W2:Y:S01]  /*8450*/  @!P2 LDG.E.U8 R126, desc[UR18][R124.64] ;  /* 0x000000127c7ea981 */ /* 0x0000a2000c1e1100 */
[----:B------:R-:W-:-:S02]  /*8460*/  PRMT R136, RZ, 0x7610, R136 ;  /* 0x00007610ff887816 */ /* 0x000fc40000000088 */
[----:B------:R-:W-:Y:S02]  /*8470*/  IMAD.X R101, R206, 0x1, R101, P4 ;  /* 0x00000001ce657824 */ /* 0x000fe400020e0665 */
[----:B0-----:R-:W-:Y:S02]  /*8480*/  @!P2 IMAD.MOV.U32 R124, RZ, RZ, R107 ;  /* 0x000000ffff7ca224 */ /* 0x001fe400078e006b */
[----:B------:R-:W-:Y:S01]  /*8490*/  @!P2 IMAD.MOV.U32 R125, RZ, RZ, R108 ;  /* 0x000000ffff7da224 */ /* 0x000fe200078e006c */
[----:B------:R-:W-:-:S04]  /*84a0*/  IADD3 R102, P0, PT, R119, R102, RZ ;  /* 0x0000006677667210 */ /* 0x000fc80007f1e0ff */
[----:B------:R0:W2:Y:S01]  /*84b0*/  @!P2 LDG.E.U8 R127, desc[UR18][R124.64] ;  /* 0x000000127c7fa981 */ /* 0x0000a2000c1e1100 */
[----:B------:R-:W-:Y:S01]  /*84c0*/  PRMT R135, RZ, 0x7610, R135 ;  /* 0x00007610ff877816 */ /* 0x000fe20000000087 */
        /* <DEDUP_REMOVED lines=94> */
[----:B------:R0:W3:Y:S01]  /*8ab0*/  @!P2 LDG.E.U8 R159, desc[UR18][R124.64] ;  /* 0x000000127c9fa981 */ /* 0x0000e2000c1e1100 */
        /* <DEDUP_REMOVED lines=53> */
[----:B------:R0:W4:Y:S01]  /*8e10*/  @!P2 LDG.E.U8 R178, desc[UR18][R124.64] ;  /* 0x000000127cb2a981 */ /* 0x000122000c1e1100 */
        /* <DEDUP_REMOVED lines=23> */
[----:B------:R0:W5:Y:S01]  /*8f90*/  @!P2 LDG.E.U8 R186, desc[UR18][R124.64] ;  /* 0x000000127cbaa981 */ /* 0x000162000c1e1100 */
        /* <DEDUP_REMOVED lines=23> */
[----:B------:R0:W5:Y:S04]  /*9110*/  @!P2 LDG.E.U8 R194, desc[UR18][R124.64] ;  /* 0x000000127cc2a981 */ /* 0x000168000c1e1100 */
[----:B--2---:R1:W-:Y:S01]  /*9120*/  STS.U8 [R205+UR16+0x5000], R169 ;  /* 0x005000a9cd007988 */ /* 0x0043e20008000010 */
[----:B0-----:R-:W-:Y:S02]  /*9130*/  @!P2 IMAD.MOV.U32 R124, RZ, RZ, R49 ;  /* 0x000000ffff7ca224 */ /* 0x001fe400078e0031 */
[----:B------:R-:W-:Y:S01]  /*9140*/  @!P2 IMAD.MOV.U32 R125, RZ, RZ, R48 ;  /* 0x000000ffff7da224 */ /* 0x000fe200078e0030 */
[----:B-1----:R-:W-:-:S04]  /*9150*/  PRMT R169, RZ, 0x7610, R169 ;  /* 0x00007610ffa97816 */ /* 0x002fc800000000a9 */
[----:B------:R0:W2:Y:S01]  /*9160*/  @!P2 LDG.E.U8 R196, desc[UR18][R124.64] ;  /* 0x000000127cc4a981 */ /* 0x0000a2000c1e1100 */
[----:B------:R-:W-:Y:S01]  /*9170*/  IMAD.X R44, R206, 0x1, R44, P0 ;  /* 0x00000001ce2c7824 */ /* 0x000fe200000e062c */
[----:B------:R-:W-:Y:S02]  /*9180*/  IADD3 R43, P0, PT, R119, R43, RZ ;  /* 0x0000002b772b7210 */ /* 0x000fe40007f1e0ff */
[----:B------:R1:W-:Y:S01]  /*9190*/  STS.U8 [R205+UR16+0x5400], R148 ;  /* 0x00540094cd007988 */ /* 0x0003e20008000010 */
        /* <DEDUP_REMOVED lines=32> */
[C---:B------:R-:W-:Y:S01]  /*93a0*/  IMAD.X R34, R206.reuse, 0x1, R34, P0 ;  /* 0x00000001ce227824 */ /* 0x040fe200000e0622 */
[----:B------:R-:W-:Y:S02]  /*93b0*/  IADD3 R33, P0, PT, R119, R33, RZ ;  /* 0x0000002177217210 */ /* 0x000fe40007f1e0ff */
[----:B------:R-:W-:Y:S01]  /*93c0*/  PRMT R211, RZ, 0x7610, R211 ;  /* 0x00007610ffd37816 */ /* 0x000fe200000000d3 */
[----:B0-----:R-:W-:Y:S02]  /*93d0*/  @!P2 IMAD.MOV.U32 R124, RZ, RZ, R37 ;  /* 0x000000ffff7ca224 */ /* 0x001fe400078e0025 */
[----:B------:R-:W-:Y:S02]  /*93e0*/  @!P2 IMAD.MOV.U32 R125, RZ, RZ, R36 ;  /* 0x000000ffff7da224 */ /* 0x000fe400078e0024 */
[----:B------:R-:W-:-:S03]  /*93f0*/  IMAD.X R32, R206, 0x1, R32, P0 ;  /* 0x00000001ce207824 */ /* 0x000fc600000e0620 */
[----:B------:R0:W2:Y:S01]  /*9400*/  @!P2 LDG.E.U8 R130, desc[UR18][R124.64] ;  /* 0x000000127c82a981 */ /* 0x0000a2000c1e1100 */
[----:B------:R-:W-:-:S03]  /*9410*/  IADD3 R31, P0, PT, R119, R31, RZ ;  /* 0x0000001f771f7210 */ /* 0x000fc60007f1e0ff */
        /* <DEDUP_REMOVED lines=10> */
[----:B---3--:R0:W-:Y:S01]  /*94c0*/  STS.U8 [R245+UR16+0x5100], R122 ;  /* 0x0051007af5007988 */ /* 0x0081e20008000010 */
[----:B-1----:R-:W-:-:S03]  /*94d0*/  @!P2 IMAD.MOV.U32 R123, RZ, RZ, R30 ;  /* 0x000000ffff7ba224 */ /* 0x002fc600078e001e */
[----:B------:R1:W3:Y:S01]  /*94e0*/  @!P2 LDG.E.U8 R152, desc[UR18][R124.64] ;  /* 0x000000127c98a981 */ /* 0x0002e2000c1e1100 */
[----:B------:R-:W-:Y:S01]  /*94f0*/  IMAD.X R28, R206, 0x1, R28, P0 ;  /* 0x00000001ce1c7824 */ /* 0x000fe200000e061c */
[----:B------:R-:W-:Y:S01]  /*9500*/  IADD3 R27, P0, PT, R119, R27, RZ ;  /* 0x0000001b771b7210 */ /* 0x000fe20007f1e0ff */
[----:B0-----:R-:W-:Y:S01]  /*9510*/  @!P2 IMAD.MOV.U32 R122, RZ, RZ, R31 ;  /* 0x000000ffff7aa224 */ /* 0x001fe200078e001f */
[----:B-1----:R-:W-:Y:S02]  /*9520*/  PRMT R124, RZ, 0x7610, R124 ;  /* 0x00007610ff7c7816 */ /* 0x002fe4000000007c */
[----:B------:R-:W-:-:S04]  /*9530*/  PRMT R125, RZ, 0x7610, R125 ;  /* 0x00007610ff7d7816 */ /* 0x000fc8000000007d */
[----:B------:R0:W2:Y:S01]  /*9540*/  @!P2 LDG.E.U8 R124, desc[UR18][R122.64] ;  /* 0x000000127a7ca981 */ /* 0x0000a2000c1e1100 */
[----:B------:R-:W-:Y:S01]  /*9550*/  IMAD.X R26, R206, 0x1, R26, P0 ;  /* 0x00000001ce1a7824 */ /* 0x000fe200000e061a */
[----:B------:R-:W-:Y:S02]  /*9560*/  IADD3 R25, P0, PT, R119, R25, RZ ;  /* 0x0000001977197210 */ /* 0x000fe40007f1e0ff */
[----:B------:R1:W-:Y:S01]  /*9570*/  STS.U8 [R245+UR16+0x5500], R121 ;  /* 0x00550079f5007988 */ /* 0x0003e20008000010 */
[----:B0-----:R-:W-:Y:S02]  /*9580*/  @!P2 IMAD.MOV.U32 R122, RZ, RZ, R29 ;  /* 0x000000ffff7aa224 */ /* 0x001fe400078e001d */
[----:B------:R-:W-:Y:S01]  /*9590*/  @!P2 IMAD.MOV.U32 R123, RZ, RZ, R28 ;  /* 0x000000ffff7ba224 */ /* 0x000fe200078e001c */
[----:B------:R0:W-:Y:S01]  /*95a0*/  STS.U8 [R245+UR16+0x5900], R120 ;  /* 0x00590078f5007988 */ /* 0x0001e20008000010 */
[----:B-1----:R-:W-:-:S03]  /*95b0*/  @!P2 IMAD.MOV.U32 R121, RZ, RZ, R26 ;  /* 0x000000ffff79a224 */ /* 0x002fc600078e001a */
[----:B------:R1:W2:Y:S01]  /*95c0*/  @!P2 LDG.E.U8 R125, desc[UR18][R122.64] ;  /* 0x000000127a7da981 */ /* 0x0002a2000c1e1100 */
[C---:B------:R-:W-:Y:S01]  /*95d0*/  IMAD.X R24, R206.reuse, 0x1, R24, P0 ;  /* 0x00000001ce187824 */ /* 0x040fe200000e0618 */
[----:B------:R-:W-:Y:S01]  /*95e0*/  IADD3 R23, P0, PT, R119, R23, RZ ;  /* 0x0000001777177210 */ /* 0x000fe20007f1e0ff */
[----:B0-----:R-:W-:Y:S01]  /*95f0*/  @!P2 IMAD.MOV.U32 R120, RZ, RZ, R27 ;  /* 0x000000ffff78a224 */ /* 0x001fe200078e001b */
[----:B-1----:R-:W-:Y:S02]  /*9600*/  PRMT R122, RZ, 0x7610, R122 ;  /* 0x00007610ff7a7816 */ /* 0x002fe4000000007a */
[----:B------:R-:W-:Y:S01]  /*9610*/  PRMT R123, RZ, 0x7610, R123 ;  /* 0x00007610ff7b7816 */ /* 0x000fe2000000007b */
[----:B------:R-:W-:-:S03]  /*9620*/  IMAD.X R22, R206, 0x1, R22, P0 ;  /* 0x00000001ce167824 */ /* 0x000fc600000e0616 */
[----:B------:R0:W2:Y:S01]  /*9630*/  @!P2 LDG.E.U8 R122, desc[UR18][R120.64] ;  /* 0x00000012787aa981 */ /* 0x0000a2000c1e1100 */
[----:B------:R-:W-:-:S03]  /*9640*/  IADD3 R21, P0, PT, R119, R21, RZ ;  /* 0x0000001577157210 */ /* 0x000fc60007f1e0ff */
[----:B------:R-:W-:Y:S01]  /*9650*/  STS.U8 [R245+UR16+0x5d00], R131 ;  /* 0x005d0083f5007988 */ /* 0x000fe20008000010 */
[----:B0-----:R-:W-:Y:S02]  /*9660*/  @!P2 IMAD.MOV.U32 R120, RZ, RZ, R25 ;  /* 0x000000ffff78a224 */ /* 0x001fe400078e0019 */
[----:B------:R-:W-:Y:S01]  /*9670*/  @!P2 IMAD.MOV.U32 R121, RZ, RZ, R24 ;  /* 0x000000ffff79a224 */ /* 0x000fe200078e0018 */
[----:B----4-:R0:W-:Y:S01]  /*9680*/  STS.U8 [R244+UR16+0x5180], R109 ;  /* 0x0051806df4007988 */ /* 0x0101e20008000010 */
[----:B------:R-:W-:-:S03]  /*9690*/  IMAD.X R20, R206, 0x1, R20, P0 ;  /* 0x00000001ce147824 */ /* 0x000fc600000e0614 */
[----:B------:R1:W4:Y:S01]  /*96a0*/  @!P2 LDG.E.U8 R123, desc[UR18][R120.64] ;  /* 0x00000012787ba981 */ /* 0x000322000c1e1100 */
[----:B------:R-:W-:Y:S02]  /*96b0*/  IADD3 R19, P0, PT, R119, R19, RZ ;  /* 0x0000001377137210 */ /* 0x000fe40007f1e0ff */
[----:B0-----:R-:W-:Y:S01]  /*96c0*/  PRMT R109, RZ, 0x7610, R109 ;  /* 0x00007610ff6d7816 */ /* 0x001fe2000000006d */
[----:B-1----:R-:W-:Y:S02]  /*96d0*/  @!P2 IMAD.MOV.U32 R120, RZ, RZ, R23 ;  /* 0x000000ffff78a224 */ /* 0x002fe400078e0017 */
[----:B------:R-:W-:Y:S01]  /*96e0*/  @!P2 IMAD.MOV.U32 R121, RZ, RZ, R22 ;  /* 0x000000ffff79a224 */ /* 0x000fe200078e0016 */
        /* <DEDUP_REMOVED lines=21> */
[----:B-----5:R0:W-:Y:S01]  /*9840*/  STS.U8 [R243+UR16+0x5200], R112 ;  /* 0x00520070f3007988 */ /* 0x0201e20008000010 */
[----:B------:R-:W-:-:S03]  /*9850*/  IMAD.X R12, R206, 0x1, R12, P0 ;  /* 0x00000001ce0c7824 */ /* 0x000fc600000e060c */
[----:B------:R1:W5:Y:S01]  /*9860*/  @!P2 LDG.E.U8 R121, desc[UR18][R110.64] ;  /* 0x000000126e79a981 */ /* 0x000362000c1e1100 */
[----:B------:R-:W-:Y:S02]  /*9870*/  IADD3 R11, P0, PT, R119, R11, RZ ;  /* 0x0000000b770b7210 */ /* 0x000fe40007f1e0ff */
[----:B0-----:R-:W-:Y:S01]  /*9880*/  PRMT R112, RZ, 0x7610, R112 ;  /* 0x00007610ff707816 */ /* 0x001fe20000000070 */
[----:B-1----:R-:W-:Y:S02]  /*9890*/  @!P2 IMAD.MOV.U32 R110, RZ, RZ, R15 ;  /* 0x000000ffff6ea224 */ /* 0x002fe400078e000f */
[----:B------:R-:W-:Y:S01]  /*98a0*/  @!P2 IMAD.MOV.U32 R111, RZ, RZ, R14 ;  /* 0x000000ffff6fa224 */ /* 0x000fe200078e000e */
[----:B------:R0:W-:Y:S01]  /*98b0*/  STS.U8 [R243+UR16+0x5600], R113 ;  /* 0x00560071f3007988 */ /* 0x0001e20008000010 */
[----:B------:R-:W-:-:S03]  /*98c0*/  IMAD.X R10, R206, 0x1, R10, P0 ;  /* 0x00000001ce0a7824 */ /* 0x000fc600000e060a */
[----:B------:R1:W2:Y:S01]  /*98d0*/  @!P2 LDG.E.U8 R112, desc[UR18][R110.64] ;  /* 0x000000126e70a981 */ /* 0x0002a2000c1e1100 */
        /* <DEDUP_REMOVED lines=18> */
[----:B------:R-:W-:Y:S01]  /*9a00*/  PRMT R132, RZ, 0x7610, R132 ;  /* 0x00007610ff847816 */ /* 0x000fe20000000084 */
[----:B------:R-:W-:-:S03]  /*9a10*/  IMAD.X R4, R206, 0x1, R4, P0 ;  /* 0x00000001ce047824 */ /* 0x000fc600000e0604 */
[----:B------:R0:W2:Y:S01]  /*9a20*/  @!P2 LDG.E.U8 R128, desc[UR18][R110.64] ;  /* 0x000000126e80a981 */ /* 0x0000a2000c1e1100 */
[----:B------:R-:W-:-:S03]  /*9a30*/  IADD3 R3, P0, PT, R119, R3, RZ ;  /* 0x0000000377037210 */ /* 0x000fc60007f1e0ff */
[----:B------:R1:W-:Y:S01]  /*9a40*/  STS.U8 [R242+UR16+0x5680], R165 ;  /* 0x005680a5f2007988 */ /* 0x0003e20008000010 */
[----:B0-----:R-:W-:Y:S02]  /*9a50*/  @!P2 IMAD.MOV.U32 R110, RZ, RZ, R7 ;  /* 0x000000ffff6ea224 */ /* 0x001fe400078e0007 */
[----:B------:R-:W-:Y:S01]  /*9a60*/  @!P2 IMAD.MOV.U32 R111, RZ, RZ, R6 ;  /* 0x000000ffff6fa224 */ /* 0x000fe200078e0006 */
[----:B-1----:R-:W-:-:S04]  /*9a70*/  PRMT R165, RZ, 0x7610, R165 ;  /* 0x00007610ffa57816 */ /* 0x002fc800000000a5 */
[----:B------:R0:W3:Y:S01]  /*9a80*/  @!P2 LDG.E.U8 R132, desc[UR18][R110.64] ;  /* 0x000000126e84a981 */ /* 0x0000e2000c1e1100 */
[----:B------:R-:W-:Y:S01]  /*9a90*/  IMAD.X R2, R206, 0x1, R2, P0 ;  /* 0x00000001ce027824 */ /* 0x000fe200000e0602 */
[----:B------:R-:W-:Y:S02]  /*9aa0*/  IADD3 R149, P0, PT, R119, R149, RZ ;  /* 0x0000009577957210 */ /* 0x000fe40007f1e0ff */
[----:B------:R1:W-:Y:S01]  /*9ab0*/  STS.U8 [R242+UR16+0x5a80], R115 ;  /* 0x005a8073f2007988 */ /* 0x0003e20008000010 */
[----:B0-----:R-:W-:Y:S02]  /*9ac0*/  @!P2 IMAD.MOV.U32 R110, RZ, RZ, R5 ;  /* 0x000000ffff6ea224 */ /* 0x001fe400078e0005 */
[----:B------:R-:W-:Y:S01]  /*9ad0*/  @!P2 IMAD.MOV.U32 R111, RZ, RZ, R4 ;  /* 0x000000ffff6fa224 */ /* 0x000fe200078e0004 */
[----:B-1----:R-:W-:-:S04]  /*9ae0*/  PRMT R115, RZ, 0x7610, R115 ;  /* 0x00007610ff737816 */ /* 0x002fc80000000073 */
[----:B------:R0:W4:Y:S01]  /*9af0*/  @!P2 LDG.E.U8 R165, desc[UR18][R110.64] ;  /* 0x000000126ea5a981 */ /* 0x000122000c1e1100 */
[----:B------:R-:W-:Y:S01]  /*9b00*/  IMAD.X R0, R206, 0x1, R0, P0 ;  /* 0x00000001ce007824 */ /* 0x000fe200000e0600 */
[----:B------:R-:W-:Y:S02]  /*9b10*/  IADD3 R163, P0, PT, R119, R163, RZ ;  /* 0x000000a377a37210 */ /* 0x000fe40007f1e0ff */
[----:B------:R1:W-:Y:S01]  /*9b20*/  STS.U8 [R242+UR16+0x5e80], R129 ;  /* 0x005e8081f2007988 */ /* 0x0003e20008000010 */
[----:B0-----:R-:W-:Y:S02]  /*9b30*/  @!P2 IMAD.MOV.U32 R110, RZ, RZ, R3 ;  /* 0x000000ffff6ea224 */ /* 0x001fe400078e0003 */
[----:B------:R-:W-:Y:S01]  /*9b40*/  @!P2 IMAD.MOV.U32 R111, RZ, RZ, R2 ;  /* 0x000000ffff6fa224 */ /* 0x000fe200078e0002 */
[----:B-1----:R-:W-:-:S04]  /*9b50*/  PRMT R129, RZ, 0x7610, R129 ;  /* 0x00007610ff817816 */ /* 0x002fc80000000081 */
[----:B------:R0:W5:Y:S01]  /*9b60*/  @!P2 LDG.E.U8 R115, desc[UR18][R110.64] ;  /* 0x000000126e73a981 */ /* 0x000162000c1e1100 */
        /* <DEDUP_REMOVED lines=21> */
[----:B------:R-:W-:-:S03]  /*9cc0*/  IMAD.X R193, R206, 0x1, R193, P0 ;  /* 0x00000001cec17824 */ /* 0x000fc600000e06c1 */
[----:B------:R1:W-:Y:S01]  /*9cd0*/  STS.U8 [R241+UR16+0x5f00], R133 ;  /* 0x005f0085f1007988 */ /* 0x0003e20008000010 */
[----:B0-----:R-:W-:Y:S02]  /*9ce0*/  @!P2 IMAD.MOV.U32 R110, RZ, RZ, R187 ;  /* 0x000000ffff6ea224 */ /* 0x001fe400078e00bb */
[----:B------:R-:W-:Y:S01]  /*9cf0*/  @!P2 IMAD.MOV.U32 R111, RZ, RZ, R185 ;  /* 0x000000ffff6fa224 */ /* 0x000fe200078e00b9 */
[----:B-1----:R-:W-:-:S04]  /*9d00*/  PRMT R133, RZ, 0x7610, R133 ;  /* 0x00007610ff857816 */ /* 0x002fc80000000085 */
[----:B------:R0:W5:Y:S02]  /*9d10*/  @!P2 LDG.E.U8 R157, desc[UR18][R110.64] ;  /* 0x000000126e9da981 */ /* 0x000164000c1e1100 */
[----:B0-----:R-:W-:Y:S02]  /*9d20*/  @!P2 IMAD.MOV.U32 R110, RZ, RZ, R195 ;  /* 0x000000ffff6ea224 */ /* 0x001fe400078e00c3 */
[----:B------:R-:W-:-:S05]  /*9d30*/  @!P2 IMAD.MOV.U32 R111, RZ, RZ, R193 ;  /* 0x000000ffff6fa224 */ /* 0x000fca00078e00c1 */
[----:B------:R-:W5:Y:S04]  /*9d40*/  @!P2 LDG.E.U8 R133, desc[UR18][R110.64] ;  /* 0x000000126e85a981 */ /* 0x000f68000c1e1100 */
        /* <DEDUP_REMOVED lines=46> */
[----:B------:R0:W-:Y:S04]  /*a030*/  STS.U8 [R116+UR16+0x2880], R130 ;  /* 0x0028808274007988 */ /* 0x0001e80008000010 */
[----:B------:R0:W-:Y:S04]  /*a040*/  STS.U8 [R116+UR16+0x2980], R211 ;  /* 0x002980d374007988 */ /* 0x0001e80008000010 */
[----:B---3--:R0:W-:Y:S04]  /*a050*/  STS.U8 [R116+UR16+0x2a80], R152 ;  /* 0x002a809874007988 */ /* 0x0081e80008000010 */
[----:B------:R0:W-:Y:S04]  /*a060*/  STS.U8 [R116+UR16+0x2b80], R124 ;  /* 0x002b807c74007988 */ /* 0x0001e80008000010 */
[----:B------:R0:W-:Y:S04]  /*a070*/  STS.U8 [R116+UR16+0x2c80], R125 ;  /* 0x002c807d74007988 */ /* 0x0001e80008000010 */
[----:B------:R0:W-:Y:S04]  /*a080*/  STS.U8 [R116+UR16+0x2d80], R122 ;  /* 0x002d807a74007988 */ /* 0x0001e80008000010 */
[----:B----4-:R0:W-:Y:S04]  /*a090*/  STS.U8 [R116+UR16+0x2e80], R123 ;  /* 0x002e807b74007988 */ /* 0x0101e80008000010 */
[----:B------:R0:W-:Y:S04]  /*a0a0*/  STS.U8 [R116+UR16+0x2f80], R109 ;  /* 0x002f806d74007988 */ /* 0x0001e80008000010 */
[----:B------:R0:W-:Y:S04]  /*a0b0*/  STS.U8 [R116+UR16+0x3080], R131 ;  /* 0x0030808374007988 */ /* 0x0001e80008000010 */
[----:B------:R0:W-:Y:S04]  /*a0c0*/  STS.U8 [R116+UR16+0x3180], R120 ;  /* 0x0031807874007988 */ /* 0x0001e80008000010 */
[----:B-----5:R0:W-:Y:S04]  /*a0d0*/  STS.U8 [R116+UR16+0x3280], R121 ;  /* 0x0032807974007988 */ /* 0x0201e80008000010 */
        /* <DEDUP_REMOVED lines=11> */
[----:B------:R0:W-:Y:S01]  /*a190*/  STS.U8 [R116+UR16+0x3e80], R133 ;  /* 0x003e808574007988 */ /* 0x0001e20008000010 */
[----:B------:R1:W-:Y:S06]  /*a1a0*/  MEMBAR.ALL.CTA ;  /* 0x0000000000007992 */ /* 0x0003ec0000008000 */
[----:B-1----:R-:W1:Y:S01]  /*a1b0*/  FENCE.VIEW.ASYNC.S ;  /* 0x00000000000073c6 */ /* 0x002e620000000000 */
[----:B------:R-:W-:Y:S01]  /*a1c0*/  ULEA UR13, UR15, UR16, 0x3 ;  /* 0x000000100f0d7291 */ /* 0x000fe2000f8e18ff */
[----:B------:R-:W-:-:S03]  /*a1d0*/  UMOV UR4, UR5 ;  /* 0x0000000500047c82 */ /* 0x000fc60008000000 */
[----:B------:R-:W-:Y:S01]  /*a1e0*/  UIADD3 UR13, UPT, UPT, UR13, 0x6000, URZ ;  /* 0x000060000d0d7890 */ /* 0x000fe2000fffe0ff */
[----:B-1----:R-:W-:Y:S06]  /*a1f0*/  BAR.SYNC.DEFER_BLOCKING 0x0 ;  /* 0x0000000000007b1d */ /* 0x002fec0000010000 */
[----:B0-----:R-:W-:Y:S05]  /*a200*/  @P1 BRA `(.L_x_9) ;  /* 0x00000000002c1947 */ /* 0x001fea0003800000 */
[----:B------:R-:W-:Y:S01]  /*a210*/  UMOV UR6, UR13 ;  /* 0x0000000d00067c82 */ /* 0x000fe20008000000 */
[----:B------:R-:W-:Y:S01]  /*a220*/  UMOV UR7, URZ ;  /* 0x000000ff00077c82 */ /* 0x000fe20008000000 */
[----:B------:R-:W-:Y:S01]  /*a230*/  UMOV UR9, 0x40004040 ;  /* 0x4000404000097882 */ /* 0x000fe20000000000 */
[----:B------:R-:W-:Y:S01]  /*a240*/  UMOV UR10, UR14 ;  /* 0x0000000e000a7c82 */ /* 0x000fe20008000000 */
[----:B------:R-:W-:Y:S01]  /*a250*/  UMOV UR11, 0xc0004010 ;  /* 0xc0004010000b7882 */ /* 0x000fe20000000000 */
[----:B------:R-:W-:Y:S01]  /*a260*/  UMOV UR22, 0x0 ;  /* 0x0000000000167882 */ /* 0x000fe20000000000 */
[----:B------:R-:W-:Y:S01]  /*a270*/  UMOV UR23, 0x8408490 ;  /* 0x0840849000177882 */ /* 0x000fe20000000000 */
[----:B------:R-:W-:Y:S01]  /*a280*/  UMOV UR5, UR6 ;  /* 0x0000000600057c82 */ /* 0x000fe20008000000 */
[----:B------:R0:W-:Y:S01]  /*a290*/  UTCQMMA gdesc[UR8], gdesc[UR10], tmem[UR17], tmem[UR22], idesc[UR23], UPT ;  /* 0x00ff160a080075ea */ /* 0x0001e2000b800311 */
[----:B------:R0:W-:Y:S01]  /*a2a0*/  UTCBAR [UR5], URZ ;  /* 0x000000ff050073e9 */ /* 0x0001e200080000ff */
[----:B------:R-:W-:-:S02]  /*a2b0*/  NOP ;  /* 0x0000000000007918 */ /* 0x000fc40000000000 */
.L_x_9:
[----:B------:R-:W-:Y:S01]  /*a2c0*/  VIADD R203, R203, 0xffffffff ;  /* 0xffffffffcbcb7836 */ /* 0x000fe20000000000 */
[----:B------:R-:W-:Y:S01]  /*a2d0*/  UIADD3 UR15, UPT, UPT, UR15, 0x1, URZ ;  /* 0x000000010f0f7890 */ /* 0x000fe2000fffe0ff */
[----:B------:R-:W-:Y:S01]  /*a2e0*/  IADD3 R117, P2, PT, R210, R117, RZ ;  /* 0x00000075d2757210 */ /* 0x000fe20007f5e0ff */
[----:B------:R-:W-:Y:S02]  /*a2f0*/  IMAD.U32 R110, RZ, RZ, UR4 ;  /* 0x00000004ff6e7e24 */ /* 0x000fe4000f8e00ff */
[----:B------:R-:W-:Y:S01]  /*a300*/  ISETP.NE.U32.AND P0, PT, R203, RZ, PT ;  /* 0x000000ffcb00720c */ /* 0x000fe20003f05070 */
[----:B------:R-:W-:Y:S01]  /*a310*/  UISETP.GT.AND UP1, UPT, UR15, 0x1, UPT ;  /* 0x000000010f00788c */ /* 0x000fe2000bf24270 */
[----:B------:R-:W-:Y:S02]  /*a320*/  VIADD R106, R106, 0xffffffe0 ;  /* 0xffffffe06a6a7836 */ /* 0x000fe40000000000 */
[----:B------:R-:W-:Y:S01]  /*a330*/  IMAD.X R118, R247, 0x1, R118, P2 ;  /* 0x00000001f7767824 */ /* 0x000fe200010e0676 */
[----:B0-----:R-:W-:-:S02]  /*a340*/  USEL UR5, URZ, 0x1, !UP1 ;  /* 0x00000001ff057887 */ /* 0x001fc4000c800000 */
[----:B------:R-:W-:Y:S02]  /*a350*/  USEL UR15, UR15, URZ, !UP1 ;  /* 0x000000ff0f0f7287 */ /* 0x000fe4000c800000 */
[----:B------:R-:W-:-:S04]  /*a360*/  ULOP3.LUT UR5, UR4, UR5, URZ, 0x3c, !UPT ;  /* 0x0000000504057292 */ /* 0x000fc8000f8e3cff */
[----:B------:R-:W-:Y:S08]  /*a370*/  @P0 BRA `(.L_x_10) ;  /* 0xffffffd400040947 */ /* 0x000ff0000383ffff */
.L_x_7:
[----:B0-----:R-:W0:Y:S01]  /*a380*/  S2R R109, SR_CgaCtaId ;  /* 0x00000000006d7919 */ /* 0x001e220000008800 */
[----:B------:R-:W1:Y:S01]  /*a390*/  LDCU UR5, c[0x0][0x3b8] ;  /* 0x00007700ff0577ac */ /* 0x000e620008000800 */
[----:B------:R-:W2:Y:S01]  /*a3a0*/  LDCU.128 UR8, c[0x0][0x390] ;  /* 0x00007200ff0877ac */ /* 0x000ea20008000c00 */
[----:B------:R-:W3:Y:S01]  /*a3b0*/  LDCU UR15, c[0x0][0x39c] ;  /* 0x00007380ff0f77ac */ /* 0x000ee20008000800 */
[----:B------:R-:W4:Y:S01]  /*a3c0*/  LDCU UR6, c[0x0][0x3b4] ;  /* 0x00007680ff0677ac */ /* 0x000f220008000800 */
[----:B------:R-:W5:Y:S01]  /*a3d0*/  LDCU UR7, c[0x0][0x39c] ;  /* 0x00007380ff0777ac */ /* 0x000f620008000800 */
[----:B------:R-:W0:Y:S01]  /*a3e0*/  LDCU UR14, c[0x0][0x39c] ;  /* 0x00007380ff0e77ac */ /* 0x000e220008000800 */
[----:B--2---:R-:W-:Y:S01]  /*a3f0*/  ISETP.GE.AND P0, PT, R246, UR10, PT ;  /* 0x0000000af6007c0c */ /* 0x004fe2000bf06270 */
[----:B0-----:R-:W-:-:S05]  /*a400*/  IMAD.SHL.U32 R109, R109, 0x100, RZ ;  /* 0x000001006d6d7824 */ /* 0x001fca00078e00ff */
[----:B------:R-:W-:Y:S02]  /*a410*/  LOP3.LUT R0, R248, 0x100, R109, 0xf8, !PT ;  /* 0x00000100f8007812 */ /* 0x000fe400078ef86d */
[----:B------:R-:W0:Y:S02]  /*a420*/  LDC R109, c[0x0][0x3a0] ;  /* 0x0000e800ff6d7b82 */ /* 0x000e240000000800 */
[C---:B------:R-:W-:Y:S01]  /*a430*/  LOP3.LUT R2, R0.reuse, 0xff, RZ, 0xfc, !PT ;  /* 0x000000ff00027812 */ /* 0x040fe200078efcff */
[C---:B-1----:R-:W-:Y:S01]  /*a440*/  IMAD R4, R0.reuse, UR5, RZ ;  /* 0x0000000500047c24 */ /* 0x042fe2000f8e02ff */
[----:B------:R-:W-:Y:S02]  /*a450*/  LOP3.LUT R10, R0, 0x1, RZ, 0xfc, !PT ;  /* 0x00000001000a7812 */ /* 0x000fe400078efcff */
[----:B---3--:R-:W-:Y:S01]  /*a460*/  ISETP.LT.AND P1, PT, R2, UR15, !P0 ;  /* 0x0000000f02007c0c */ /* 0x008fe2000c721270 */
[----:B------:R-:W-:Y:S01]  /*a470*/  VIADD R5, R4, UR5 ;  /* 0x0000000504057c36 */ /* 0x000fe20008000000 */
[----:B------:R-:W-:Y:S01]  /*a480*/  LOP3.LUT R9, R0, 0x2, RZ, 0xfc, !PT ;  /* 0x0000000200097812 */ /* 0x000fe200078efcff */
[----:B----4-:R-:W-:Y:S01]  /*a490*/  IMAD R2, R246, UR6, RZ ;  /* 0x00000006f6027c24 */ /* 0x010fe2000f8e02ff */
[----:B------:R-:W1:Y:S01]  /*a4a0*/  LDCU UR6, c[0x0][0x39c] ;  /* 0x00007380ff0677ac */ /* 0x000e620008000800 */
[----:B------:R-:W-:Y:S01]  /*a4b0*/  VIADD R6, R5, UR5 ;  /* 0x0000000505067c36 */ /* 0x000fe20008000000 */
[----:B-----5:R-:W-:-:S02]  /*a4c0*/  ISETP.LT.AND P6, PT, R10, UR7, !P0 ;  /* 0x000000070a007c0c */ /* 0x020fc4000c7c1270 */
[----:B------:R-:W-:Y:S01]  /*a4d0*/  IADD3 R3, P5, PT, R2, UR8, RZ ;  /* 0x0000000802037c10 */ /* 0x000fe2000ffbe0ff */
[----:B------:R-:W-:Y:S01]  /*a4e0*/  VIADD R7, R6, UR5 ;  /* 0x0000000506077c36 */ /* 0x000fe20008000000 */
[----:B------:R-:W-:Y:S02]  /*a4f0*/  ISETP.LT.AND P2, PT, R9, UR14, !P0 ;  /* 0x0000000e09007c0c */ /* 0x000fe4000c741270 */
[----:B------:R-:W-:Y:S01]  /*a500*/  LEA.HI.X.SX32 R2, R2, UR9, 0x1, P5 ;  /* 0x0000000902027c11 */ /* 0x000fe2000a8f0eff */
[----:B------:R-:W-:Y:S01]  /*a510*/  VIADD R8, R7, UR5 ;  /* 0x0000000507087c36 */ /* 0x000fe20008000000 */
[----:B------:R-:W-:Y:S02]  /*a520*/  IADD3 R246, P5, PT, R4, R3, RZ ;  /* 0x0000000304f67210 */ /* 0x000fe40007fbe0ff */
[----:B------:R-:W-:Y:S01]  /*a530*/  LOP3.LUT R9, R0, 0x3, RZ, 0xfc, !PT ;  /* 0x0000000300097812 */ /* 0x000fe200078efcff */
[----:B------:R-:W-:Y:S02]  /*a540*/  VIADD R68, R8, UR5 ;  /* 0x0000000508447c36 */ /* 0x000fe40008000000 */
[----:B0-----:R-:W-:-:S02]  /*a550*/  VIADD R109, R109, 0x1f ;  /* 0x0000001f6d6d7836 */ /* 0x001fc40000000000 */
[----:B------:R-:W-:-:S03]  /*a560*/  VIADD R69, R68, UR5 ;  /* 0x0000000544457c36 */ /* 0x000fc60008000000 */
[----:B------:R-:W-:Y:S01]  /*a570*/  ISETP.GE.AND P4, PT, R109, 0x20, PT ;  /* 0x000000206d00780c */ /* 0x000fe20003f86270 */
[----:B------:R-:W-:-:S04]  /*a580*/  VIADD R70, R69, UR5 ;  /* 0x0000000545467c36 */ /* 0x000fc80008000000 */
[----:B------:R-:W-:-:S04]  /*a590*/  VIADD R71, R70, UR5 ;  /* 0x0000000546477c36 */ /* 0x000fc80008000000 */
[----:B------:R-:W-:-:S04]  /*a5a0*/  VIADD R72, R71, UR5 ;  /* 0x0000000547487c36 */ /* 0x000fc80008000000 */
[----:B------:R-:W-:-:S04]  /*a5b0*/  VIADD R73, R72, UR5 ;  /* 0x0000000548497c36 */ /* 0x000fc80008000000 */
[----:B------:R-:W-:-:S04]  /*a5c0*/  VIADD R74, R73, UR5 ;  /* 0x00000005494a7c36 */ /* 0x000fc80008000000 */
[----:B------:R-:W-:-:S04]  /*a5d0*/  VIADD R75, R74, UR5 ;  /* 0x000000054a4b7c36 */ /* 0x000fc80008000000 */
[----:B------:R-:W-:-:S04]  /*a5e0*/  VIADD R76, R75, UR5 ;  /* 0x000000054b4c7c36 */ /* 0x000fc80008000000 */
[----:B------:R-:W-:-:S04]  /*a5f0*/  VIADD R77, R76, UR5 ;  /* 0x000000054c4d7c36 */ /* 0x000fc80008000000 */
[----:B------:R-:W-:Y:S01]  /*a600*/  VIADD R78, R77, UR5 ;  /* 0x000000054d4e7c36 */ /* 0x000fe20008000000 */
[----:B-1----:R-:W-:Y:S06]  /*a610*/  @!P4 BRA `(.L_x_11) ;  /* 0x000000000010c947 */ /* 0x002fec0003800000 */
[----:B------:R-:W-:-:S06]  /*a620*/  USHF.L.U32 UR4, UR4, 0x1f, URZ ;  /* 0x0000001f04047899 */ /* 0x000fcc00080006ff */
[----:B------:R-:W-:-:S04]  /*a630*/  IMAD.U32 R10, RZ, RZ, UR4 ;  /* 0x00000004ff0a7e24 */ /* 0x000fc8000f8e00ff */
[----:B------:R-:W0:Y:S02]  /*a640*/  SYNCS.PHASECHK.TRANS64.TRYWAIT P4, [UR13], R10 ;  /* 0x0000000aff0075a7 */ /* 0x000e24000808110d */
[----:B0-----:R-:W-:Y:S05]  /*a650*/  @!P4 BRA `(.L_x_12) ;  /* 0x000000940030c947 */ /* 0x001fea0003800000 */
.L_x_11:
[----:B------:R-:W-:Y:S01]  /*a660*/  BAR.SYNC.DEFER_BLOCKING 0x0 ;  /* 0x0000000000007b1d */ /* 0x000fe20000010000 */
[CC--:B------:R-:W-:Y:S01]  /*a670*/  IADD3 R88, P4, PT, R5.reuse, R3.reuse, RZ ;  /* 0x0000000305587210 */ /* 0x0c0fe20007f9e0ff */
[----:B------:R-:W-:Y:S01]  /*a680*/  VIADD R79, R78, UR5 ;  /* 0x000000054e4f7c36 */ /* 0x000fe20008000000 */
[-C--:B------:R-:W-:Y:S02]  /*a690*/  LEA.HI.X.SX32 R247, R4, R2.reuse, 0x1, P5 ;  /* 0x0000000204f77211 */ /* 0x080fe400028f0eff */
[-C--:B------:R-:W-:Y:S01]  /*a6a0*/  LEA.HI.X.SX32 R89, R5, R2.reuse, 0x1, P4 ;  /* 0x0000000205597211 */ /* 0x080fe200020f0eff */
[----:B------:R-:W-:Y:S01]  /*a6b0*/  VIADD R80, R79, UR5 ;  /* 0x000000054f507c36 */ /* 0x000fe20008000000 */
[-C--:B------:R-:W-:Y:S01]  /*a6c0*/  IADD3 R10, P4, PT, R6, R3.reuse, RZ ;  /* 0x00000003060a7210 */ /* 0x080fe20007f9e0ff */
[----:B------:R-:W0:Y:S01]  /*a6d0*/  LDCU UR4, c[0x0][0x39c] ;  /* 0x00007380ff0477ac */ /* 0x000e220008000800 */
[----:B------:R-:W-:Y:S01]  /*a6e0*/  ISETP.LT.AND P5, PT, R9, UR6, !P0 ;  /* 0x0000000609007c0c */ /* 0x000fe2000c7a1270 */
[----:B------:R-:W-:Y:S01]  /*a6f0*/  VIADD R81, R80, UR5 ;  /* 0x0000000550517c36 */ /* 0x000fe20008000000 */
[-C--:B------:R-:W-:Y:S01]  /*a700*/  LEA.HI.X.SX32 R11, R6, R2.reuse, 0x1, P4 ;  /* 0x00000002060b7211 */ /* 0x080fe200020f0eff */
[----:B------:R-:W1:Y:S01]  /*a710*/  LDCU UR6, c[0x0][0x39c] ;  /* 0x00007380ff0677ac */ /* 0x000e620008000800 */
[-C--:B------:R-:W-:Y:S01]  /*a720*/  IADD3 R4, P4, PT, R8, R3.reuse, RZ ;  /* 0x0000000308047210 */ /* 0x080fe20007f9e0ff */
[----:B------:R-:W-:Y:S01]  /*a730*/  VIADD R82, R81, UR5 ;  /* 0x0000000551527c36 */ /* 0x000fe20008000000 */
[----:B------:R-:W-:Y:S01]  /*a740*/  LOP3.LUT R86, R0, 0x4, RZ, 0xfc, !PT ;  /* 0x0000000400567812 */ /* 0x000fe200078efcff */
[----:B------:R2:W-:Y:S01]  /*a750*/  STL.64 [R1+0x100], R10 ;  /* 0x0001000a01007387 */ /* 0x0005e20000100a00 */
[-C--:B------:R-:W-:Y:S01]  /*a760*/  LEA.HI.X.SX32 R5, R8, R2.reuse, 0x1, P4 ;  /* 0x0000000208057211 */ /* 0x080fe200020f0eff */
[----:B------:R-:W-:Y:S01]  /*a770*/  VIADD R83, R82, UR5 ;  /* 0x0000000552537c36 */ /* 0x000fe20008000000 */
[C---:B------:R-:W-:Y:S01]  /*a780*/  IADD3 R92, P4, PT, R68.reuse, R3, RZ ;  /* 0x00000003445c7210 */ /* 0x040fe20007f9e0ff */
[----:B------:R-:W3:Y:S01]  /*a790*/  LDCU UR7, c[0x0][0x39c] ;  /* 0x00007380ff0777ac */ /* 0x000ee20008000800 */
[----:B------:R-:W-:Y:S01]  /*a7a0*/  P2R R87, PR, RZ, 0x2 ;  /* 0x00000002ff577803 */ /* 0x000fe20000000000 */
[----:B------:R-:W-:Y:S01]  /*a7b0*/  VIADD R84, R83, UR5 ;  /* 0x0000000553547c36 */ /* 0x000fe20008000000 */
[----:B------:R-:W-:Y:S01]  /*a7c0*/  LEA.HI.X.SX32 R93, R68, R2, 0x1, P4 ;  /* 0x00000002445d7211 */ /* 0x000fe200020f0eff */
[----:B------:R-:W4:Y:S02]  /*a7d0*/  @!P3 SYNCS.CCTL.IV [UR16+0x6000] ;  /* 0x00600000ff00b9b1 */ /* 0x000f240008000010 */
[----:B----4-:R-:W-:Y:S01]  /*a7e0*/  BAR.SYNC.DEFER_BLOCKING 0x0 ;  /* 0x0000000000007b1d */ /* 0x010fe20000010000 */
[----:B------:R-:W-:-:S04]  /*a7f0*/  VIADD R85, R84, UR5 ;  /* 0x0000000554557c36 */ /* 0x000fc80008000000 */
[----:B------:R-:W-:Y:S01]  /*a800*/  VIADD R68, R85, UR5 ;  /* 0x0000000555447c36 */ /* 0x000fe20008000000 */
[----:B------:R-:W4:Y:S01]  /*a810*/  LDCU UR8, c[0x0][0x39c] ;  /* 0x00007380ff0877ac */ /* 0x000f220008000800 */
[----:B------:R-:W5:Y:S01]  /*a820*/  @!P3 SYNCS.CCTL.IV [UR16+0x6008] ;  /* 0x00600800ff00b9b1 */ /* 0x000f620008000010 */
[----:B--2---:R-:W-:-:S04]  /*a830*/  IADD3 R10, P3, PT, R7, R3, RZ ;  /* 0x00000003070a7210 */ /* 0x004fc80007f7e0ff */
[----:B------:R-:W-:Y:S02]  /*a840*/  LEA.HI.X.SX32 R11, R7, R2, 0x1, P3 ;  /* 0x00000002070b7211 */ /* 0x000fe400018f0eff */
[----:B------:R-:W-:-:S03]  /*a850*/  IADD3 R90, P3, PT, R69, R3, RZ ;  /* 0x00000003455a7210 */ /* 0x000fc60007f7e0ff */
[----:B------:R-:W-:Y:S01]  /*a860*/  STL.64 [R1+0xf8], R10 ;  /* 0x0000f80a01007387 */ /* 0x000fe20000100a00 */
[----:B------:R-:W-:Y:S01]  /*a870*/  LEA.HI.X.SX32 R91, R69, R2, 0x1, P3 ;  /* 0x00000002455b7211 */ /* 0x000fe200018f0eff */
[----:B------:R-:W-:Y:S02]  /*a880*/  VIADD R69, R68, UR5 ;  /* 0x0000000544457c36 */ /* 0x000fe40008000000 */
[----:B------:R2:W-:Y:S04]  /*a890*/  STL.64 [R1+0xf0], R4 ;  /* 0x0000f00401007387 */ /* 0x0005e80000100a00 */
[----:B------:R0:W-:Y:S04]  /*a8a0*/  STL.64 [R1+0xe8], R92 ;  /* 0x0000e85c01007387 */ /* 0x0001e80000100a00 */
[----:B------:R1:W-:Y:S01]  /*a8b0*/  STL.64 [R1+0xe0], R90 ;  /* 0x0000e05a01007387 */ /* 0x0003e20000100a00 */
[----:B--2---:R-:W2:Y:S01]  /*a8c0*/  LDTM.x64 R4, tmem[UR12] ;  /* 0x0000000c000479ee */ /* 0x004ea20008340000 */
[----:B------:R-:W2:Y:S01]  /*a8d0*/  LDTM.x64 R132, tmem[UR12+0x40] ;  /* 0x0000400c008479ee */ /* 0x000ea20008340000 */
[----:B0-----:R-:W-:-:S02]  /*a8e0*/  IADD3 R92, P4, PT, R70, R3, RZ ;  /* 0x00000003465c7210 */ /* 0x001fc40007f9e0ff */
[----:B-1----:R-:W-:Y:S02]  /*a8f0*/  IADD3 R90, P3, PT, R71, R3, RZ ;  /* 0x00000003475a7210 */ /* 0x002fe40007f7e0ff */
[-C--:B------:R-:W-:Y:S01]  /*a900*/  LEA.HI.X.SX32 R93, R70, R2.reuse, 0x1, P4 ;  /* 0x00000002465d7211 */ /* 0x080fe200020f0eff */
[----:B------:R-:W-:Y:S01]  /*a910*/  VIADD R70, R69, UR5 ;  /* 0x0000000545467c36 */ /* 0x000fe20008000000 */
[----:B------:R-:W-:-:S03]  /*a920*/  LEA.HI.X.SX32 R91, R71, R2, 0x1, P3 ;  /* 0x00000002475b7211 */ /* 0x000fc600018f0eff */
[----:B------:R0:W-:Y:S01]  /*a930*/  STL.64 [R1+0xd8], R92 ;  /* 0x0000d85c01007387 */ /* 0x0001e20000100a00 */
[----:B------:R-:W-:-:S03]  /*a940*/  VIADD R71, R70, UR5 ;  /* 0x0000000546477c36 */ /* 0x000fc60008000000 */
[----:B------:R1:W-:Y:S01]  /*a950*/  STL.64 [R1+0xd0], R90 ;  /* 0x0000d05a01007387 */ /* 0x0003e20000100a00 */
[CC--:B0-----:R-:W-:Y:S02]  /*a960*/  IADD3 R92, P4, PT, R72.reuse, R3.reuse, RZ ;  /* 0x00000003485c7210 */ /* 0x0c1fe40007f9e0ff */
        /* <DEDUP_REMOVED lines=16> */
[C---:B-1----:R-:W-:Y:S02]  /*aa70*/  IADD3 R90, P3, PT, R77.reuse, R3, RZ ;  /* 0x000000034d5a7210 */ /* 0x042fe40007f7e0ff */
[-C--:B------:R-:W-:Y:S02]  /*aa80*/  LEA.HI.X.SX32 R93, R76, R2.reuse, 0x1, P4 ;  /* 0x000000024c5d7211 */ /* 0x080fe400020f0eff */
[----:B------:R-:W-:-:S03]  /*aa90*/  LEA.HI.X.SX32 R91, R77, R2, 0x1, P3 ;  /* 0x000000024d5b7211 */ /* 0x000fc600018f0eff */
[----:B------:R0:W-:Y:S04]  /*aaa0*/  STL.64 [R1+0xa8], R92 ;  /* 0x0000a85c01007387 */ /* 0x0001e80000100a00 */
[----:B------:R1:W-:Y:S01]  /*aab0*/  STL.64 [R1+0xa0], R90 ;  /* 0x0000a05a01007387 */ /* 0x0003e20000100a00 */
[CC--:B0-----:R-:W-:Y:S02]  /*aac0*/  IADD3 R92, P4, PT, R78.reuse, R3.reuse, RZ ;  /* 0x000000034e5c7210 */ /* 0x0c1fe40007f9e0ff */
[C---:B-1----:R-:W-:Y:S02]  /*aad0*/  IADD3 R90, P3, PT, R79.reuse, R3, RZ ;  /* 0x000000034f5a7210 */ /* 0x042fe40007f7e0ff */
[-C--:B------:R-:W-:Y:S02]  /*aae0*/  LEA.HI.X.SX32 R93, R78, R2.reuse, 0x1, P4 ;  /* 0x000000024e5d7211 */ /* 0x080fe400020f0eff */
[----:B------:R-:W-:-:S02]  /*aaf0*/  LEA.HI.X.SX32 R91, R79, R2, 0x1, P3 ;  /* 0x000000024f5b7211 */ /* 0x000fc400018f0eff */
[CC--:B------:R-:W-:Y:S01]  /*ab00*/  IADD3 R76, P4, PT, R80.reuse, R3.reuse, RZ ;  /* 0x00000003504c7210 */ /* 0x0c0fe20007f9e0ff */
[----:B------:R0:W-:Y:S03]  /*ab10*/  STL.64 [R1+0x98], R92 ;  /* 0x0000985c01007387 */ /* 0x0001e60000100a00 */
[----:B------:R-:W-:Y:S01]  /*ab20*/  LEA.HI.X.SX32 R77, R80, R2, 0x1, P4 ;  /* 0x00000002504d7211 */ /* 0x000fe200020f0eff */
[----:B------:R1:W-:Y:S04]  /*ab30*/  STL.64 [R1+0x90], R90 ;  /* 0x0000905a01007387 */ /* 0x0003e80000100a00 */
[----:B------:R2:W-:Y:S01]  /*ab40*/  STL.64 [R1+0x88], R76 ;  /* 0x0000884c01007387 */ /* 0x0005e20000100a00 */
[----:B0-----:R-:W-:-:S02]  /*ab50*/  IADD3 R92, P3, PT, R81, R3, RZ ;  /* 0x00000003515c7210 */ /* 0x001fc40007f7e0ff */
[CC--:B-1----:R-:W-:Y:S02]  /*ab60*/  IADD3 R90, P4, PT, R82.reuse, R3.reuse, RZ ;  /* 0x00000003525a7210 */ /* 0x0c2fe40007f9e0ff */
[-C--:B------:R-:W-:Y:S02]  /*ab70*/  LEA.HI.X.SX32 R93, R81, R2.reuse, 0x1, P3 ;  /* 0x00000002515d7211 */ /* 0x080fe400018f0eff */
[-C--:B------:R-:W-:Y:S01]  /*ab80*/  LEA.HI.X.SX32 R91, R82, R2.reuse, 0x1, P4 ;  /* 0x00000002525b7211 */ /* 0x080fe200020f0eff */
[----:B--2---:R-:W-:Y:S01]  /*ab90*/  VIADD R76, R75, UR5 ;  /* 0x000000054b4c7c36 */ /* 0x004fe20008000000 */
[CC--:B------:R-:W-:Y:S01]  /*aba0*/  IADD3 R78, P3, PT, R83.reuse, R3.reuse, RZ ;  /* 0x00000003534e7210 */ /* 0x0c0fe20007f7e0ff */
[----:B------:R-:W-:Y:S02]  /*abb0*/  STL.64 [R1+0x80], R92 ;  /* 0x0000805c01007387 */ /* 0x000fe40000100a00 */
[----:B------:R-:W-:Y:S01]  /*abc0*/  VIADD R77, R76, UR5 ;  /* 0x000000054c4d7c36 */ /* 0x000fe20008000000 */
[----:B------:R-:W-:Y:S01]  /*abd0*/  LEA.HI.X.SX32 R79, R83, R2, 0x1, P3 ;  /* 0x00000002534f7211 */ /* 0x000fe200018f0eff */
[----:B------:R0:W-:Y:S01]  /*abe0*/  STL.64 [R1+0x78], R90 ;  /* 0x0000785a01007387 */ /* 0x0001e20000100a00 */
[----:B------:R-:W-:-:S03]  /*abf0*/  IADD3 R80, P3, PT, R85, R3, RZ ;  /* 0x0000000355507210 */ /* 0x000fc60007f7e0ff */
[----:B------:R1:W-:Y:S01]  /*ac00*/  STL.64 [R1+0x70], R78 ;  /* 0x0000704e01007387 */ /* 0x0003e20000100a00 */
[----:B------:R-:W-:Y:S02]  /*ac10*/  LEA.HI.X.SX32 R81, R85, R2, 0x1, P3 ;  /* 0x0000000255517211 */ /* 0x000fe400018f0eff */
[----:B0-----:R-:W-:-:S04]  /*ac20*/  IADD3 R90, P4, PT, R84, R3, RZ ;  /* 0x00000003545a7210 */ /* 0x001fc80007f9e0ff */
[----:B------:R-:W-:Y:S01]  /*ac30*/  LEA.HI.X.SX32 R91, R84, R2, 0x1, P4 ;  /* 0x00000002545b7211 */ /* 0x000fe200020f0eff */
[----:B-1----:R-:W-:Y:S01]  /*ac40*/  VIADD R78, R77, UR5 ;  /* 0x000000054d4e7c36 */ /* 0x002fe20008000000 */
[----:B------:R-:W-:-:S03]  /*ac50*/  IADD3 R82, P4, PT, R68, R3, RZ ;  /* 0x0000000344527210 */ /* 0x000fc60007f9e0ff */
[----:B------:R-:W-:Y:S01]  /*ac60*/  STL.64 [R1+0x68], R90 ;  /* 0x0000685a01007387 */ /* 0x000fe20000100a00 */
[----:B------:R-:W-:Y:S01]  /*ac70*/  LEA.HI.X.SX32 R83, R68, R2, 0x1, P4 ;  /* 0x0000000244537211 */ /* 0x000fe200020f0eff */
[----:B------:R-:W-:Y:S02]  /*ac80*/  VIADD R79, R78, UR5 ;  /* 0x000000054e4f7c36 */ /* 0x000fe40008000000 */
[----:B------:R0:W-:Y:S02]  /*ac90*/  STL.64 [R1+0x60], R80 ;  /* 0x0000605001007387 */ /* 0x0001e40000100a00 */
[----:B------:R-:W-:Y:S02]  /*aca0*/  VIADD R68, R79, UR5 ;  /* 0x000000054f447c36 */ /* 0x000fe40008000000 */
[----:B------:R1:W-:Y:S01]  /*acb0*/  STL.64 [R1+0x58], R82 ;  /* 0x0000585201007387 */ /* 0x0003e20000100a00 */
[----:B0-----:R-:W-:-:S04]  /*acc0*/  IADD3 R80, P3, PT, R69, R3, RZ ;  /* 0x0000000345507210 */ /* 0x001fc80007f7e0ff */
[----:B------:R-:W-:Y:S01]  /*acd0*/  LEA.HI.X.SX32 R81, R69, R2, 0x1, P3 ;  /* 0x0000000245517211 */ /* 0x000fe200018f0eff */
[----:B------:R-:W-:Y:S01]  /*ace0*/  VIADD R69, R68, UR5 ;  /* 0x0000000544457c36 */ /* 0x000fe20008000000 */
[----:B-1----:R-:W-:-:S03]  /*acf0*/  IADD3 R82, P4, PT, R70, R3, RZ ;  /* 0x0000000346527210 */ /* 0x002fc60007f9e0ff */
[----:B------:R0:W-:Y:S01]  /*ad00*/  STL.64 [R1+0x50], R80 ;  /* 0x0000505001007387 */ /* 0x0001e20000100a00 */
[----:B------:R-:W-:Y:S01]  /*ad10*/  LEA.HI.X.SX32 R83, R70, R2, 0x1, P4 ;  /* 0x0000000246537211 */ /* 0x000fe200020f0eff */
[----:B------:R-:W-:-:S04]  /*ad20*/  VIADD R70, R69, UR5 ;  /* 0x0000000545467c36 */ /* 0x000fc80008000000 */
        /* <DEDUP_REMOVED lines=22> */
[----:B------:R-:W-:-:S05]  /*ae90*/  LEA.HI.X.SX32 R83, R76, R2, 0x1, P4 ;  /* 0x000000024c537211 */ /* 0x000fca00020f0eff */
[----:B------:R1:W-:Y:S01]  /*aea0*/  STL.64 [R1+0x18], R82 ;  /* 0x0000185201007387 */ /* 0x0003e20000100a00 */
[----:B0-----:R-:W-:-:S04]  /*aeb0*/  IADD3 R80, P3, PT, R77, R3, RZ ;  /* 0x000000034d507210 */ /* 0x001fc80007f7e0ff */
[----:B------:R-:W-:Y:S02]  /*aec0*/  LEA.HI.X.SX32 R81, R77, R2, 0x1, P3 ;  /* 0x000000024d517211 */ /* 0x000fe400018f0eff */
[----:B-1----:R-:W-:-:S03]  /*aed0*/  IADD3 R82, P4, PT, R78, R3, RZ ;  /* 0x000000034e527210 */ /* 0x002fc60007f9e0ff */
[----:B------:R0:W-:Y:S01]  /*aee0*/  STL.64 [R1+0x10], R80 ;  /* 0x0000105001007387 */ /* 0x0001e20000100a00 */
[----:B------:R-:W-:Y:S02]  /*aef0*/  LEA.HI.X.SX32 R83, R78, R2, 0x1, P4 ;  /* 0x000000024e537211 */ /* 0x000fe400020f0eff */
[----:B------:R-:W-:-:S03]  /*af00*/  IADD3 R250, P4, PT, R68, R3, RZ ;  /* 0x0000000344fa7210 */ /* 0x000fc60007f9e0ff */
[----:B------:R-:W-:Y:S01]  /*af10*/  STL.64 [R1+0x8], R82 ;  /* 0x0000085201007387 */ /* 0x000fe20000100a00 */
[-C--:B------:R-:W-:Y:S01]  /*af20*/  LEA.HI.X.SX32 R251, R68, R2.reuse, 0x1, P4 ;  /* 0x0000000244fb7211 */ /* 0x080fe200020f0eff */
[----:B------:R-:W-:Y:S01]  /*af30*/  VIADD R68, R75, UR5 ;  /* 0x000000054b447c36 */ /* 0x000fe20008000000 */
[CC--:B------:R-:W-:Y:S02]  /*af40*/  IADD3 R244, P4, PT, R70.reuse, R3.reuse, RZ ;  /* 0x0000000346f47210 */ /* 0x0c0fe40007f9e0ff */
[CC--:B0-----:R-:W-:Y:S02]  /*af50*/  IADD3 R80, P3, PT, R79.reuse, R3.reuse, RZ ;  /* 0x000000034f507210 */ /* 0x0c1fe40007f7e0ff */
[-C--:B------:R-:W-:Y:S02]  /*af60*/  LEA.HI.X.SX32 R245, R70, R2.reuse, 0x1, P4 ;  /* 0x0000000246f57211 */ /* 0x080fe400020f0eff */
[----:B------:R-:W-:Y:S02]  /*af70*/  LEA.HI.X.SX32 R81, R79, R2, 0x1, P3 ;  /* 0x000000024f517211 */ /* 0x000fe400018f0eff */
[----:B------:R-:W-:-:S02]  /*af80*/  IADD3 R248, P3, PT, R69, R3, RZ ;  /* 0x0000000345f87210 */ /* 0x000fc40007f7e0ff */
[-C--:B------:R-:W-:Y:S01]  /*af90*/  IADD3 R240, P4, PT, R72, R3.reuse, RZ ;  /* 0x0000000348f07210 */ /* 0x080fe20007f9e0ff */
[----:B------:R-:W-:Y:S01]  /*afa0*/  STL.64 [R1], R80 ;  /* 0x0000005001007387 */ /* 0x000fe20000100a00 */
[-C--:B------:R-:W-:Y:S01]  /*afb0*/  LEA.HI.X.SX32 R249, R69, R2.reuse, 0x1, P3 ;  /* 0x0000000245f97211 */ /* 0x080fe200018f0eff */
[----:B------:R-:W-:Y:S01]  /*afc0*/  VIADD R69, R68, UR5 ;  /* 0x0000000544457c36 */ /* 0x000fe20008000000 */
[-C--:B------:R-:W-:Y:S01]  /*afd0*/  IADD3 R242, P3, PT, R71, R3.reuse, RZ ;  /* 0x0000000347f27210 */ /* 0x080fe20007f7e0ff */
[----:B------:R-:W-:Y:S01]  /*afe0*/  STL [R1+0x150], R250 ;  /* 0x000150fa01007387 */ /* 0x000fe20000100800 */
[-C--:B------:R-:W-:Y:S01]  /*aff0*/  LEA.HI.X.SX32 R241, R72, R2.reuse, 0x1, P4 ;  /* 0x0000000248f17211 */ /* 0x080fe200020f0eff */
[----:B------:R-:W-:Y:S01]  /*b000*/  VIADD R70, R69, UR5 ;  /* 0x0000000545467c36 */ /* 0x000fe20008000000 */
[-C--:B------:R-:W-:Y:S01]  /*b010*/  LEA.HI.X.SX32 R243, R71, R2.reuse, 0x1, P3 ;  /* 0x0000000247f37211 */ /* 0x080fe200018f0eff */
[----:B------:R-:W-:Y:S01]  /*b020*/  STL [R1+0x144], R251 ;  /* 0x000144fb01007387 */ /* 0x000fe20000100800 */
[CC--:B------:R-:W-:Y:S01]  /*b030*/  IADD3 R238, P3, PT, R73.reuse, R3.reuse, RZ ;  /* 0x0000000349ee7210 */ /* 0x0c0fe20007f7e0ff */
[----:B------:R-:W-:Y:S01]  /*b040*/  VIADD R71, R70, UR5 ;  /* 0x0000000546477c36 */ /* 0x000fe20008000000 */
[CC--:B------:R-:W-:Y:S01]  /*b050*/  IADD3 R236, P4, PT, R74.reuse, R3.reuse, RZ ;  /* 0x000000034aec7210 */ /* 0x0c0fe20007f9e0ff */
[----:B------:R-:W-:Y:S01]  /*b060*/  STL [R1+0x168], R248 ;  /* 0x000168f801007387 */ /* 0x000fe20000100800 */
[-C--:B------:R-:W-:Y:S01]  /*b070*/  LEA.HI.X.SX32 R239, R73, R2.reuse, 0x1, P3 ;  /* 0x0000000249ef7211 */ /* 0x080fe200018f0eff */
[----:B------:R-:W-:Y:S01]  /*b080*/  VIADD R72, R71, UR5 ;  /* 0x0000000547487c36 */ /* 0x000fe20008000000 */
[----:B------:R-:W-:Y:S01]  /*b090*/  IADD3 R234, P3, PT, R75, R3, RZ ;  /* 0x000000034bea7210 */ /* 0x000fe20007f7e0ff */
[----:B------:R-:W-:Y:S01]  /*b0a0*/  STL [R1+0x140], R249 ;  /* 0x000140f901007387 */ /* 0x000fe20000100800 */
[----:B------:R-:W-:-:S02]  /*b0b0*/  LEA.HI.X.SX32 R237, R74, R2, 0x1, P4 ;  /* 0x000000024aed7211 */ /* 0x000fc400020f0eff */
[----:B------:R-:W-:Y:S01]  /*b0c0*/  LEA.HI.X.SX32 R235, R75, R2, 0x1, P3 ;  /* 0x000000024beb7211 */ /* 0x000fe200018f0eff */
[----:B------:R-:W-:Y:S01]  /*b0d0*/  STL.64 [R1+0x148], R244 ;  /* 0x000148f401007387 */ /* 0x000fe20000100a00 */
[----:B------:R-:W-:-:S03]  /*b0e0*/  IADD3 R232, P4, PT, R68, R3, RZ ;  /* 0x0000000344e87210 */ /* 0x000fc60007f9e0ff */
[----:B------:R-:W-:Y:S04]  /*b0f0*/  STL.64 [R1+0x158], R242 ;  /* 0x000158f201007387 */ /* 0x000fe80000100a00 */
[----:B------:R-:W-:Y:S04]  /*b100*/  STL [R1+0x180], R240 ;  /* 0x000180f001007387 */ /* 0x000fe80000100800 */
[----:B------:R-:W-:Y:S04]  /*b110*/  STL [R1+0x13c], R241 ;  /* 0x00013cf101007387 */ /* 0x000fe80000100800 */
[----:B------:R-:W-:Y:S04]  /*b120*/  STL.64 [R1+0x160], R238 ;  /* 0x000160ee01007387 */ /* 0x000fe80000100a00 */
[----:B------:R-:W-:Y:S04]  /*b130*/  STL [R1+0x138], R237 ;  /* 0x000138ed01007387 */ /* 0x000fe80000100800 */
[----:B------:R0:W-:Y:S04]  /*b140*/  STL.64 [R1+0x170], R234 ;  /* 0x000170ea01007387 */ /* 0x0001e80000100a00 */
[----:B0-----:R-:W2:Y:S01]  /*b150*/  LDL.LU.64 R234, [R1+0x100] ;  /* 0x0001000001ea7983 */ /* 0x001ea20000300a00 */
[----:B------:R-:W-:-:S02]  /*b160*/  IADD3 R230, P3, PT, R69, R3, RZ ;  /* 0x0000000345e67210 */ /* 0x000fc40007f7e0ff */
[-C--:B------:R-:W-:Y:S01]  /*b170*/  LEA.HI.X.SX32 R233, R68, R2.reuse, 0x1, P4 ;  /* 0x0000000244e97211 */ /* 0x080fe200020f0eff */
[----:B------:R-:W-:Y:S01]  /*b180*/  VIADD R68, R72, UR5 ;  /* 0x0000000548447c36 */ /* 0x000fe20008000000 */
[-C--:B------:R-:W-:Y:S02]  /*b190*/  IADD3 R228, P4, PT, R70, R3.reuse, RZ ;  /* 0x0000000346e47210 */ /* 0x080fe40007f9e0ff */
[-C--:B------:R-:W-:Y:S01]  /*b1a0*/  LEA.HI.X.SX32 R231, R69, R2.reuse, 0x1, P3 ;  /* 0x0000000245e77211 */ /* 0x080fe200018f0eff */
[----:B------:R-:W-:Y:S01]  /*b1b0*/  VIADD R69, R68, UR5 ;  /* 0x0000000544457c36 */ /* 0x000fe20008000000 */
[-C--:B------:R-:W-:Y:S02]  /*b1c0*/  IADD3 R226, P3, PT, R71, R3.reuse, RZ ;  /* 0x0000000347e27210 */ /* 0x080fe40007f7e0ff */
[----:B------:R-:W-:Y:S01]  /*b1d0*/  LEA.HI.X.SX32 R229, R70, R2, 0x1, P4 ;  /* 0x0000000246e57211 */ /* 0x000fe200020f0eff */
[----:B------:R-:W-:Y:S01]  /*b1e0*/  VIADD R70, R69, UR5 ;  /* 0x0000000545467c36 */ /* 0x000fe20008000000 */
[----:B------:R-:W-:-:S02]  /*b1f0*/  IADD3 R224, P4, PT, R72, R3, RZ ;  /* 0x0000000348e07210 */ /* 0x000fc40007f9e0ff */
[-C--:B------:R-:W-:Y:S01]  /*b200*/  LEA.HI.X.SX32 R227, R71, R2.reuse, 0x1, P3 ;  /* 0x0000000247e37211 */ /* 0x080fe200018f0eff */
[----:B------:R-:W-:Y:S01]  /*b210*/  VIADD R71, R70, UR5 ;  /* 0x0000000546477c36 */ /* 0x000fe20008000000 */
[-C--:B------:R-:W-:Y:S02]  /*b220*/  IADD3 R222, P3, PT, R68, R3.reuse, RZ ;  /* 0x0000000344de7210 */ /* 0x080fe40007f7e0ff */
[-C--:B------:R-:W-:Y:S02]  /*b230*/  LEA.HI.X.SX32 R225, R72, R2.reuse, 0x1, P4 ;  /* 0x0000000248e17211 */ /* 0x080fe400020f0eff */
[-C--:B------:R-:W-:Y:S02]  /*b240*/  IADD3 R220, P4, PT, R69, R3.reuse, RZ ;  /* 0x0000000345dc7210 */ /* 0x080fe40007f9e0ff */
[----:B------:R-:W-:Y:S01]  /*b250*/  LEA.HI.X.SX32 R223, R68, R2, 0x1, P3 ;  /* 0x0000000244df7211 */ /* 0x000fe200018f0eff */
[----:B------:R-:W-:Y:S01]  /*b260*/  VIADD R68, R71, UR5 ;  /* 0x0000000547447c36 */ /* 0x000fe20008000000 */
[----:B------:R-:W-:-:S02]  /*b270*/  IADD3 R216, P3, PT, R70, R3, RZ ;  /* 0x0000000346d87210 */ /* 0x000fc40007f7e0ff */
[-C--:B------:R-:W-:Y:S01]  /*b280*/  LEA.HI.X.SX32 R221, R69, R2.reuse, 0x1, P4 ;  /* 0x0000000245dd7211 */ /* 0x080fe200020f0eff */
[----:B------:R-:W-:Y:S01]  /*b290*/  VIADD R69, R68, UR5 ;  /* 0x0000000544457c36 */ /* 0x000fe20008000000 */
[CC--:B------:R-:W-:Y:S02]  /*b2a0*/  IADD3 R212, P4, PT, R71.reuse, R3.reuse, RZ ;  /* 0x0000000347d47210 */ /* 0x0c0fe40007f9e0ff */
[-C--:B------:R-:W-:Y:S02]  /*b2b0*/  LEA.HI.X.SX32 R217, R70, R2.reuse, 0x1, P3 ;  /* 0x0000000246d97211 */ /* 0x080fe400018f0eff */
[----:B------:R-:W-:Y:S02]  /*b2c0*/  LEA.HI.X.SX32 R213, R71, R2, 0x1, P4 ;  /* 0x0000000247d57211 */ /* 0x000fe400020f0eff */
[----:B------:R-:W-:Y:S02]  /*b2d0*/  IADD3 R208, P4, PT, R68, R3, RZ ;  /* 0x0000000344d07210 */ /* 0x000fe40007f9e0ff */
[----:B------:R-:W-:-:S02]  /*b2e0*/  F2FP.SATFINITE.E5M2.F32.PACK_AB_MERGE_C R245, R17, R16, RZ ;  /* 0x0000001011f5723e */ /* 0x000fc400048060ff */
[----:B------:R-:W-:Y:S02]  /*b2f0*/  LEA.HI.X.SX32 R209, R68, R2, 0x1, P4 ;  /* 0x0000000244d17211 */ /* 0x000fe400020f0eff */
[----:B------:R-:W-:Y:S02]  /*b300*/  IADD3 R204, P4, PT, R69, R3, RZ ;  /* 0x0000000345cc7210 */ /* 0x000fe40007f9e0ff */
[----:B------:R-:W-:Y:S02]  /*b310*/  F2FP.SATFINITE.E5M2.F32.PACK_AB_MERGE_C R244, R11, R10, RZ ;  /* 0x0000000a0bf4723e */ /* 0x000fe400048060ff */
[----:B------:R-:W-:Y:S02]  /*b320*/  LEA.HI.X.SX32 R205, R69, R2, 0x1, P4 ;  /* 0x0000000245cd7211 */ /* 0x000fe400020f0eff */
[----:B------:R-:W-:Y:S01]  /*b330*/  ISETP.LT.AND P3, PT, R86, UR4, !P0 ;  /* 0x0000000456007c0c */ /* 0x000fe2000c761270 */
[----:B------:R-:W0:Y:S01]  /*b340*/  LDCU UR4, c[0x0][0x39c] ;  /* 0x00007380ff0477ac */ /* 0x000e220008000800 */
[----:B------:R-:W-:-:S02]  /*b350*/  F2FP.SATFINITE.E5M2.F32.PACK_AB_MERGE_C R238, R23, R22, RZ ;  /* 0x0000001617ee723e */ /* 0x000fc400048060ff */
[----:B------:R-:W-:Y:S02]  /*b360*/  F2FP.SATFINITE.E5M2.F32.PACK_AB_MERGE_C R239, R25, R24, RZ ;  /* 0x0000001819ef723e */ /* 0x000fe400048060ff */
[----:B------:R-:W-:Y:S02]  /*b370*/  F2FP.SATFINITE.E5M2.F32.PACK_AB_MERGE_C R240, R27, R26, RZ ;  /* 0x0000001a1bf0723e */ /* 0x000fe400048060ff */
[----:B------:R-:W-:Y:S02]  /*b380*/  F2FP.SATFINITE.E5M2.F32.PACK_AB_MERGE_C R242, R29, R28, RZ ;  /* 0x0000001c1df2723e */ /* 0x000fe400048060ff */
[----:B------:R-:W-:Y:S02]  /*b390*/  F2FP.SATFINITE.E5M2.F32.PACK_AB_MERGE_C R243, R31, R30, RZ ;  /* 0x0000001e1ff3723e */ /* 0x000fe400048060ff */
[----:B------:R-:W-:Y:S02]  /*b3a0*/  F2FP.SATFINITE.E5M2.F32.PACK_AB_MERGE_C R248, R33, R32, RZ ;  /* 0x0000002021f8723e */ /* 0x000fe400048060ff */
[----:B------:R-:W-:-:S02]  /*b3b0*/  F2FP.SATFINITE.E5M2.F32.PACK_AB_MERGE_C R251, R35, R34, RZ ;  /* 0x0000002223fb723e */ /* 0x000fc400048060ff */
[----:B------:R-:W-:Y:S02]  /*b3c0*/  F2FP.SATFINITE.E5M2.F32.PACK_AB_MERGE_C R250, R37, R36, RZ ;  /* 0x0000002425fa723e */ /* 0x000fe400048060ff */
[----:B------:R-:W-:Y:S02]  /*b3d0*/  F2FP.SATFINITE.E5M2.F32.PACK_AB_MERGE_C R249, R39, R38, RZ ;  /* 0x0000002627f9723e */ /* 0x000fe400048060ff */
[----:B------:R-:W-:Y:S02]  /*b3e0*/  F2FP.SATFINITE.E5M2.F32.PACK_AB_MERGE_C R241, R41, R40, RZ ;  /* 0x0000002829f1723e */ /* 0x000fe400048060ff */
[----:B------:R-:W-:Y:S01]  /*b3f0*/  F2FP.SATFINITE.E5M2.F32.PACK_AB_MERGE_C R237, R43, R42, RZ ;  /* 0x0000002a2bed723e */ /* 0x000fe200048060ff */
[----:B--2---:R1:W-:Y:S04]  /*b400*/  STL.64 [R1+0x1c8], R234 ;  /* 0x0001c8ea01007387 */ /* 0x0043e80000100a00 */
[----:B------:R2:W-:Y:S04]  /*b410*/  STL [R1+0x134], R233 ;  /* 0x000134e901007387 */ /* 0x0005e80000100800 */
[----:B------:R0:W-:Y:S04]  /*b420*/  STL.64 [R1+0x178], R230 ;  /* 0x000178e601007387 */ /* 0x0001e80000100a00 */
[----:B------:R3:W-:Y:S01]  /*b430*/  STL [R1+0x130], R229 ;  /* 0x000130e501007387 */ /* 0x0007e20000100800 */
[----:B-1----:R-:W-:Y:S01]  /*b440*/  IMAD.MOV.U32 R234, RZ, RZ, R88 ;  /* 0x000000ffffea7224 */ /* 0x002fe200078e0058 */
[----:B--2---:R-:W-:Y:S01]  /*b450*/  F2FP.SATFINITE.E5M2.F32.PACK_AB_MERGE_C R233, R45, R44, RZ ;  /* 0x0000002c2de9723e */ /* 0x004fe200048060ff */
[----:B------:R-:W-:Y:S01]  /*b460*/  IMAD.MOV.U32 R235, RZ, RZ, R89 ;  /* 0x000000ffffeb7224 */ /* 0x000fe200078e0059 */
[----:B------:R1:W-:Y:S04]  /*b470*/  STL.64 [R1+0x188], R226 ;  /* 0x000188e201007387 */ /* 0x0003e80000100a00 */
[----:B------:R2:W-:Y:S01]  /*b480*/  STL [R1+0x12c], R225 ;  /* 0x00012ce101007387 */ /* 0x0005e20000100800 */
[----:B0-----:R-:W-:-:S02]  /*b490*/  F2FP.SATFINITE.E5M2.F32.PACK_AB_MERGE_C R230, R19, R18, RZ ;  /* 0x0000001213e6723e */ /* 0x001fc400048060ff */
[----:B------:R-:W-:Y:S01]  /*b4a0*/  F2FP.SATFINITE.E5M2.F32.PACK_AB_MERGE_C R231, R21, R20, RZ ;  /* 0x0000001415e7723e */ /* 0x000fe200048060ff */
[----:B------:R-:W-:Y:S01]  /*b4b0*/  STL.64 [R1+0x190], R222 ;  /* 0x000190de01007387 */ /* 0x000fe20000100a00 */
[----:B---3--:R-:W-:-:S03]  /*b4c0*/  F2FP.SATFINITE.E5M2.F32.PACK_AB_MERGE_C R229, R47, R46, RZ ;  /* 0x0000002e2fe5723e */ /* 0x008fc600048060ff */
[----:B------:R0:W-:Y:S01]  /*b4d0*/  STL [R1+0x128], R221 ;  /* 0x000128dd01007387 */ /* 0x0001e20000100800 */
[----:B-1----:R-:W-:Y:S02]  /*b4e0*/  F2FP.SATFINITE.E5M2.F32.PACK_AB_MERGE_C R226, R13, R12, RZ ;  /* 0x0000000c0de2723e */ /* 0x002fe400048060ff */
[----:B------:R-:W-:Y:S01]  /*b4f0*/  F2FP.SATFINITE.E5M2.F32.PACK_AB_MERGE_C R227, R15, R14, RZ ;  /* 0x0000000e0fe3723e */ /* 0x000fe200048060ff */
[----:B------:R1:W-:Y:S01]  /*b500*/  STL.64 [R1+0x198], R216 ;  /* 0x000198d801007387 */ /* 0x0003e20000100a00 */
[----:B--2---:R-:W-:-:S03]  /*b510*/  F2FP.SATFINITE.E5M2.F32.PACK_AB_MERGE_C R225, R49, R48, RZ ;  /* 0x0000003031e1723e */ /* 0x004fc600048060ff */
[----:B------:R-:W-:Y:S01]  /*b520*/  STL [R1+0x124], R213 ;  /* 0x000124d501007387 */ /* 0x000fe20000100800 */
[----:B0-----:R-:W-:-:S03]  /*b530*/  F2FP.SATFINITE.E5M2.F32.PACK_AB_MERGE_C R221, R51, R50, RZ ;  /* 0x0000003233dd723e */ /* 0x001fc600048060ff */
[----:B------:R0:W-:Y:S01]  /*b540*/  STL.64 [R1+0x1a0], R208 ;  /* 0x0001a0d001007387 */ /* 0x0001e20000100a00 */
[----:B-1----:R-:W-:Y:S01]  /*b550*/  F2FP.SATFINITE.E5M2.F32.PACK_AB_MERGE_C R216, R5, R4, RZ ;  /* 0x0000000405d8723e */ /* 0x002fe200048060ff */
[----:B------:R-:W-:Y:S02]  /*b560*/  VIADD R4, R69, UR5 ;  /* 0x0000000545047c36 */ /* 0x000fe40008000000 */
[----:B------:R1:W-:Y:S01]  /*b570*/  STL [R1+0x120], R205 ;  /* 0x000120cd01007387 */ /* 0x0003e20000100800 */
[----:B------:R-:W-:Y:S01]  /*b580*/  F2FP.SATFINITE.E5M2.F32.PACK_AB_MERGE_C R217, R7, R6, RZ ;  /* 0x0000000607d9723e */ /* 0x000fe200048060ff */
[C---:B------:R-:W-:Y:S01]  /*b590*/  VIADD R5, R4.reuse, UR5 ;  /* 0x0000000504057c36 */ /* 0x040fe20008000000 */
[----:B------:R-:W-:Y:S01]  /*b5a0*/  IADD3 R200, P4, PT, R4, R3, RZ ;  /* 0x0000000304c87210 */ /* 0x000fe20007f9e0ff */
[----:B------:R-:W-:Y:S01]  /*b5b0*/  STL.64 [R1+0x1b8], R226 ;  /* 0x0001b8e201007387 */ /* 0x000fe20000100a00 */
[----:B0-----:R-:W-:Y:S01]  /*b5c0*/  IMAD.MOV.U32 R208, RZ, RZ, R87 ;  /* 0x000000ffffd07224 */ /* 0x001fe200078e0057 */
[----:B------:R-:W-:-:S02]  /*b5d0*/  F2FP.SATFINITE.E5M2.F32.PACK_AB_MERGE_C R209, R9, R8, RZ ;  /* 0x0000000809d1723e */ /* 0x000fc400048060ff */
[----:B------:R-:W-:Y:S01]  /*b5e0*/  LEA.HI.X.SX32 R201, R4, R2, 0x1, P4 ;  /* 0x0000000204c97211 */ /* 0x000fe200020f0eff */
[C---:B------:R-:W-:Y:S01]  /*b5f0*/  VIADD R4, R5.reuse, UR5 ;  /* 0x0000000505047c36 */ /* 0x040fe20008000000 */
[-C--:B------:R-:W-:Y:S01]  /*b600*/  IADD3 R196, P4, PT, R5, R3.reuse, RZ ;  /* 0x0000000305c47210 */ /* 0x080fe20007f9e0ff */
[----:B------:R-:W0:Y:S01]  /*b610*/  LDTM.x64 R68, tmem[UR12+0x80] ;  /* 0x0000800c004479ee */ /* 0x000e220008340000 */
[----:B------:R-:W-:Y:S01]  /*b620*/  F2FP.SATFINITE.E5M2.F32.PACK_AB_MERGE_C R213, R53, R52, RZ ;  /* 0x0000003435d5723e */ /* 0x000fe200048060ff */
[----:B------:R-:W-:Y:S01]  /*b630*/  STL.64 [R1+0x1a8], R200 ;  /* 0x0001a8c801007387 */ /* 0x000fe20000100a00 */
[----:B------:R-:W-:Y:S01]  /*b640*/  LEA.HI.X.SX32 R197, R5, R2, 0x1, P4 ;  /* 0x0000000205c57211 */ /* 0x000fe200020f0eff */
[C---:B------:R-:W-:Y:S01]  /*b650*/  VIADD R5, R4.reuse, UR5 ;  /* 0x0000000504057c36 */ /* 0x040fe20008000000 */
[----:B------:R-:W-:Y:S01]  /*b660*/  IADD3 R198, P4, PT, R4, R3, RZ ;  /* 0x0000000304c67210 */ /* 0x000fe20007f9e0ff */
[----:B------:R-:W-:Y:S01]  /*b670*/  STL [R1+0x1b0], R245 ;  /* 0x0001b0f501007387 */ /* 0x000fe20000100800 */
[----:B-1----:R-:W-:-:S02]  /*b680*/  F2FP.SATFINITE.E5M2.F32.PACK_AB_MERGE_C R205, R55, R54, RZ ;  /* 0x0000003637cd723e */ /* 0x002fc400048060ff */
[-C--:B------:R-:W-:Y:S01]  /*b690*/  LEA.HI.X.SX32 R199, R4, R2.reuse, 0x1, P4 ;  /* 0x0000000204c77211 */ /* 0x080fe200020f0eff */
[C---:B------:R-:W-:Y:S01]  /*b6a0*/  VIADD R4, R5.reuse, UR5 ;  /* 0x0000000505047c36 */ /* 0x040fe20008000000 */
[CC--:B------:R-:W-:Y:S01]  /*b6b0*/  IADD3 R202, P4, PT, R5.reuse, R3.reuse, RZ ;  /* 0x0000000305ca7210 */ /* 0x0c0fe20007f9e0ff */
[----:B------:R-:W-:Y:S03]  /*b6c0*/  STL [R1+0x1c0], R244 ;  /* 0x0001c0f401007387 */ /* 0x000fe60000100800 */
[-C--:B------:R-:W-:Y:S01]  /*b6d0*/  LEA.HI.X.SX32 R203, R5, R2.reuse, 0x1, P4 ;  /* 0x0000000205cb7211 */ /* 0x080fe200020f0eff */
[C---:B------:R-:W-:Y:S01]  /*b6e0*/  VIADD R5, R4.reuse, UR5 ;  /* 0x0000000504057c36 */ /* 0x040fe20008000000 */
[CC--:B------:R-:W-:Y:S01]  /*b6f0*/  IADD3 R206, P4, PT, R4.reuse, R3.reuse, RZ ;  /* 0x0000000304ce7210 */ /* 0x0c0fe20007f9e0ff */
[----:B------:R1:W-:Y:S03]  /*b700*/  STL [R1+0x11c], R197 ;  /* 0x00011cc501007387 */ /* 0x0003e60000100800 */
[-C--:B------:R-:W-:Y:S01]  /*b710*/  LEA.HI.X.SX32 R207, R4, R2.reuse, 0x1, P4 ;  /* 0x0000000204cf7211 */ /* 0x080fe200020f0eff */
[C---:B------:R-:W-:Y:S01]  /*b720*/  VIADD R4, R5.reuse, UR5 ;  /* 0x0000000505047c36 */ /* 0x040fe20008000000 */
[CC--:B------:R-:W-:Y:S01]  /*b730*/  IADD3 R210, P4, PT, R5.reuse, R3.reuse, RZ ;  /* 0x0000000305d27210 */ /* 0x0c0fe20007f9e0ff */
[----:B------:R2:W-:Y:S02]  /*b740*/  STL [R1+0x118], R203 ;  /* 0x000118cb01007387 */ /* 0x0005e40000100800 */
[C---:B------:R-:W-:Y:S01]  /*b750*/  VIADD R252, R4.reuse, UR5 ;  /* 0x0000000504fc7c36 */ /* 0x040fe20008000000 */
[----:B------:R-:W-:Y:S01]  /*b760*/  LEA.HI.X.SX32 R211, R5, R2, 0x1, P4 ;  /* 0x0000000205d37211 */ /* 0x000fe200020f0eff */
[----:B------:R3:W-:Y:S01]  /*b770*/  STL [R1+0x114], R207 ;  /* 0x000114cf01007387 */ /* 0x0007e20000100800 */
[----:B------:R-:W-:-:S02]  /*b780*/  IADD3 R214, P4, PT, R4, R3, RZ ;  /* 0x0000000304d67210 */ /* 0x000fc40007f9e0ff */
[----:B------:R-:W-:Y:S02]  /*b790*/  F2FP.SATFINITE.E5M2.F32.PACK_AB_MERGE_C R5, R65, R64, RZ ;  /* 0x000000404105723e */ /* 0x000fe400048060ff */
[----:B------:R-:W-:Y:S02]  /*b7a0*/  LEA.HI.X.SX32 R215, R4, R2, 0x1, P4 ;  /* 0x0000000204d77211 */ /* 0x000fe400020f0eff */
[C---:B------:R-:W-:Y:S02]  /*b7b0*/  IADD3 R218, P4, PT, R252.reuse, R3, RZ ;  /* 0x00000003fcda7210 */ /* 0x040fe40007f9e0ff */
[----:B------:R-:W-:Y:S02]  /*b7c0*/  F2FP.SATFINITE.E5M2.F32.PACK_AB_MERGE_C R4, R67, R66, RZ ;  /* 0x000000424304723e */ /* 0x000fe400048060ff */
[----:B------:R-:W-:Y:S02]  /*b7d0*/  LEA.HI.X.SX32 R219, R252, R2, 0x1, P4 ;  /* 0x00000002fcdb7211 */ /* 0x000fe400020f0eff */
[----:B------:R-:W-:-:S02]  /*b7e0*/  ISETP.LT.AND P4, PT, R0, UR11, !P0 ;  /* 0x0000000b00007c0c */ /* 0x000fc4000c781270 */
[----:B-1----:R-:W-:Y:S01]  /*b7f0*/  F2FP.SATFINITE.E5M2.F32.PACK_AB_MERGE_C R197, R57, R56, RZ ;  /* 0x0000003839c5723e */ /* 0x002fe200048060ff */
[----:B------:R1:W-:Y:S01]  /*b800*/  STL [R1+0x110], R219 ;  /* 0x000110db01007387 */ /* 0x0003e20000100800 */
[----:B--2---:R-:W-:Y:S02]  /*b810*/  F2FP.SATFINITE.E5M2.F32.PACK_AB_MERGE_C R203, R59, R58, RZ ;  /* 0x0000003a3bcb723e */ /* 0x004fe400048060ff */
[----:B---3--:R-:W-:Y:S01]  /*b820*/  F2FP.SATFINITE.E5M2.F32.PACK_AB_MERGE_C R207, R61, R60, RZ ;  /* 0x0000003c3dcf723e */ /* 0x008fe200048060ff */
[----:B------:R-:W2:Y:S04]  /*b830*/  LDL.LU.64 R244, [R1+0xf8] ;  /* 0x0000f80001f47983 */ /* 0x000ea80000300a00 */
[----:B------:R-:W-:Y:S01]  /*b840*/  STL [R1+0x10c], R5 ;  /* 0x00010c0501007387 */ /* 0x000fe20000100800 */
[----:B-1----:R-:W-:-:S03]  /*b850*/  F2FP.SATFINITE.E5M2.F32.PACK_AB_MERGE_C R219, R63, R62, RZ ;  /* 0x0000003e3fdb723e */ /* 0x002fc600048060ff */
[----:B------:R-:W3:Y:S04]  /*b860*/  LDL.LU.64 R222, [R1+0xf0] ;  /* 0x0000f00001de7983 */ /* 0x000ee80000300a00 */
[----:B------:R1:W-:Y:S01]  /*b870*/  STL [R1+0x108], R4 ;  /* 0x0001080401007387 */ /* 0x0003e20000100800 */
[----:B------:R-:W-:Y:S01]  /*b880*/  VIADD R252, R252, UR5 ;  /* 0x00000005fcfc7c36 */ /* 0x000fe20008000000 */
[----:B------:R-:W-:Y:S02]  /*b890*/  PRMT R200, R216, 0x9910, RZ ;  /* 0x00009910d8c87816 */ /* 0x000fe400000000ff */
[----:B------:R-:W2:Y:S01]  /*b8a0*/  LDL.LU.64 R226, [R1+0xe8] ;  /* 0x0000e80001e27983 */ /* 0x000ea20000300a00 */
[----:B-1----:R-:W1:Y:S01]  /*b8b0*/  LDTM.x64 R4, tmem[UR12+0xc0] ;  /* 0x0000c00c000479ee */ /* 0x002e620008340000 */
[----:B------:R-:W-:-:S02]  /*b8c0*/  NOP ;  /* 0x0000000000007918 */ /* 0x000fc40000000000 */
[----:B------:R0:W-:Y:S02]  /*b8d0*/  @P4 STG.E.U8 desc[UR18][R246.64], R216 ;  /* 0x000000d8f6004986 */ /* 0x0001e4000c101112 */
[----:B0-----:R-:W-:-:S04]  /*b8e0*/  LOP3.LUT R246, R0, 0x5, RZ, 0xfc, !PT ;  /* 0x0000000500f67812 */ /* 0x001fc800078efcff */
[----:B------:R-:W-:Y:S01]  /*b8f0*/  ISETP.LT.AND P4, PT, R246, UR4, !P0 ;  /* 0x00000004f6007c0c */ /* 0x000fe2000c781270 */
[----:B------:R-:W0:Y:S01]  /*b900*/  LDCU UR4, c[0x0][0x39c] ;  /* 0x00007380ff0477ac */ /* 0x000e220008000800 */
[----:B------:R-:W-:-:S04]  /*b910*/  IADD3 R246, P1, PT, R252, R3, RZ ;  /* 0x00000003fcf67210 */ /* 0x000fc80007f3e0ff */
[----:B------:R-:W-:Y:S02]  /*b920*/  LEA.HI.X.SX32 R247, R252, R2, 0x1, P1 ;  /* 0x00000002fcf77211 */ /* 0x000fe400008f0eff */
[----:B------:R-:W-:Y:S02]  /*b930*/  ISETP.NE.AND P1, PT, R208, RZ, PT ;  /* 0x000000ffd000720c */ /* 0x000fe40003f25270 */
[----:B------:R-:W-:Y:S02]  /*b940*/  SHF.R.S32.HI R208, RZ, 0x8, R200 ;  /* 0x00000008ffd07819 */ /* 0x000fe400000114c8 */
[----:B------:R-:W2:Y:S04]  /*b950*/  LDL.LU.64 R200, [R1+0xe0] ;  /* 0x0000e00001c87983 */ /* 0x000ea80000300a00 */
[----:B------:R0:W-:Y:S04]  /*b960*/  @P6 STG.E.U8 desc[UR18][R234.64], R208 ;  /* 0x000000d0ea006986 */ /* 0x0001e8000c101112 */
[----:B0-----:R-:W2:Y:S01]  /*b970*/  LDL.LU.64 R234, [R1+0x1c8] ;  /* 0x0001c80001ea7983 */ /* 0x001ea20000300a00 */
[----:B------:R-:W-:-:S04]  /*b980*/  LOP3.LUT R208, R0, 0x6, RZ, 0xfc, !PT ;  /* 0x0000000600d07812 */ /* 0x000fc800078efcff */
[----:B------:R-:W-:Y:S01]  /*b990*/  ISETP.LT.AND P6, PT, R208, UR4, !P0 ;  /* 0x00000004d0007c0c */ /* 0x000fe2000c7c1270 */
[----:B------:R-:W0:Y:S01]  /*b9a0*/  LDCU UR4, c[0x0][0x39c] ;  /* 0x00007380ff0477ac */ /* 0x000e220008000800 */
[----:B------:R-:W-:Y:S01]  /*b9b0*/  LOP3.LUT R208, R0, 0x7, RZ, 0xfc, !PT ;  /* 0x0000000700d07812 */ /* 0x000fe200078efcff */
[----:B--2---:R2:W-:Y:S03]  /*b9c0*/  @P2 STG.E.U8 desc[UR18][R234.64], R217 ;  /* 0x000000d9ea002986 */ /* 0x0045e6000c101112 */
[----:B0-----:R-:W-:Y:S01]  /*b9d0*/  ISETP.LT.AND P2, PT, R208, UR4, !P0 ;  /* 0x00000004d0007c0c */ /* 0x001fe2000c741270 */
[----:B------:R-:W0:Y:S01]  /*b9e0*/  LDCU UR4, c[0x0][0x39c] ;  /* 0x00007380ff0477ac */ /* 0x000e220008000800 */
[----:B------:R-:W-:-:S04]  /*b9f0*/  PRMT R208, R217, 0x9910, RZ ;  /* 0x00009910d9d07816 */ /* 0x000fc800000000ff */
[----:B------:R-:W-:Y:S01]  /*ba00*/  SHF.R.S32.HI R208, RZ, 0x8, R208 ;  /* 0x00000008ffd07819 */ /* 0x000fe200000114d0 */
[----:B--2---:R-:W2:Y:S04]  /*ba10*/  LDL.LU.64 R234, [R1+0xd8] ;  /* 0x0000d80001ea7983 */ /* 0x004ea80000300a00 */
[----:B------:R-:W2:Y:S04]  /*ba20*/  LDL.LU.64 R216, [R1+0xd0] ;  /* 0x0000d00001d87983 */ /* 0x000ea80000300a00 */
[----:B------:R0:W-:Y:S04]  /*ba30*/  @P5 STG.E.U8 desc[UR18][R244.64], R208 ;  /* 0x000000d0f4005986 */ /* 0x0001e8000c101112 */
[----:B0-----:R-:W2:Y:S01]  /*ba40*/  LDL.LU R244, [R1+0x1c0] ;  /* 0x0001c00001f47983 */ /* 0x001ea20000300800 */
[----:B------:R-:W-:-:S04]  /*ba50*/  LOP3.LUT R208, R0, 0x8, RZ, 0xfc, !PT ;  /* 0x0000000800d07812 */ /* 0x000fc800078efcff */
[----:B------:R-:W-:Y:S01]  /*ba60*/  ISETP.LT.AND P5, PT, R208, UR4, !P0 ;  /* 0x00000004d0007c0c */ /* 0x000fe2000c7a1270 */
[----:B------:R-:W0:Y:S01]  /*ba70*/  LDCU UR4, c[0x0][0x39c] ;  /* 0x00007380ff0477ac */ /* 0x000e220008000800 */
[----:B------:R-:W-:Y:S01]  /*ba80*/  LOP3.LUT R208, R0, 0x9, RZ, 0xfc, !PT ;  /* 0x0000000900d07812 */ /* 0x000fe200078efcff */
[----:B---3--:R3:W-:Y:S04]  /*ba90*/  @P3 STG.E.U8 desc[UR18][R222.64], R209 ;  /* 0x000000d1de003986 */ /* 0x0087e8000c101112 */
[----:B---3--:R-:W3:Y:S01]  /*baa0*/  LDL.LU.64 R222, [R1+0xc8] ;  /* 0x0000c80001de7983 */ /* 0x008ee20000300a00 */
[----:B0-----:R-:W-:Y:S01]  /*bab0*/  ISETP.LT.AND P3, PT, R208, UR4, !P0 ;  /* 0x00000004d0007c0c */ /* 0x001fe2000c761270 */
[----:B------:R-:W0:Y:S01]  /*bac0*/  LDCU UR4, c[0x0][0x39c] ;  /* 0x00007380ff0477ac */ /* 0x000e220008000800 */
[----:B------:R-:W-:-:S04]  /*bad0*/  PRMT R208, R209, 0x9910, RZ ;  /* 0x00009910d1d07816 */ /* 0x000fc800000000ff */
[----:B------:R-:W-:-:S05]  /*bae0*/  SHF.R.S32.HI R208, RZ, 0x8, R208 ;  /* 0x00000008ffd07819 */ /* 0x000fca00000114d0 */
[----:B------:R0:W-:Y:S04]  /*baf0*/  @P4 STG.E.U8 desc[UR18][R226.64], R208 ;  /* 0x000000d0e2004986 */ /* 0x0001e8000c101112 */
[----:B0-----:R-:W3:Y:S01]  /*bb00*/  LDL.LU.64 R226, [R1+0x1b8] ;  /* 0x0001b80001e27983 */ /* 0x001ee20000300a00 */
[----:B------:R-:W-:-:S03]  /*bb10*/  LOP3.LUT R245, R0, 0xa, RZ, 0xfc, !PT ;  /* 0x0000000a00f57812 */ /* 0x000fc600078efcff */
[----:B------:R-:W4:Y:S01]  /*bb20*/  LDL.LU.64 R208, [R1+0xc0] ;  /* 0x0000c00001d07983 */ /* 0x000f220000300a00 */
[----:B------:R-:W-:Y:S01]  /*bb30*/  ISETP.LT.AND P4, PT, R245, UR4, !P0 ;  /* 0x00000004f5007c0c */ /* 0x000fe2000c781270 */
[----:B------:R-:W0:Y:S02]  /*bb40*/  LDCU UR4, c[0x0][0x39c] ;  /* 0x00007380ff0477ac */ /* 0x000e240008000800 */
[----:B--2---:R2:W-:Y:S02]  /*bb50*/  @P6 STG.E.U8 desc[UR18][R200.64], R244 ;  /* 0x000000f4c8006986 */ /* 0x0045e4000c101112 */
[----:B--2---:R-:W-:-:S04]  /*bb60*/  LOP3.LUT R200, R0, 0xb, RZ, 0xfc, !PT ;  /* 0x0000000b00c87812 */ /* 0x004fc800078efcff */
[----:B0-----:R-:W-:Y:S01]  /*bb70*/  ISETP.LT.AND P6, PT, R200, UR4, !P0 ;  /* 0x00000004c8007c0c */ /* 0x001fe2000c7c1270 */
[----:B------:R-:W0:Y:S01]  /*bb80*/  LDCU UR4, c[0x0][0x39c] ;  /* 0x00007380ff0477ac */ /* 0x000e220008000800 */
[----:B------:R-:W-:Y:S02]  /*bb90*/  PRMT R200, R244, 0x9910, RZ ;  /* 0x00009910f4c87816 */ /* 0x000fe400000000ff */
[----:B------:R-:W2:Y:S02]  /*bba0*/  LDL.LU.64 R244, [R1+0xb8] ;  /* 0x0000b80001f47983 */ /* 0x000ea40000300a00 */
[----:B------:R-:W-:-:S05]  /*bbb0*/  SHF.R.S32.HI R200, RZ, 0x8, R200 ;  /* 0x00000008ffc87819 */ /* 0x000fca00000114c8 */
[----:B------:R0:W-:Y:S02]  /*bbc0*/  @P2 STG.E.U8 desc[UR18][R234.64], R200 ;  /* 0x000000c8ea002986 */ /* 0x0001e4000c101112 */
[----:B0-----:R-:W-:Y:S02]  /*bbd0*/  LOP3.LUT R200, R0, 0xc, RZ, 0xfc, !PT ;  /* 0x0000000c00c87812 */ /* 0x001fe400078efcff */
[----:B------:R-:W5:Y:S02]  /*bbe0*/  LDL.LU.64 R234, [R1+0xb0] ;  /* 0x0000b00001ea7983 */ /* 0x000f640000300a00 */
        /* <DEDUP_REMOVED lines=9> */
[----:B------:R0:W-:Y:S02]  /*bc80*/  @P3 STG.E.U8 desc[UR18][R222.64], R200 ;  /* 0x000000c8de003986 */ /* 0x0001e4000c101112 */
[----:B0-----:R-:W-:Y:S02]  /*bc90*/  LOP3.LUT R200, R0, 0xe, RZ, 0xfc, !PT ;  /* 0x0000000e00c87812 */ /* 0x001fe400078efcff */
[----:B------:R-:W3:Y:S02]  /*bca0*/  LDL.LU.64 R222, [R1+0xa0] ;  /* 0x0000a00001de7983 */ /* 0x000ee40000300a00 */
[----:B------:R-:W-:Y:S01]  /*bcb0*/  ISETP.LT.AND P3, PT, R200, UR4, !P0 ;  /* 0x00000004c8007c0c */ /* 0x000fe2000c761270 */
[----:B------:R-:W0:Y:S01]  /*bcc0*/  LDCU UR4, c[0x0][0x39c] ;  /* 0x00007380ff0477ac */ /* 0x000e220008000800 */
[----:B----4-:R4:W-:Y:S01]  /*bcd0*/  @P4 STG.E.U8 desc[UR18][R208.64], R227 ;  /* 0x000000e3d0004986 */ /* 0x0109e2000c101112 */
[----:B------:R-:W-:Y:S02]  /*bce0*/  LOP3.LUT R200, R0, 0xf, RZ, 0xfc, !PT ;  /* 0x0000000f00c87812 */ /* 0x000fe400078efcff */
[----:B----4-:R-:W-:-:S04]  /*bcf0*/  PRMT R208, R227, 0x9910, RZ ;  /* 0x00009910e3d07816 */ /* 0x010fc800000000ff */
[----:B------:R-:W-:Y:S02]  /*bd00*/  SHF.R.S32.HI R209, RZ, 0x8, R208 ;  /* 0x00000008ffd17819 */ /* 0x000fe400000114d0 */
[----:B0-----:R-:W-:Y:S01]  /*bd10*/  ISETP.LT.AND P4, PT, R200, UR4, !P0 ;  /* 0x00000004c8007c0c */ /* 0x001fe2000c781270 */
[----:B------:R-:W0:Y:S01]  /*bd20*/  LDCU UR4, c[0x0][0x39c] ;  /* 0x00007380ff0477ac */ /* 0x000e220008000800 */
[----:B------:R-:W4:Y:S04]  /*bd30*/  LDL.LU.64 R200, [R1+0x98] ;  /* 0x0000980001c87983 */ /* 0x000f280000300a00 */
[----:B------:R-:W3:Y:S04]  /*bd40*/  LDL.LU.64 R226, [R1+0x90] ;  /* 0x0000900001e27983 */ /* 0x000ee80000300a00 */
[----:B--2---:R2:W-:Y:S04]  /*bd50*/  @P6 STG.E.U8 desc[UR18][R244.64], R209 ;  /* 0x000000d1f4006986 */ /* 0x0045e8000c101112 */
[----:B--2---:R-:W5:Y:S01]  /*bd60*/  LDL.LU R245, [R1+0x1b0] ;  /* 0x0001b00001f57983 */ /* 0x004f620000300800 */
[----:B------:R-:W-:-:S04]  /*bd70*/  LOP3.LUT R208, R0, 0x10, RZ, 0xfc, !PT ;  /* 0x0000001000d07812 */ /* 0x000fc800078efcff */
[----:B0-----:R-:W-:Y:S01]  /*bd80*/  ISETP.LT.AND P6, PT, R208, UR4, !P0 ;  /* 0x00000004d0007c0c */ /* 0x001fe2000c7c1270 */
[----:B------:R-:W0:Y:S01]  /*bd90*/  LDCU UR4, c[0x0][0x39c] ;  /* 0x00007380ff0477ac */ /* 0x000e220008000800 */
[----:B------:R-:W-:Y:S01]  /*bda0*/  LOP3.LUT R208, R0, 0x11, RZ, 0xfc, !PT ;  /* 0x0000001100d07812 */ /* 0x000fe200078efcff */
[----:B-----5:R2:W-:Y:S03]  /*bdb0*/  @P2 STG.E.U8 desc[UR18][R234.64], R245 ;  /* 0x000000f5ea002986 */ /* 0x0205e6000c101112 */
[----:B0-----:R-:W-:Y:S01]  /*bdc0*/  ISETP.LT.AND P2, PT, R208, UR4, !P0 ;  /* 0x00000004d0007c0c */ /* 0x001fe2000c741270 */
[----:B------:R-:W0:Y:S01]  /*bdd0*/  LDCU UR4, c[0x0][0x39c] ;  /* 0x00007380ff0477ac */ /* 0x000e220008000800 */
[----:B------:R-:W-:Y:S01]  /*bde0*/  PRMT R208, R245, 0x9910, RZ ;  /* 0x00009910f5d07816 */ /* 0x000fe200000000ff */
[----:B--2---:R-:W2:Y:S04]  /*bdf0*/  LDL.LU.64 R234, [R1+0x88] ;  /* 0x0000880001ea7983 */ /* 0x004ea80000300a00 */
[----:B------:R-:W5:Y:S01]  /*be00*/  LDL.LU.64 R244, [R1+0x80] ;  /* 0x0000800001f47983 */ /* 0x000f620000300a00 */
[----:B------:R-:W-:-:S02]  /*be10*/  SHF.R.S32.HI R209, RZ, 0x8, R208 ;  /* 0x00000008ffd17819 */ /* 0x000fc400000114d0 */
[----:B------:R-:W-:-:S03]  /*be20*/  LOP3.LUT R208, R0, 0x12, RZ, 0xfc, !PT ;  /* 0x0000001200d07812 */ /* 0x000fc600078efcff */
[----:B---3--:R3:W-:Y:S01]  /*be30*/  @P5 STG.E.U8 desc[UR18][R216.64], R209 ;  /* 0x000000d1d8005986 */ /* 0x0087e2000c101112 */
[----:B0-----:R-:W-:Y:S01]  /*be40*/  ISETP.LT.AND P5, PT, R208, UR4, !P0 ;  /* 0x00000004d0007c0c */ /* 0x001fe2000c7a1270 */
[----:B------:R-:W0:Y:S01]  /*be50*/  LDCU UR4, c[0x0][0x39c] ;  /* 0x00007380ff0477ac */ /* 0x000e220008000800 */
[----:B------:R-:W-:Y:S01]  /*be60*/  LOP3.LUT R208, R0, 0x13, RZ, 0xfc, !PT ;  /* 0x0000001300d07812 */ /* 0x000fe200078efcff */
[----:B------:R0:W-:Y:S03]  /*be70*/  @P3 STG.E.U8 desc[UR18][R222.64], R230 ;  /* 0x000000e6de003986 */ /* 0x0001e6000c101112 */
[----:B0-----:R-:W-:Y:S01]  /*be80*/  ISETP.LT.AND P3, PT, R208, UR4, !P0 ;  /* 0x00000004d0007c0c */ /* 0x001fe2000c761270 */
[----:B------:R-:W0:Y:S01]  /*be90*/  LDCU UR4, c[0x0][0x39c] ;  /* 0x00007380ff0477ac */ /* 0x000e220008000800 */
[----:B---3--:R-:W3:Y:S04]  /*bea0*/  LDL.LU.64 R208, [R1+0x78] ;  /* 0x0000780001d07983 */ /* 0x008ee80000300a00 */
[----:B------:R-:W3:Y:S01]  /*beb0*/  LDL.LU.64 R222, [R1+0x70] ;  /* 0x0000700001de7983 */ /* 0x000ee20000300a00 */
[----:B------:R-:W-:-:S04]  /*bec0*/  PRMT R216, R230, 0x9910, RZ ;  /* 0x00009910e6d87816 */ /* 0x000fc800000000ff */
[----:B------:R-:W-:Y:S02]  /*bed0*/  SHF.R.S32.HI R217, RZ, 0x8, R216 ;  /* 0x00000008ffd97819 */ /* 0x000fe400000114d8 */
[----:B------:R-:W-:-:S03]  /*bee0*/  LOP3.LUT R216, R0, 0x14, RZ, 0xfc, !PT ;  /* 0x0000001400d87812 */ /* 0x000fc600078efcff */
[----:B----4-:R4:W-:Y:S01]  /*bef0*/  @P4 STG.E.U8 desc[UR18][R200.64], R217 ;  /* 0x000000d9c8004986 */ /* 0x0109e2000c101112 */
[----:B0-----:R-:W-:Y:S01]  /*bf00*/  ISETP.LT.AND P4, PT, R216, UR4, !P0 ;  /* 0x00000004d8007c0c */ /* 0x001fe2000c781270 */
[----:B------:R-:W0:Y:S02]  /*bf10*/  LDCU UR4, c[0x0][0x39c] ;  /* 0x00007380ff0477ac */ /* 0x000e240008000800 */
[----:B------:R1:W-:Y:S04]  /*bf20*/  @P6 STG.E.U8 desc[UR18][R226.64], R231 ;  /* 0x000000e7e2006986 */ /* 0x0003e8000c101112 */
[----:B----4-:R-:W4:Y:S04]  /*bf30*/  LDL.LU.64 R200, [R1+0x1a8] ;  /* 0x0001a80001c87983 */ /* 0x010f280000300a00 */
[----:B-1----:R-:W4:Y:S01]  /*bf40*/  LDL.LU.64 R226, [R1+0x68] ;  /* 0x0000680001e27983 */ /* 0x002f220000300a00 */
[----:B------:R-:W-:-:S04]  /*bf50*/  LOP3.LUT R216, R0, 0x15, RZ, 0xfc, !PT ;  /* 0x0000001500d87812 */ /* 0x000fc800078efcff */
[----:B0-----:R-:W-:Y:S01]  /*bf60*/  ISETP.LT.AND P6, PT, R216, UR4, !P0 ;  /* 0x00000004d8007c0c */ /* 0x001fe2000c7c1270 */
[----:B------:R-:W0:Y:S01]  /*bf70*/  LDCU UR4, c[0x0][0x39c] ;  /* 0x00007380ff0477ac */ /* 0x000e220008000800 */
[----:B------:R-:W-:Y:S02]  /*bf80*/  PRMT R216, R231, 0x9910, RZ ;  /* 0x00009910e7d87816 */ /* 0x000fe400000000ff */
[----:B------:R-:W4:Y:S02]  /*bf90*/  LDL.LU.64 R230, [R1+0x60] ;  /* 0x0000600001e67983 */ /* 0x000f240000300a00 */
[----:B------:R-:W-:Y:S02]  /*bfa0*/  SHF.R.S32.HI R217, RZ, 0x8, R216 ;  /* 0x00000008ffd97819 */ /* 0x000fe400000114d8 */
[----:B------:R-:W-:-:S03]  /*bfb0*/  LOP3.LUT R216, R0, 0x16, RZ, 0xfc, !PT ;  /* 0x0000001600d87812 */ /* 0x000fc600078efcff */
[----:B--2---:R-:W-:Y:S04]  /*bfc0*/  @P2 STG.E.U8 desc[UR18][R234.64], R217 ;  /* 0x000000d9ea002986 */ /* 0x004fe8000c101112 */
[----:B-----5:R1:W-:Y:S04]  /*bfd0*/  @P5 STG.E.U8 desc[UR18][R244.64], R238 ;  /* 0x000000eef4005986 */ /* 0x0203e8000c101112 */
[----:B-1----:R-:W2:Y:S01]  /*bfe0*/  LDL.LU.64 R244, [R1+0x58] ;  /* 0x0000580001f47983 */ /* 0x002ea20000300a00 */
[----:B0-----:R-:W-:Y:S01]  /*bff0*/  ISETP.LT.AND P2, PT, R216, UR4, !P0 ;  /* 0x00000004d8007c0c */ /* 0x001fe2000c741270 */
[----:B------:R-:W0:Y:S01]  /*c000*/  LDCU UR4, c[0x0][0x39c] ;  /* 0x00007380ff0477ac */ /* 0x000e220008000800 */
[----:B------:R-:W-:Y:S01]  /*c010*/  LOP3.LUT R216, R0, 0x17, RZ, 0xfc, !PT ;  /* 0x0000001700d87812 */ /* 0x000fe200078efcff */
[----:B------:R-:W5:Y:S03]  /*c020*/  LDL.LU.64 R234, [R1+0x50] ;  /* 0x0000500001ea7983 */ /* 0x000f660000300a00 */
[----:B0-----:R-:W-:Y:S01]  /*c030*/  ISETP.LT.AND P5, PT, R216, UR4, !P0 ;  /* 0x00000004d8007c0c */ /* 0x001fe2000c7a1270 */
[----:B------:R-:W0:Y:S01]  /*c040*/  LDCU UR4, c[0x0][0x39c] ;  /* 0x00007380ff0477ac */ /* 0x000e220008000800 */
[----:B------:R-:W-:-:S04]  /*c050*/  PRMT R216, R238, 0x9910, RZ ;  /* 0x00009910eed87816 */ /* 0x000fc800000000ff */
[----:B------:R-:W-:Y:S02]  /*c060*/  SHF.R.S32.HI R217, RZ, 0x8, R216 ;  /* 0x00000008ffd97819 */ /* 0x000fe400000114d8 */
[----:B------:R-:W-:-:S03]  /*c070*/  LOP3.LUT R216, R0, 0x18, RZ, 0xfc, !PT ;  /* 0x0000001800d87812 */ /* 0x000fc600078efcff */
[----:B---3--:R1:W-:Y:S01]  /*c080*/  @P3 STG.E.U8 desc[UR18][R208.64], R217 ;  /* 0x000000d9d0003986 */ /* 0x0083e2000c101112 */
[----:B0-----:R-:W-:Y:S01]  /*c090*/  ISETP.LT.AND P3, PT, R216, UR4, !P0 ;  /* 0x00000004d8007c0c */ /* 0x001fe2000c761270 */
[----:B------:R-:W0:Y:S01]  /*c0a0*/  LDCU UR4, c[0x0][0x39c] ;  /* 0x00007380ff0477ac */ /* 0x000e220008000800 */
[----:B------:R-:W-:Y:S01]  /*c0b0*/  LOP3.LUT R216, R0, 0x19, RZ, 0xfc, !PT ;  /* 0x0000001900d87812 */ /* 0x000fe200078efcff */
[----:B------:R3:W-:Y:S04]  /*c0c0*/  @P4 STG.E.U8 desc[UR18][R222.64], R239 ;  /* 0x000000efde004986 */ /* 0x0007e8000c101112 */
[----:B-1----:R-:W5:Y:S01]  /*c0d0*/  LDL.LU.64 R208, [R1+0x1a0] ;  /* 0x0001a00001d07983 */ /* 0x002f620000300a00 */
[----:B0-----:R-:W-:Y:S01]  /*c0e0*/  ISETP.LT.AND P4, PT, R216, UR4, !P0 ;  /* 0x00000004d8007c0c */ /* 0x001fe2000c781270 */
[----:B------:R-:W0:Y:S02]  /*c0f0*/  LDCU UR4, c[0x0][0x39c] ;  /* 0x00007380ff0477ac */ /* 0x000e240008000800 */
[----:B------:R-:W5:Y:S01]  /*c100*/  LDL.LU.64 R216, [R1+0x48] ;  /* 0x0000480001d87983 */ /* 0x000f620000300a00 */
[----:B---3--:R-:W-:-:S03]  /*c110*/  PRMT R222, R239, 0x9910, RZ ;  /* 0x00009910efde7816 */ /* 0x008fc600000000ff */
[----:B------:R-:W3:Y:S01]  /*c120*/  LDL.LU.64 R238, [R1+0x40] ;  /* 0x0000400001ee7983 */ /* 0x000ee20000300a00 */
[----:B------:R-:W-:Y:S02]  /*c130*/  SHF.R.S32.HI R223, RZ, 0x8, R222 ;  /* 0x00000008ffdf7819 */ /* 0x000fe400000114de */
[----:B------:R-:W-:-:S03]  /*c140*/  LOP3.LUT R222, R0, 0x1a, RZ, 0xfc, !PT ;  /* 0x0000001a00de7812 */ /* 0x000fc600078efcff */
[----:B----4-:R1:W-:Y:S01]  /*c150*/  @P6 STG.E.U8 desc[UR18][R226.64], R223 ;  /* 0x000000dfe2006986 */ /* 0x0103e2000c101112 */
[----:B0-----:R-:W-:Y:S01]  /*c160*/  ISETP.LT.AND P6, PT, R222, UR4, !P0 ;  /* 0x00000004de007c0c */ /* 0x001fe2000c7c1270 */
[----:B------:R-:W0:Y:S01]  /*c170*/  LDCU UR4, c[0x0][0x39c] ;  /* 0x00007380ff0477ac */ /* 0x000e220008000800 */
[----:B------:R-:W-:Y:S01]  /*c180*/  LOP3.LUT R222, R0, 0x1b, RZ, 0xfc, !PT ;  /* 0x0000001b00de7812 */ /* 0x000fe200078efcff */
[----:B------:R-:W-:Y:S01]  /*c190*/  @P2 STG.E.U8 desc[UR18][R230.64], R240 ;  /* 0x000000f0e6002986 */ /* 0x000fe2000c101112 */
[----:B-1----:R-:W-:Y:S02]  /*c1a0*/  PRMT R226, R240, 0x9910, RZ ;  /* 0x00009910f0e27816 */ /* 0x002fe400000000ff */
[----:B0-----:R-:W-:Y:S01]  /*c1b0*/  ISETP.LT.AND P2, PT, R222, UR4, !P0 ;  /* 0x00000004de007c0c */ /* 0x001fe2000c741270 */
[----:B------:R-:W0:Y:S01]  /*c1c0*/  LDCU UR4, c[0x0][0x39c] ;  /* 0x00007380ff0477ac */ /* 0x000e220008000800 */
[----:B------:R-:W4:Y:S01]  /*c1d0*/  LDL.LU.64 R222, [R1+0x38] ;  /* 0x0000380001de7983 */ /* 0x000f220000300a00 */
[----:B------:R-:W-:-:S02]  /*c1e0*/  SHF.R.S32.HI R227, RZ, 0x8, R226 ;  /* 0x00000008ffe37819 */ /* 0x000fc400000114e2 */
[----:B------:R-:W-:-:S03]  /*c1f0*/  LOP3.LUT R226, R0, 0x1c, RZ, 0xfc, !PT ;  /* 0x0000001c00e27812 */ /* 0x000fc600078efcff */
[----:B--2---:R1:W-:Y:S04]  /*c200*/  @P5 STG.E.U8 desc[UR18][R244.64], R227 ;  /* 0x000000e3f4005986 */ /* 0x0043e8000c101112 */
[----:B-1----:R-:W2:Y:S01]  /*c210*/  LDL.LU.64 R244, [R1+0x30] ;  /* 0x0000300001f47983 */ /* 0x002ea20000300a00 */
[----:B0-----:R-:W-:Y:S01]  /*c220*/  ISETP.LT.AND P5, PT, R226, UR4, !P0 ;  /* 0x00000004e2007c0c */ /* 0x001fe2000c7a1270 */
[----:B------:R-:W0:Y:S01]  /*c230*/  LDCU UR4, c[0x0][0x39c] ;  /* 0x00007380ff0477ac */ /* 0x000e220008000800 */
[----:B------:R-:W-:Y:S01]  /*c240*/  LOP3.LUT R226, R0, 0x1d, RZ, 0xfc, !PT ;  /* 0x0000001d00e27812 */ /* 0x000fe200078efcff */
[----:B-----5:R1:W-:Y:S01]  /*c250*/  @P3 STG.E.U8 desc[UR18][R234.64], R242 ;  /* 0x000000f2ea003986 */ /* 0x0203e2000c101112 */
[----:B------:R-:W-:Y:S02]  /*c260*/  PRMT R230, R242, 0x9910, RZ ;  /* 0x00009910f2e67816 */ /* 0x000fe400000000ff */
[----:B0-----:R-:W-:Y:S01]  /*c270*/  ISETP.LT.AND P3, PT, R226, UR4, !P0 ;  /* 0x00000004e2007c0c */ /* 0x001fe2000c761270 */
[----:B------:R-:W0:Y:S01]  /*c280*/  LDCU UR4, c[0x0][0x39c] ;  /* 0x00007380ff0477ac */ /* 0x000e220008000800 */
[----:B------:R-:W5:Y:S01]  /*c290*/  LDL.LU.64 R226, [R1+0x28] ;  /* 0x0000280001e27983 */ /* 0x000f620000300a00 */
[----:B-1----:R-:W-:-:S02]  /*c2a0*/  SHF.R.S32.HI R235, RZ, 0x8, R230 ;  /* 0x00000008ffeb7819 */ /* 0x002fc400000114e6 */
[----:B------:R-:W-:Y:S01]  /*c2b0*/  LOP3.LUT R234, R0, 0x1e, RZ, 0xfc, !PT ;  /* 0x0000001e00ea7812 */ /* 0x000fe200078efcff */
[----:B------:R-:W5:Y:S04]  /*c2c0*/  LDL.LU.64 R230, [R1+0x20] ;  /* 0x0000200001e67983 */ /* 0x000f680000300a00 */
[----:B------:R1:W-:Y:S01]  /*c2d0*/  @P4 STG.E.U8 desc[UR18][R216.64], R235 ;  /* 0x000000ebd8004986 */ /* 0x0003e2000c101112 */
[----:B0-----:R-:W-:Y:S01]  /*c2e0*/  ISETP.LT.AND P4, PT, R234, UR4, !P0 ;  /* 0x00000004ea007c0c */ /* 0x001fe2000c781270 */
[----:B------:R-:W0:Y:S01]  /*c2f0*/  LDCU UR4, c[0x0][0x39c] ;  /* 0x00007380ff0477ac */ /* 0x000e220008000800 */
[----:B------:R-:W-:Y:S01]  /*c300*/  LOP3.LUT R234, R0, 0x1f, RZ, 0xfc, !PT ;  /* 0x0000001f00ea7812 */ /* 0x000fe200078efcff */
[----:B---3--:R3:W-:Y:S04]  /*c310*/  @P6 STG.E.U8 desc[UR18][R238.64], R243 ;  /* 0x000000f3ee006986 */ /* 0x0087e8000c101112 */
[----:B-1----:R-:W5:Y:S01]  /*c320*/  LDL.LU.64 R216, [R1+0x198] ;  /* 0x0001980001d87983 */ /* 0x002f620000300a00 */
[----:B0-----:R-:W-:Y:S01]  /*c330*/  ISETP.LT.AND P6, PT, R234, UR4, !P0 ;  /* 0x00000004ea007c0c */ /* 0x001fe2000c7c1270 */
[----:B------:R-:W0:Y:S02]  /*c340*/  LDCU UR4, c[0x0][0x39c] ;  /* 0x00007380ff0477ac */ /* 0x000e240008000800 */
[----:B------:R-:W5:Y:S01]  /*c350*/  LDL.LU.64 R234, [R1+0x18] ;  /* 0x0000180001ea7983 */ /* 0x000f620000300a00 */
[----:B---3--:R-:W-:-:S05]  /*c360*/  PRMT R238, R243, 0x9910, RZ ;  /* 0x00009910f3ee7816 */ /* 0x008fca00000000ff */
[----:B------:R-:W-:Y:S02]  /*c370*/  IMAD.MOV.U32 R240, RZ, RZ, R238 ;  /* 0x000000fffff07224 */ /* 0x000fe400078e00ee */
[----:B------:R-:W3:Y:S03]  /*c380*/  LDL.LU.64 R238, [R1+0x10] ;  /* 0x0000100001ee7983 */ /* 0x000ee60000300a00 */
[----:B------:R-:W-:-:S05]  /*c390*/  SHF.R.S32.HI R242, RZ, 0x8, R240 ;  /* 0x00000008fff27819 */ /* 0x000fca00000114f0 */
[----:B----4-:R1:W-:Y:S04]  /*c3a0*/  @P2 STG.E.U8 desc[UR18][R222.64], R242 ;  /* 0x000000f2de002986 */ /* 0x0103e8000c101112 */
[----:B-1----:R-:W4:Y:S04]  /*c3b0*/  LDL.LU.64 R222, [R1+0x190] ;  /* 0x0001900001de7983 */ /* 0x002f280000300a00 */
[----:B------:R-:W4:Y:S01]  /*c3c0*/  LDL.LU.64 R242, [R1+0x8] ;  /* 0x0000080001f27983 */ /* 0x000f220000300a00 */
[----:B------:R-:W-:-:S04]  /*c3d0*/  LOP3.LUT R240, R0, 0x20, RZ, 0xfc, !PT ;  /* 0x0000002000f07812 */ /* 0x000fc800078efcff */
[----:B0-----:R-:W-:Y:S01]  /*c3e0*/  ISETP.LT.AND P2, PT, R240, UR4, !P0 ;  /* 0x00000004f0007c0c */ /* 0x001fe2000c741270 */
[----:B------:R-:W0:Y:S01]  /*c3f0*/  LDCU UR4, c[0x0][0x39c] ;  /* 0x00007380ff0477ac */ /* 0x000e220008000800 */
[----:B------:R-:W-:Y:S01]  /*c400*/  LOP3.LUT R240, R0, 0x21, RZ, 0xfc, !PT ;  /* 0x0000002100f07812 */ /* 0x000fe200078efcff */
[----:B--2---:R1:W-:Y:S04]  /*c410*/  @P5 STG.E.U8 desc[UR18][R244.64], R248 ;  /* 0x000000f8f4005986 */ /* 0x0043e8000c101112 */
[----:B-1----:R-:W2:Y:S01]  /*c420*/  LDL.LU.64 R244, [R1] ;  /* 0x0000000001f47983 */ /* 0x002ea20000300a00 */
[----:B0-----:R-:W-:Y:S01]  /*c430*/  ISETP.LT.AND P5, PT, R240, UR4, !P0 ;  /* 0x00000004f0007c0c */ /* 0x001fe2000c7a1270 */
[----:B------:R-:W0:Y:S01]  /*c440*/  LDCU UR4, c[0x0][0x39c] ;  /* 0x00007380ff0477ac */ /* 0x000e220008000800 */
[----:B------:R-:W-:-:S02]  /*c450*/  PRMT R240, R248, 0x9910, RZ ;  /* 0x00009910f8f07816 */ /* 0x000fc400000000ff */
[----:B------:R-:W-:Y:S02]  /*c460*/  LOP3.LUT R248, R0, 0x22, RZ, 0xfc, !PT ;  /* 0x0000002200f87812 */ /* 0x000fe400078efcff */
[----:B------:R-:W-:-:S05]  /*c470*/  SHF.R.S32.HI R240, RZ, 0x8, R240 ;  /* 0x00000008fff07819 */ /* 0x000fca00000114f0 */
[----:B-----5:R1:W-:Y:S01]  /*c480*/  @P3 STG.E.U8 desc[UR18][R226.64], R240 ;  /* 0x000000f0e2003986 */ /* 0x0203e2000c101112 */
[----:B0-----:R-:W-:Y:S01]  /*c490*/  ISETP.LT.AND P3, PT, R248, UR4, !P0 ;  /* 0x00000004f8007c0c */ /* 0x001fe2000c761270 */
[----:B------:R-:W0:Y:S01]  /*c4a0*/  LDCU UR4, c[0x0][0x39c] ;  /* 0x00007380ff0477ac */ /* 0x000e220008000800 */
[----:B------:R-:W-:Y:S01]  /*c4b0*/  LOP3.LUT R248, R0, 0x23, RZ, 0xfc, !PT ;  /* 0x0000002300f87812 */ /* 0x000fe200078efcff */
[----:B------:R5:W-:Y:S04]  /*c4c0*/  @P4 STG.E.U8 desc[UR18][R230.64], R251 ;  /* 0x000000fbe6004986 */ /* 0x000be8000c101112 */
[----:B-1----:R-:W2:Y:S04]  /*c4d0*/  LDL.LU.64 R226, [R1+0x188] ;  /* 0x0001880001e27983 */ /* 0x002ea80000300a00 */
[----:B------:R-:W2:Y:S04]  /*c4e0*/  LDL.LU R240, [R1+0x180] ;  /* 0x0001800001f07983 */ /* 0x000ea80000300800 */
[----:B-----5:R-:W5:Y:S01]  /*c4f0*/  LDL.LU.64 R230, [R1+0x178] ;  /* 0x0001780001e67983 */ /* 0x020f620000300a00 */
[----:B0-----:R-:W-:Y:S01]  /*c500*/  ISETP.LT.AND P4, PT, R248, UR4, !P0 ;  /* 0x00000004f8007c0c */ /* 0x001fe2000c781270 */
[----:B------:R-:W0:Y:S01]  /*c510*/  LDCU UR4, c[0x0][0x39c] ;  /* 0x00007380ff0477ac */ /* 0x000e220008000800 */
[----:B------:R-:W-:-:S02]  /*c520*/  PRMT R248, R251, 0x9910, RZ ;  /* 0x00009910fbf87816 */ /* 0x000fc400000000ff */
[----:B------:R-:W-:Y:S02]  /*c530*/  LOP3.LUT R251, R0, 0x24, RZ, 0xfc, !PT ;  /* 0x0000002400fb7812 */ /* 0x000fe400078efcff */
[----:B------:R-:W-:-:S05]  /*c540*/  SHF.R.S32.HI R248, RZ, 0x8, R248 ;  /* 0x00000008fff87819 */ /* 0x000fca00000114f8 */
[----:B------:R1:W-:Y:S01]  /*c550*/  @P6 STG.E.U8 desc[UR18][R234.64], R248 ;  /* 0x000000f8ea006986 */ /* 0x0003e2000c101112 */
[----:B0-----:R-:W-:Y:S01]  /*c560*/  ISETP.LT.AND P6, PT, R251, UR4, !P0 ;  /* 0x00000004fb007c0c */ /* 0x001fe2000c7c1270 */
[----:B------:R-:W0:Y:S01]  /*c570*/  LDCU UR4, c[0x0][0x39c] ;  /* 0x00007380ff0477ac */ /* 0x000e220008000800 */
[----:B------:R-:W-:Y:S01]  /*c580*/  LOP3.LUT R251, R0, 0x25, RZ, 0xfc, !PT ;  /* 0x0000002500fb7812 */ /* 0x000fe200078efcff */
[----:B---3--:R3:W-:Y:S04]  /*c590*/  @P2 STG.E.U8 desc[UR18][R238.64], R250 ;  /* 0x000000faee002986 */ /* 0x0087e8000c101112 */
[----:B-1----:R-:W5:Y:S04]  /*c5a0*/  LDL.LU.64 R234, [R1+0x170] ;  /* 0x0001700001ea7983 */ /* 0x002f680000300a00 */
[----:B------:R-:W5:Y:S01]  /*c5b0*/  LDL.LU R248, [R1+0x168] ;  /* 0x0001680001f87983 */ /* 0x000f620000300800 */
[----:B0-----:R-:W-:Y:S01]  /*c5c0*/  ISETP.LT.AND P2, PT, R251, UR4, !P0 ;  /* 0x00000004fb007c0c */ /* 0x001fe2000c741270 */
[----:B------:R-:W0:Y:S01]  /*c5d0*/  LDCU UR4, c[0x0][0x39c] ;  /* 0x00007380ff0477ac */ /* 0x000e220008000800 */
[----:B---3--:R-:W-:Y:S01]  /*c5e0*/  PRMT R250, R250, 0x9910, RZ ;  /* 0x00009910fafa7816 */ /* 0x008fe200000000ff */
[----:B------:R-:W3:Y:S01]  /*c5f0*/  LDL.LU.64 R238, [R1+0x160] ;  /* 0x0001600001ee7983 */ /* 0x000ee20000300a00 */
[----:B------:R-:W-:-:S02]  /*c600*/  LOP3.LUT R251, R0, 0x26, RZ, 0xfc, !PT ;  /* 0x0000002600fb7812 */ /* 0x000fc400078efcff */
[----:B------:R-:W-:-:S05]  /*c610*/  SHF.R.S32.HI R250, RZ, 0x8, R250 ;  /* 0x00000008fffa7819 */ /* 0x000fca00000114fa */
[----:B----4-:R1:W-:Y:S01]  /*c620*/  @P5 STG.E.U8 desc[UR18][R242.64], R250 ;  /* 0x000000faf2005986 */ /* 0x0103e2000c101112 */
[----:B0-----:R-:W-:Y:S01]  /*c630*/  ISETP.LT.AND P5, PT, R251, UR4, !P0 ;  /* 0x00000004fb007c0c */ /* 0x001fe2000c7a1270 */
[----:B------:R-:W0:Y:S01]  /*c640*/  LDCU UR4, c[0x0][0x39c] ;  /* 0x00007380ff0477ac */ /* 0x000e220008000800 */
[----:B------:R-:W-:Y:S01]  /*c650*/  LOP3.LUT R251, R0, 0x27, RZ, 0xfc, !PT ;  /* 0x0000002700fb7812 */ /* 0x000fe200078efcff */
[----:B-1----:R-:W4:Y:S04]  /*c660*/  LDL.LU.64 R242, [R1+0x158] ;  /* 0x0001580001f27983 */ /* 0x002f280000300a00 */
[----:B------:R-:W3:Y:S04]  /*c670*/  LDL.LU R250, [R1+0x150] ;  /* 0x0001500001fa7983 */ /* 0x000ee80000300800 */
[----:B--2---:R1:W-:Y:S01]  /*c680*/  @P3 STG.E.U8 desc[UR18][R244.64], R249 ;  /* 0x000000f9f4003986 */ /* 0x0043e2000c101112 */
[----:B0-----:R-:W-:Y:S01]  /*c690*/  ISETP.LT.AND P3, PT, R251, UR4, !P0 ;  /* 0x00000004fb007c0c */ /* 0x001fe2000c761270 */
[----:B------:R-:W0:Y:S02]  /*c6a0*/  LDCU UR4, c[0x0][0x39c] ;  /* 0x00007380ff0477ac */ /* 0x000e240008000800 */
[----:B-1----:R-:W2:Y:S04]  /*c6b0*/  LDL.LU.64 R244, [R1+0x148] ;  /* 0x0001480001f47983 */ /* 0x002ea80000300a00 */
[----:B------:R-:W3:Y:S01]  /*c6c0*/  LDL.LU R251, [R1+0x144] ;  /* 0x0001440001fb7983 */ /* 0x000ee20000300800 */
[----:B------:R-:W-:-:S04]  /*c6d0*/  PRMT R249, R249, 0x9910, RZ ;  /* 0x00009910f9f97816 */ /* 0x000fc800000000ff */
[----:B------:R-:W-:-:S05]  /*c6e0*/  SHF.R.S32.HI R249, RZ, 0x8, R249 ;  /* 0x00000008fff97819 */ /* 0x000fca00000114f9 */
[----:B---3--:R1:W-:Y:S04]  /*c6f0*/  @P4 STG.E.U8 desc[UR18][R250.64], R249 ;  /* 0x000000f9fa004986 */ /* 0x0083e8000c101112 */
[----:B-1----:R-:W5:Y:S01]  /*c700*/  LDL.LU R249, [R1+0x140] ;  /* 0x0001400001f97983 */ /* 0x002f620000300800 */
[----:B------:R-:W-:-:S04]  /*c710*/  LOP3.LUT R251, R0, 0x28, RZ, 0xfc, !PT ;  /* 0x0000002800fb7812 */ /* 0x000fc800078efcff */
[----:B0-----:R-:W-:Y:S01]  /*c720*/  ISETP.LT.AND P4, PT, R251, UR4, !P0 ;  /* 0x00000004fb007c0c */ /* 0x001fe2000c781270 */
[----:B------:R-:W0:Y:S01]  /*c730*/  LDCU UR4, c[0x0][0x39c] ;  /* 0x00007380ff0477ac */ /* 0x000e220008000800 */
[----:B------:R-:W-:Y:S01]  /*c740*/  LOP3.LUT R250, R0, 0x29, RZ, 0xfc, !PT ;  /* 0x0000002900fa7812 */ /* 0x000fe200078efcff */
[----:B-----5:R1:W-:Y:S02]  /*c750*/  @P6 STG.E.U8 desc[UR18][R248.64], R241 ;  /* 0x000000f1f8006986 */ /* 0x0203e4000c101112 */
[----:B-1----:R-:W-:Y:S02]  /*c760*/  PRMT R248, R241, 0x9910, RZ ;  /* 0x00009910f1f87816 */ /* 0x002fe400000000ff */
[----:B------:R-:W3:Y:S01]  /*c770*/  LDL.LU R241, [R1+0x13c] ;  /* 0x00013c0001f17983 */ /* 0x000ee20000300800 */
[----:B0-----:R-:W-:Y:S01]  /*c780*/  ISETP.LT.AND P6, PT, R250, UR4, !P0 ;  /* 0x00000004fa007c0c */ /* 0x001fe2000c7c1270 */
[----:B------:R-:W0:Y:S01]  /*c790*/  LDCU UR4, c[0x0][0x39c] ;  /* 0x00007380ff0477ac */ /* 0x000e220008000800 */
[----:B------:R-:W-:-:S02]  /*c7a0*/  SHF.R.S32.HI R248, RZ, 0x8, R248 ;  /* 0x00000008fff87819 */ /* 0x000fc400000114f8 */
[----:B------:R-:W-:-:S03]  /*c7b0*/  LOP3.LUT R249, R0, 0x2a, RZ, 0xfc, !PT ;  /* 0x0000002a00f97812 */ /* 0x000fc600078efcff */
[----:B--2---:R1:W-:Y:S01]  /*c7c0*/  @P2 STG.E.U8 desc[UR18][R244.64], R248 ;  /* 0x000000f8f4002986 */ /* 0x0043e2000c101112 */
[----:B0-----:R-:W-:Y:S01]  /*c7d0*/  ISETP.LT.AND P2, PT, R249, UR4, !P0 ;  /* 0x00000004f9007c0c */ /* 0x001fe2000c741270 */
[----:B------:R-:W0:Y:S01]  /*c7e0*/  LDCU UR4, c[0x0][0x39c] ;  /* 0x00007380ff0477ac */ /* 0x000e220008000800 */
[----:B-1----:R-:W-:Y:S01]  /*c7f0*/  LOP3.LUT R244, R0, 0x2b, RZ, 0xfc, !PT ;  /* 0x0000002b00f47812 */ /* 0x002fe200078efcff */
[----:B----4-:R1:W-:Y:S03]  /*c800*/  @P5 STG.E.U8 desc[UR18][R242.64], R237 ;  /* 0x000000edf2005986 */ /* 0x0103e6000c101112 */
[----:B0-----:R-:W-:Y:S01]  /*c810*/  ISETP.LT.AND P5, PT, R244, UR4, !P0 ;  /* 0x00000004f4007c0c */ /* 0x001fe2000c7a1270 */
[----:B------:R-:W0:Y:S01]  /*c820*/  LDCU UR4, c[0x0][0x39c] ;  /* 0x00007380ff0477ac */ /* 0x000e220008000800 */
[----:B-1----:R-:W-:Y:S02]  /*c830*/  PRMT R242, R237, 0x9910, RZ ;  /* 0x00009910edf27816 */ /* 0x002fe400000000ff */
[----:B------:R-:W2:Y:S02]  /*c840*/  LDL.LU R237, [R1+0x138] ;  /* 0x0001380001ed7983 */ /* 0x000ea40000300800 */
[----:B------:R-:W-:-:S02]  /*c850*/  SHF.R.S32.HI R242, RZ, 0x8, R242 ;  /* 0x00000008fff27819 */ /* 0x000fc400000114f2 */
[----:B------:R-:W-:-:S03]  /*c860*/  LOP3.LUT R243, R0, 0x2c, RZ, 0xfc, !PT ;  /* 0x0000002c00f37812 */ /* 0x000fc600078efcff */
[----:B---3--:R-:W-:Y:S01]  /*c870*/  @P3 STG.E.U8 desc[UR18][R240.64], R242 ;  /* 0x000000f2f0003986 */ /* 0x008fe2000c101112 */
[----:B0-----:R-:W-:Y:S01]  /*c880*/  ISETP.LT.AND P3, PT, R243, UR4, !P0 ;  /* 0x00000004f3007c0c */ /* 0x001fe2000c761270 */
[----:B------:R-:W0:Y:S01]  /*c890*/  LDCU UR4, c[0x0][0x39c] ;  /* 0x00007380ff0477ac */ /* 0x000e220008000800 */
[----:B------:R-:W-:Y:S01]  /*c8a0*/  PRMT R243, R233, 0x9910, RZ ;  /* 0x00009910e9f37816 */ /* 0x000fe200000000ff */
[----:B------:R1:W-:Y:S04]  /*c8b0*/  @P4 STG.E.U8 desc[UR18][R238.64], R233 ;  /* 0x000000e9ee004986 */ /* 0x0003e8000c101112 */
[----:B-1----:R-:W3:Y:S01]  /*c8c0*/  LDL.LU R233, [R1+0x134] ;  /* 0x0001340001e97983 */ /* 0x002ee20000300800 */
[----:B------:R-:W-:-:S04]  /*c8d0*/  LOP3.LUT R240, R0, 0x2d, RZ, 0xfc, !PT ;  /* 0x0000002d00f07812 */ /* 0x000fc800078efcff */
[----:B0-----:R-:W-:Y:S01]  /*c8e0*/  ISETP.LT.AND P4, PT, R240, UR4, !P0 ;  /* 0x00000004f0007c0c */ /* 0x001fe2000c781270 */
[----:B------:R-:W0:Y:S01]  /*c8f0*/  LDCU UR4, c[0x0][0x39c] ;  /* 0x00007380ff0477ac */ /* 0x000e220008000800 */
[----:B------:R-:W-:Y:S02]  /*c900*/  SHF.R.S32.HI R238, RZ, 0x8, R243 ;  /* 0x00000008ffee7819 */ /* 0x000fe400000114f3 */
[----:B------:R-:W-:-:S03]  /*c910*/  LOP3.LUT R239, R0, 0x2e, RZ, 0xfc, !PT ;  /* 0x0000002e00ef7812 */ /* 0x000fc600078efcff */
[----:B--2---:R-:W-:Y:S01]  /*c920*/  @P6 STG.E.U8 desc[UR18][R236.64], R238 ;  /* 0x000000eeec006986 */ /* 0x004fe2000c101112 */
[----:B0-----:R-:W-:Y:S01]  /*c930*/  ISETP.LT.AND P6, PT, R239, UR4, !P0 ;  /* 0x00000004ef007c0c */ /* 0x001fe2000c7c1270 */
[----:B------:R-:W0:Y:S01]  /*c940*/  LDCU UR4, c[0x0][0x39c] ;  /* 0x00007380ff0477ac */ /* 0x000e220008000800 */
[----:B------:R-:W-:-:S04]  /*c950*/  PRMT R239, R229, 0x9910, RZ ;  /* 0x00009910e5ef7816 */ /* 0x000fc800000000ff */
[----:B------:R-:W-:Y:S01]  /*c960*/  SHF.R.S32.HI R239, RZ, 0x8, R239 ;  /* 0x00000008ffef7819 */ /* 0x000fe200000114ef */
[----:B------:R1:W-:Y:S04]  /*c970*/  @P2 STG.E.U8 desc[UR18][R234.64], R229 ;  /* 0x000000e5ea002986 */ /* 0x0003e8000c101112 */
[----:B-1----:R-:W2:Y:S01]  /*c980*/  LDL.LU R229, [R1+0x130] ;  /* 0x0001300001e57983 */ /* 0x002ea20000300800 */
[----:B------:R-:W-:-:S03]  /*c990*/  PRMT R235, R225, 0x9910, RZ ;  /* 0x00009910e1eb7816 */ /* 0x000fc600000000ff */
[----:B---3--:R-:W-:Y:S04]  /*c9a0*/  @P5 STG.E.U8 desc[UR18][R232.64], R239 ;  /* 0x000000efe8005986 */ /* 0x008fe8000c101112 */
[----:B------:R1:W-:Y:S04]  /*c9b0*/  @P3 STG.E.U8 desc[UR18][R230.64], R225 ;  /* 0x000000e1e6003986 */ /* 0x0003e8000c101112 */
[----:B-1----:R-:W3:Y:S01]  /*c9c0*/  LDL.LU R225, [R1+0x12c] ;  /* 0x00012c0001e17983 */ /* 0x002ee20000300800 */
[----:B------:R-:W-:-:S04]  /*c9d0*/  LOP3.LUT R240, R0, 0x2f, RZ, 0xfc, !PT ;  /* 0x0000002f00f07812 */ /* 0x000fc800078efcff */
[----:B0-----:R-:W-:Y:S01]  /*c9e0*/  ISETP.LT.AND P2, PT, R240, UR4, !P0 ;  /* 0x00000004f0007c0c */ /* 0x001fe2000c741270 */
[----:B------:R-:W0:Y:S01]  /*c9f0*/  LDCU UR4, c[0x0][0x39c] ;  /* 0x00007380ff0477ac */ /* 0x000e220008000800 */
[----:B------:R-:W-:Y:S02]  /*ca00*/  LOP3.LUT R240, R0, 0x30, RZ, 0xfc, !PT ;  /* 0x0000003000f07812 */ /* 0x000fe400078efcff */
[----:B------:R-:W-:Y:S02]  /*ca10*/  PRMT R231, R221, 0x9910, RZ ;  /* 0x00009910dde77816 */ /* 0x000fe400000000ff */
[----:B------:R-:W-:Y:S02]  /*ca20*/  SHF.R.S32.HI R235, RZ, 0x8, R235 ;  /* 0x00000008ffeb7819 */ /* 0x000fe400000114eb */
[----:B------:R-:W-:Y:S02]  /*ca30*/  SHF.R.S32.HI R231, RZ, 0x8, R231 ;  /* 0x00000008ffe77819 */ /* 0x000fe400000114e7 */
[----:B0-----:R-:W-:Y:S01]  /*ca40*/  ISETP.LT.AND P5, PT, R240, UR4, !P0 ;  /* 0x00000004f0007c0c */ /* 0x001fe2000c7a1270 */
[----:B------:R-:W0:Y:S01]  /*ca50*/  LDCU UR4, c[0x0][0x39c] ;  /* 0x00007380ff0477ac */ /* 0x000e220008000800 */
[----:B--2---:R-:W-:Y:S04]  /*ca60*/  @P4 STG.E.U8 desc[UR18][R228.64], R235 ;  /* 0x000000ebe4004986 */ /* 0x004fe8000c101112 */
[----:B------:R1:W-:Y:S04]  /*ca70*/  @P6 STG.E.U8 desc[UR18][R226.64], R221 ;  /* 0x000000dde2006986 */ /* 0x0003e8000c101112 */
[----:B-1----:R-:W2:Y:S01]  /*ca80*/  LDL.LU R221, [R1+0x128] ;  /* 0x0001280001dd7983 */ /* 0x002ea20000300800 */
[----:B------:R-:W-:-:S02]  /*ca90*/  PRMT R227, R213, 0x9910, RZ ;  /* 0x00009910d5e37816 */ /* 0x000fc400000000ff */
[----:B------:R-:W-:-:S04]  /*caa0*/  LOP3.LUT R236, R0, 0x31, RZ, 0xfc, !PT ;  /* 0x0000003100ec7812 */ /* 0x000fc800078efcff */
[----:B0-----:R-:W-:Y:S01]  /*cab0*/  ISETP.LT.AND P3, PT, R236, UR4, !P0 ;  /* 0x00000004ec007c0c */ /* 0x001fe2000c761270 */
[----:B------:R-:W0:Y:S01]  /*cac0*/  LDCU UR4, c[0x0][0x39c] ;  /* 0x00007380ff0477ac */ /* 0x000e220008000800 */
[----:B---3--:R-:W-:Y:S04]  /*cad0*/  @P2 STG.E.U8 desc[UR18][R224.64], R231 ;  /* 0x000000e7e0002986 */ /* 0x008fe8000c101112 */
[----:B------:R1:W-:Y:S04]  /*cae0*/  @P5 STG.E.U8 desc[UR18][R222.64], R213 ;  /* 0x000000d5de005986 */ /* 0x0003e8000c101112 */
[----:B-1----:R-:W3:Y:S01]  /*caf0*/  LDL.LU R213, [R1+0x124] ;  /* 0x0001240001d57983 */ /* 0x002ee20000300800 */
[----:B------:R-:W-:-:S04]  /*cb00*/  LOP3.LUT R234, R0, 0x32, RZ, 0xfc, !PT ;  /* 0x0000003200ea7812 */ /* 0x000fc800078efcff */
[----:B0-----:R-:W-:Y:S01]  /*cb10*/  ISETP.LT.AND P4, PT, R234, UR4, !P0 ;  /* 0x00000004ea007c0c */ /* 0x001fe2000c781270 */
[----:B------:R-:W0:Y:S01]  /*cb20*/  LDCU UR4, c[0x0][0x39c] ;  /* 0x00007380ff0477ac */ /* 0x000e220008000800 */
[C---:B------:R-:W-:Y:S02]  /*cb30*/  LOP3.LUT R232, R0.reuse, 0x33, RZ, 0xfc, !PT ;  /* 0x0000003300e87812 */ /* 0x040fe400078efcff */
[----:B------:R-:W-:Y:S02]  /*cb40*/  LOP3.LUT R230, R0, 0x34, RZ, 0xfc, !PT ;  /* 0x0000003400e67812 */ /* 0x000fe400078efcff */
[----:B0-----:R-:W-:Y:S01]  /*cb50*/  ISETP.LT.AND P6, PT, R232, UR4, !P0 ;  /* 0x00000004e8007c0c */ /* 0x001fe2000c7c1270 */
[----:B------:R-:W0:Y:S01]  /*cb60*/  LDCU UR4, c[0x0][0x39c] ;  /* 0x00007380ff0477ac */ /* 0x000e220008000800 */
[----:B------:R-:W-:Y:S02]  /*cb70*/  PRMT R223, R205, 0x9910, RZ ;  /* 0x00009910cddf7816 */ /* 0x000fe400000000ff */
[----:B------:R-:W-:-:S02]  /*cb80*/  SHF.R.S32.HI R227, RZ, 0x8, R227 ;  /* 0x00000008ffe37819 */ /* 0x000fc400000114e3 */
[----:B------:R-:W-:-:S03]  /*cb90*/  SHF.R.S32.HI R223, RZ, 0x8, R223 ;  /* 0x00000008ffdf7819 */ /* 0x000fc600000114df */
[----:B--2---:R-:W-:Y:S01]  /*cba0*/  @P3 STG.E.U8 desc[UR18][R220.64], R227 ;  /* 0x000000e3dc003986 */ /* 0x004fe2000c101112 */
[----:B0-----:R-:W-:-:S03]  /*cbb0*/  ISETP.LT.AND P2, PT, R230, UR4, !P0 ;  /* 0x00000004e6007c0c */ /* 0x001fc6000c741270 */
[----:B------:R0:W-:Y:S01]  /*cbc0*/  @P4 STG.E.U8 desc[UR18][R216.64], R205 ;  /* 0x000000cdd8004986 */ /* 0x0001e2000c101112 */
[----:B------:R-:W1:Y:S03]  /*cbd0*/  LDCU UR4, c[0x0][0x39c] ;  /* 0x00007380ff0477ac */ /* 0x000e660008000800 */
[----:B0-----:R-:W2:Y:S01]  /*cbe0*/  LDL.LU R205, [R1+0x120] ;  /* 0x0001200001cd7983 */ /* 0x001ea20000300800 */
[----:B------:R-:W-:Y:S02]  /*cbf0*/  PRMT R217, R197, 0x9910, RZ ;  /* 0x00009910c5d97816 */ /* 0x000fe400000000ff */
[----:B------:R-:W-:-:S04]  /*cc00*/  LOP3.LUT R228, R0, 0x35, RZ, 0xfc, !PT ;  /* 0x0000003500e47812 */ /* 0x000fc800078efcff */
[----:B-1----:R-:W-:Y:S01]  /*cc10*/  ISETP.LT.AND P5, PT, R228, UR4, !P0 ;  /* 0x00000004e4007c0c */ /* 0x002fe2000c7a1270 */
[----:B------:R-:W0:Y:S01]  /*cc20*/  LDCU UR4, c[0x0][0x39c] ;  /* 0x00007380ff0477ac */ /* 0x000e220008000800 */
[----:B---3--:R-:W-:Y:S04]  /*cc30*/  @P6 STG.E.U8 desc[UR18][R212.64], R223 ;  /* 0x000000dfd4006986 */ /* 0x008fe8000c101112 */
[----:B------:R1:W-:Y:S04]  /*cc40*/  @P2 STG.E.U8 desc[UR18][R208.64], R197 ;  /* 0x000000c5d0002986 */ /* 0x0003e8000c101112 */
[----:B-1----:R-:W3:Y:S01]  /*cc50*/  LDL.LU R197, [R1+0x11c] ;  /* 0x00011c0001c57983 */ /* 0x002ee20000300800 */
[----:B------:R-:W-:-:S02]  /*cc60*/  LOP3.LUT R226, R0, 0x36, RZ, 0xfc, !PT ;  /* 0x0000003600e27812 */ /* 0x000fc400078efcff */
[----:B------:R-:W-:Y:S01]  /*cc70*/  LOP3.LUT R224, R0, 0x37, RZ, 0xfc, !PT ;  /* 0x0000003700e07812 */ /* 0x000fe200078efcff */
[----:B------:R-:W4:Y:S01]  /*cc80*/  LDL.LU R250, [R1+0x10c] ;  /* 0x00010c0001fa7983 */ /* 0x000f220000300800 */
[----:B0-----:R-:W-:Y:S01]  /*cc90*/  ISETP.LT.AND P3, PT, R226, UR4, !P0 ;  /* 0x00000004e2007c0c */ /* 0x001fe2000c761270 */
[----:B------:R-:W0:Y:S01]  /*cca0*/  LDCU UR4, c[0x0][0x39c] ;  /* 0x00007380ff0477ac */ /* 0x000e220008000800 */
[----:B------:R-:W-:Y:S02]  /*ccb0*/  LOP3.LUT R222, R0, 0x38, RZ, 0xfc, !PT ;  /* 0x0000003800de7812 */ /* 0x000fe400078efcff */
[----:B0-----:R-:W-:Y:S01]  /*ccc0*/  ISETP.LT.AND P4, PT, R224, UR4, !P0 ;  /* 0x00000004e0007c0c */ /* 0x001fe2000c781270 */
[----:B------:R-:W0:Y:S01]  /*ccd0*/  LDCU UR4, c[0x0][0x39c] ;  /* 0x00007380ff0477ac */ /* 0x000e220008000800 */
[----:B------:R-:W-:Y:S02]  /*cce0*/  PRMT R209, R203, 0x9910, RZ ;  /* 0x00009910cbd17816 */ /* 0x000fe400000000ff */
[----:B------:R-:W-:-:S02]  /*ccf0*/  SHF.R.S32.HI R217, RZ, 0x8, R217 ;  /* 0x00000008ffd97819 */ /* 0x000fc400000114d9 */
[----:B------:R-:W-:Y:S02]  /*cd00*/  SHF.R.S32.HI R209, RZ, 0x8, R209 ;  /* 0x00000008ffd17819 */ /* 0x000fe400000114d1 */
[----:B0-----:R-:W-:Y:S01]  /*cd10*/  ISETP.LT.AND P6, PT, R222, UR4, !P0 ;  /* 0x00000004de007c0c */ /* 0x001fe2000c7c1270 */
[----:B--2---:R-:W-:Y:S01]  /*cd20*/  @P5 STG.E.U8 desc[UR18][R204.64], R217 ;  /* 0x000000d9cc005986 */ /* 0x004fe2000c101112 */
[----:B------:R-:W0:Y:S03]  /*cd30*/  LDCU UR4, c[0x0][0x39c] ;  /* 0x00007380ff0477ac */ /* 0x000e260008000800 */
[----:B------:R1:W-:Y:S04]  /*cd40*/  @P3 STG.E.U8 desc[UR18][R200.64], R203 ;  /* 0x000000cbc8003986 */ /* 0x0003e8000c101112 */
[----:B-1----:R-:W2:Y:S01]  /*cd50*/  LDL.LU R203, [R1+0x118] ;  /* 0x0001180001cb7983 */ /* 0x002ea20000300800 */
[----:B------:R-:W-:-:S03]  /*cd60*/  PRMT R201, R207, 0x9910, RZ ;  /* 0x00009910cfc97816 */ /* 0x000fc600000000ff */
[----:B---3--:R-:W-:Y:S04]  /*cd70*/  @P4 STG.E.U8 desc[UR18][R196.64], R209 ;  /* 0x000000d1c4004986 */ /* 0x008fe8000c101112 */
[----:B------:R1:W-:Y:S04]  /*cd80*/  @P6 STG.E.U8 desc[UR18][R198.64], R207 ;  /* 0x000000cfc6006986 */ /* 0x0003e8000c101112 */
[----:B-1----:R-:W3:Y:S01]  /*cd90*/  LDL.LU R207, [R1+0x114] ;  /* 0x0001140001cf7983 */ /* 0x002ee20000300800 */
[C---:B------:R-:W-:Y:S02]  /*cda0*/  LOP3.LUT R220, R0.reuse, 0x39, RZ, 0xfc, !PT ;  /* 0x0000003900dc7812 */ /* 0x040fe400078efcff */
[----:B------:R-:W-:Y:S01]  /*cdb0*/  LOP3.LUT R216, R0, 0x3a, RZ, 0xfc, !PT ;  /* 0x0000003a00d87812 */ /* 0x000fe200078efcff */
[----:B------:R-:W5:Y:S01]  /*cdc0*/  LDL.LU R251, [R1+0x108] ;  /* 0x0001080001fb7983 */ /* 0x000f620000300800 */
[----:B0-----:R-:W-:Y:S01]  /*cdd0*/  ISETP.LT.AND P2, PT, R220, UR4, !P0 ;  /* 0x00000004dc007c0c */ /* 0x001fe2000c741270 */
[----:B------:R-:W0:Y:S01]  /*cde0*/  LDCU UR4, c[0x0][0x39c] ;  /* 0x00007380ff0477ac */ /* 0x000e220008000800 */
[----:B------:R-:W-:-:S02]  /*cdf0*/  SHF.R.S32.HI R201, RZ, 0x8, R201 ;  /* 0x00000008ffc97819 */ /* 0x000fc400000114c9 */
[----:B------:R-:W-:Y:S02]  /*ce00*/  PRMT R197, R219, 0x9910, RZ ;  /* 0x00009910dbc57816 */ /* 0x000fe400000000ff */
[----:B0-----:R-:W-:Y:S01]  /*ce10*/  ISETP.LT.AND P5, PT, R216, UR4, !P0 ;  /* 0x00000004d8007c0c */ /* 0x001fe2000c7a1270 */
[----:B------:R-:W0:Y:S06]  /*ce20*/  LDCU UR4, c[0x0][0x39c] ;  /* 0x00007380ff0477ac */ /* 0x000e2c0008000800 */
[----:B--2---:R-:W-:Y:S01]  /*ce30*/  @P2 STG.E.U8 desc[UR18][R202.64], R201 ;  /* 0x000000c9ca002986 */ /* 0x004fe2000c101112 */
[----:B------:R-:W-:-:S04]  /*ce40*/  LOP3.LUT R212, R0, 0x3b, RZ, 0xfc, !PT ;  /* 0x0000003b00d47812 */ /* 0x000fc800078efcff */
[----:B0-----:R-:W-:Y:S01]  /*ce50*/  ISETP.LT.AND P3, PT, R212, UR4, !P0 ;  /* 0x00000004d4007c0c */ /* 0x001fe2000c761270 */
[----:B------:R-:W0:Y:S01]  /*ce60*/  LDCU UR4, c[0x0][0x39c] ;  /* 0x00007380ff0477ac */ /* 0x000e220008000800 */
[----:B------:R-:W-:Y:S01]  /*ce70*/  LOP3.LUT R208, R0, 0x3c, RZ, 0xfc, !PT ;  /* 0x0000003c00d07812 */ /* 0x000fe200078efcff */
[----:B---3--:R1:W-:Y:S04]  /*ce80*/  @P5 STG.E.U8 desc[UR18][R206.64], R219 ;  /* 0x000000dbce005986 */ /* 0x0083e8000c101112 */
[----:B-1----:R-:W2:Y:S01]  /*ce90*/  LDL.LU R219, [R1+0x110] ;  /* 0x0001100001db7983 */ /* 0x002ea20000300800 */
[----:B0-----:R-:W-:Y:S01]  /*cea0*/  ISETP.LT.AND P4, PT, R208, UR4, !P0 ;  /* 0x00000004d0007c0c */ /* 0x001fe2000c781270 */
[----:B------:R-:W0:Y:S01]  /*ceb0*/  LDCU UR4, c[0x0][0x39c] ;  /* 0x00007380ff0477ac */ /* 0x000e220008000800 */
[----:B------:R-:W-:-:S02]  /*cec0*/  LOP3.LUT R204, R0, 0x3d, RZ, 0xfc, !PT ;  /* 0x0000003d00cc7812 */ /* 0x000fc400078efcff */
[----:B------:R-:W-:Y:S02]  /*ced0*/  LOP3.LUT R200, R0, 0x3e, RZ, 0xfc, !PT ;  /* 0x0000003e00c87812 */ /* 0x000fe400078efcff */
[----:B0-----:R-:W-:Y:S01]  /*cee0*/  ISETP.LT.AND P6, PT, R204, UR4, !P0 ;  /* 0x00000004cc007c0c */ /* 0x001fe2000c7c1270 */
[----:B------:R-:W0:Y:S01]  /*cef0*/  LDCU UR4, c[0x0][0x39c] ;  /* 0x00007380ff0477ac */ /* 0x000e220008000800 */
[----:B------:R-:W-:Y:S02]  /*cf00*/  LOP3.LUT R196, R0, 0x3f, RZ, 0xfc, !PT ;  /* 0x0000003f00c47812 */ /* 0x000fe400078efcff */
[----:B0-----:R-:W-:Y:S01]  /*cf10*/  ISETP.LT.AND P2, PT, R200, UR4, !P0 ;  /* 0x00000004c8007c0c */ /* 0x001fe2000c741270 */
[----:B------:R-:W0:Y:S01]  /*cf20*/  LDCU UR4, c[0x0][0x39c] ;  /* 0x00007380ff0477ac */ /* 0x000e220008000800 */
[----:B----4-:R-:W-:Y:S02]  /*cf30*/  PRMT R199, R250, 0x9910, RZ ;  /* 0x00009910fac77816 */ /* 0x010fe400000000ff */
[----:B------:R-:W-:-:S02]  /*cf40*/  SHF.R.S32.HI R197, RZ, 0x8, R197 ;  /* 0x00000008ffc57819 */ /* 0x000fc400000114c5 */
[----:B------:R-:W-:Y:S01]  /*cf50*/  SHF.R.S32.HI R199, RZ, 0x8, R199 ;  /* 0x00000008ffc77819 */ /* 0x000fe200000114c7 */
[----:B------:R-:W-:Y:S01]  /*cf60*/  VIADD R252, R252, UR5 ;  /* 0x00000005fcfc7c36 */ /* 0x000fe20008000000 */
[----:B------:R-:W-:Y:S01]  /*cf70*/  LOP3.LUT R198, R0, 0x41, RZ, 0xfc, !PT ;  /* 0x0000004100c67812 */ /* 0x000fe200078efcff */
[----:B------:R-:W-:Y:S01]  /*cf80*/  @P3 STG.E.U8 desc[UR18][R210.64], R197 ;  /* 0x000000c5d2003986 */ /* 0x000fe2000c101112 */
[----:B------:R-:W-:-:S03]  /*cf90*/  F2FP.SATFINITE.E5M2.F32.PACK_AB_MERGE_C R203, R133, R132, RZ ;  /* 0x0000008485cb723e */ /* 0x000fc600048060ff */
[----:B------:R-:W-:Y:S01]  /*cfa0*/  @P4 STG.E.U8 desc[UR18][R214.64], R250 ;  /* 0x000000fad6004986 */ /* 0x000fe2000c101112 */
[----:B0-----:R-:W-:Y:S01]  /*cfb0*/  ISETP.LT.AND P5, PT, R196, UR4, !P0 ;  /* 0x00000004c4007c0c */ /* 0x001fe2000c7a1270 */
[----:B------:R-:W0:Y:S01]  /*cfc0*/  LDCU UR4, c[0x0][0x39c] ;  /* 0x00007380ff0477ac */ /* 0x000e220008000800 */
[----:B------:R-:W-:Y:S02]  /*cfd0*/  LOP3.LUT R196, R0, 0x40, RZ, 0xfc, !PT ;  /* 0x0000004000c47812 */ /* 0x000fe400078efcff */
[----:B------:R-:W-:Y:S01]  /*cfe0*/  ISETP.LT.AND P4, PT, R198, UR7, !P0 ;  /* 0x00000007c6007c0c */ /* 0x000fe2000c781270 */
[----:B------:R-:W-:Y:S01]  /*cff0*/  VIADD R198, R252, UR5 ;  /* 0x00000005fcc67c36 */ /* 0x000fe20008000000 */
[----:B------:R-:W-:Y:S01]  /*d000*/  ISETP.LT.AND P3, PT, R196, UR6, !P0 ;  /* 0x00000006c4007c0c */ /* 0x000fe2000c761270 */
[----:B------:R-:W1:Y:S01]  /*d010*/  LDCU UR7, c[0x0][0x39c] ;  /* 0x00007380ff0777ac */ /* 0x000e620008000800 */
[----:B------:R-:W-:Y:S02]  /*d020*/  LOP3.LUT R196, R0, 0x42, RZ, 0xfc, !PT ;  /* 0x0000004200c47812 */ /* 0x000fe400078efcff */
[----:B-----5:R-:W-:Y:S01]  /*d030*/  PRMT R201, R251, 0x9910, RZ ;  /* 0x00009910fbc97816 */ /* 0x020fe200000000ff */
[----:B------:R-:W3:Y:S03]  /*d040*/  LDCU UR6, c[0x0][0x39c] ;  /* 0x00007380ff0677ac */ /* 0x000ee60008000800 */
[----:B------:R-:W-:-:S02]  /*d050*/  SHF.R.S32.HI R201, RZ, 0x8, R201 ;  /* 0x00000008ffc97819 */ /* 0x000fc400000114c9 */
[----:B------:R-:W-:Y:S02]  /*d060*/  PRMT R202, R203, 0x9910, RZ ;  /* 0x00009910cbca7816 */ /* 0x000fe400000000ff */
[----:B------:R-:W-:Y:S02]  /*d070*/  LOP3.LUT R204, R0, 0x44, RZ, 0xfc, !PT ;  /* 0x0000004400cc7812 */ /* 0x000fe400078efcff */
[----:B------:R-:W-:-:S04]  /*d080*/  F2FP.SATFINITE.E5M2.F32.PACK_AB_MERGE_C R137, R137, R136, RZ ;  /* 0x000000888989723e */ /* 0x000fc800048060ff */
[----:B------:R-:W-:Y:S02]  /*d090*/  PRMT R136, R137, 0x9910, RZ ;  /* 0x0000991089887816 */ /* 0x000fe400000000ff */
[----:B------:R-:W-:Y:S02]  /*d0a0*/  F2FP.SATFINITE.E5M2.F32.PACK_AB_MERGE_C R143, R143, R142, RZ ;  /* 0x0000008e8f8f723e */ /* 0x000fe400048060ff */
[----:B------:R-:W-:Y:S02]  /*d0b0*/  F2FP.SATFINITE.E5M2.F32.PACK_AB_MERGE_C R145, R145, R144, RZ ;  /* 0x000000909191723e */ /* 0x000fe400048060ff */
[----:B------:R-:W-:Y:S02]  /*d0c0*/  F2FP.SATFINITE.E5M2.F32.PACK_AB_MERGE_C R147, R147, R146, RZ ;  /* 0x000000929393723e */ /* 0x000fe400048060ff */
[----:B------:R-:W-:Y:S02]  /*d0d0*/  F2FP.SATFINITE.E5M2.F32.PACK_AB_MERGE_C R149, R149, R148, RZ ;  /* 0x000000949595723e */ /* 0x000fe400048060ff */
[----:B------:R-:W-:-:S02]  /*d0e0*/  F2FP.SATFINITE.E5M2.F32.PACK_AB_MERGE_C R151, R151, R150, RZ ;  /* 0x000000969797723e */ /* 0x000fc400048060ff */
[----:B------:R-:W-:Y:S02]  /*d0f0*/  F2FP.SATFINITE.E5M2.F32.PACK_AB_MERGE_C R153, R153, R152, RZ ;  /* 0x000000989999723e */ /* 0x000fe400048060ff */
[----:B------:R-:W-:Y:S02]  /*d100*/  LOP3.LUT R142, R0, 0x56, RZ, 0xfc, !PT ;  /* 0x00000056008e7812 */ /* 0x000fe400078efcff */
[----:B------:R-:W-:Y:S01]  /*d110*/  F2FP.SATFINITE.E5M2.F32.PACK_AB_MERGE_C R155, R155, R154, RZ ;  /* 0x0000009a9b9b723e */ /* 0x000fe200048060ff */
[----:B--2---:R2:W-:Y:S04]  /*d120*/  @P6 STG.E.U8 desc[UR18][R218.64], R199 ;  /* 0x000000c7da006986 */ /* 0x0045e8000c101112 */
[----:B------:R-:W-:Y:S01]  /*d130*/  @P2 STG.E.U8 desc[UR18][R246.64], R251 ;  /* 0x000000fbf6002986 */ /* 0x000fe2000c101112 */
[----:B------:R-:W-:-:S02]  /*d140*/  IADD3 R132, P2, PT, R252, R3, RZ ;  /* 0x00000003fc847210 */ /* 0x000fc40007f5e0ff */
[----:B------:R-:W-:Y:S02]  /*d150*/  ISETP.LT.AND P6, PT, R196, UR8, !P0 ;  /* 0x00000008c4007c0c */ /* 0x000fe4000c7c1270 */
[-C--:B------:R-:W-:Y:S02]  /*d160*/  LEA.HI.X.SX32 R133, R252, R2.reuse, 0x1, P2 ;  /* 0x00000002fc857211 */ /* 0x080fe400010f0eff */
[-C--:B------:R-:W-:Y:S02]  /*d170*/  IADD3 R196, P2, PT, R198, R3.reuse, RZ ;  /* 0x00000003c6c47210 */ /* 0x080fe40007f5e0ff */
[----:B--2---:R-:W-:Y:S02]  /*d180*/  LOP3.LUT R199, R0, 0x43, RZ, 0xfc, !PT ;  /* 0x0000004300c77812 */ /* 0x004fe400078efcff */
[C---:B------:R-:W-:Y:S02]  /*d190*/  LEA.HI.X.SX32 R197, R198.reuse, R2, 0x1, P2 ;  /* 0x00000002c6c57211 */ /* 0x040fe400010f0eff */
[----:B0-----:R-:W-:Y:S01]  /*d1a0*/  ISETP.LT.AND P2, PT, R199, UR4, !P0 ;  /* 0x00000004c7007c0c */ /* 0x001fe2000c741270 */
[----:B------:R-:W0:Y:S01]  /*d1b0*/  LDCU UR4, c[0x0][0x39c] ;  /* 0x00007380ff0477ac */ /* 0x000e220008000800 */
[----:B------:R-:W-:Y:S01]  /*d1c0*/  VIADD R199, R198, UR5 ;  /* 0x00000005c6c77c36 */ /* 0x000fe20008000000 */
[----:B------:R2:W-:Y:S04]  /*d1d0*/  @P5 STG.E.U8 desc[UR18][R132.64], R201 ;  /* 0x000000c984005986 */ /* 0x0005e8000c101112 */
[----:B------:R4:W-:Y:S01]  /*d1e0*/  @P3 STG.E.U8 desc[UR18][R196.64], R203 ;  /* 0x000000cbc4003986 */ /* 0x0009e2000c101112 */
[C---:B------:R-:W-:Y:S01]  /*d1f0*/  IADD3 R198, P3, PT, R199.reuse, R3, RZ ;  /* 0x00000003c7c67210 */ /* 0x040fe20007f7e0ff */
[----:B------:R-:W-:-:S03]  /*d200*/  VIADD R200, R199, UR5 ;  /* 0x00000005c7c87c36 */ /* 0x000fc60008000000 */
[-C--:B------:R-:W-:Y:S02]  /*d210*/  LEA.HI.X.SX32 R199, R199, R2.reuse, 0x1, P3 ;  /* 0x00000002c7c77211 */ /* 0x080fe400018f0eff */
[----:B--2---:R-:W-:Y:S02]  /*d220*/  SHF.R.S32.HI R201, RZ, 0x8, R202 ;  /* 0x00000008ffc97819 */ /* 0x004fe400000114ca */
[----:B------:R-:W-:Y:S02]  /*d230*/  LOP3.LUT R133, R0, 0x45, RZ, 0xfc, !PT ;  /* 0x0000004500857812 */ /* 0x000fe400078efcff */
[----:B------:R-:W-:Y:S01]  /*d240*/  IADD3 R132, P5, PT, R200, R3, RZ ;  /* 0x00000003c8847210 */ /* 0x000fe20007fbe0ff */
[----:B------:R2:W-:Y:S01]  /*d250*/  @P4 STG.E.U8 desc[UR18][R198.64], R201 ;  /* 0x000000c9c6004986 */ /* 0x0005e2000c101112 */
[----:B----4-:R-:W-:Y:S02]  /*d260*/  LOP3.LUT R196, R0, 0x46, RZ, 0xfc, !PT ;  /* 0x0000004600c47812 */ /* 0x010fe400078efcff */
[----:B-1----:R-:W-:Y:S01]  /*d270*/  ISETP.LT.AND P4, PT, R133, UR7, !P0 ;  /* 0x0000000785007c0c */ /* 0x002fe2000c781270 */
[----:B------:R-:W1:Y:S01]  /*d280*/  LDCU UR7, c[0x0][0x39c] ;  /* 0x00007380ff0777ac */ /* 0x000e620008000800 */
[C---:B------:R-:W-:Y:S01]  /*d290*/  LEA.HI.X.SX32 R133, R200.reuse, R2, 0x1, P5 ;  /* 0x00000002c8857211 */ /* 0x040fe200028f0eff */
[----:B------:R-:W-:Y:S01]  /*d2a0*/  VIADD R200, R200, UR5 ;  /* 0x00000005c8c87c36 */ /* 0x000fe20008000000 */
[----:B------:R-:W-:-:S02]  /*d2b0*/  F2FP.SATFINITE.E5M2.F32.PACK_AB_MERGE_C R203, R135, R134, RZ ;  /* 0x0000008687cb723e */ /* 0x000fc400048060ff */
[----:B0-----:R-:W-:Y:S01]  /*d2c0*/  ISETP.LT.AND P5, PT, R196, UR4, !P0 ;  /* 0x00000004c4007c0c */ /* 0x001fe2000c7a1270 */
[----:B------:R-:W0:Y:S01]  /*d2d0*/  LDCU UR4, c[0x0][0x39c] ;  /* 0x00007380ff0477ac */ /* 0x000e220008000800 */
[----:B------:R-:W-:Y:S01]  /*d2e0*/  PRMT R135, R203, 0x9910, RZ ;  /* 0x00009910cb877816 */ /* 0x000fe200000000ff */
[----:B------:R4:W-:Y:S01]  /*d2f0*/  @P6 STG.E.U8 desc[UR18][R132.64], R203 ;  /* 0x000000cb84006986 */ /* 0x0009e2000c101112 */
[----:B---3--:R-:W-:Y:S01]  /*d300*/  ISETP.LT.AND P3, PT, R204, UR6, !P0 ;  /* 0x00000006cc007c0c */ /* 0x008fe2000c761270 */
[----:B------:R-:W3:Y:S01]  /*d310*/  LDCU UR6, c[0x0][0x39c] ;  /* 0x00007380ff0677ac */ /* 0x000ee20008000800 */
[C---:B------:R-:W-:Y:S01]  /*d320*/  IADD3 R134, P6, PT, R200.reuse, R3, RZ ;  /* 0x00000003c8867210 */ /* 0x040fe20007fde0ff */
[C---:B--2---:R-:W-:Y:S02]  /*d330*/  VIADD R198, R200.reuse, UR5 ;  /* 0x00000005c8c67c36 */ /* 0x044fe40008000000 */
[----:B------:R-:W-:Y:S01]  /*d340*/  IMAD.MOV.U32 R199, RZ, RZ, R135 ;  /* 0x000000ffffc77224 */ /* 0x000fe200078e0087 */
[----:B------:R-:W-:-:S02]  /*d350*/  LEA.HI.X.SX32 R135, R200, R2, 0x1, P6 ;  /* 0x00000002c8877211 */ /* 0x000fc400030f0eff */
[CC--:B------:R-:W-:Y:S02]  /*d360*/  IADD3 R196, P6, PT, R198.reuse, R3.reuse, RZ ;  /* 0x00000003c6c47210 */ /* 0x0c0fe40007fde0ff */
[----:B------:R-:W-:Y:S02]  /*d370*/  SHF.R.S32.HI R199, RZ, 0x8, R199 ;  /* 0x00000008ffc77819 */ /* 0x000fe400000114c7 */
[C---:B------:R-:W-:Y:S01]  /*d380*/  LEA.HI.X.SX32 R197, R198.reuse, R2, 0x1, P6 ;  /* 0x00000002c6c57211 */ /* 0x040fe200030f0eff */
[----:B------:R-:W-:Y:S01]  /*d390*/  VIADD R198, R198, UR5 ;  /* 0x00000005c6c67c36 */ /* 0x000fe20008000000 */
[C---:B----4-:R-:W-:Y:S01]  /*d3a0*/  LOP3.LUT R132, R0.reuse, 0x47, RZ, 0xfc, !PT ;  /* 0x0000004700847812 */ /* 0x050fe200078efcff */
[----:B------:R2:W-:Y:S01]  /*d3b0*/  @P2 STG.E.U8 desc[UR18][R134.64], R199 ;  /* 0x000000c786002986 */ /* 0x0005e2000c101112 */
[----:B------:R-:W-:Y:S02]  /*d3c0*/  LOP3.LUT R133, R0, 0x48, RZ, 0xfc, !PT ;  /* 0x0000004800857812 */ /* 0x000fe400078efcff */
[----:B0-----:R-:W-:Y:S01]  /*d3d0*/  ISETP.LT.AND P2, PT, R132, UR4, !P0 ;  /* 0x0000000484007c0c */ /* 0x001fe2000c741270 */
[----:B------:R0:W-:Y:S01]  /*d3e0*/  @P3 STG.E.U8 desc[UR18][R196.64], R137 ;  /* 0x00000089c4003986 */ /* 0x0001e2000c101112 */
[----:B------:R-:W-:Y:S01]  /*d3f0*/  IADD3 R132, P6, PT, R198, R3, RZ ;  /* 0x00000003c6847210 */ /* 0x000fe20007fde0ff */
[----:B------:R-:W4:Y:S01]  /*d400*/  LDCU UR4, c[0x0][0x39c] ;  /* 0x00007380ff0477ac */ /* 0x000f220008000800 */
[----:B---3--:R-:W-:-:S02]  /*d410*/  ISETP.LT.AND P3, PT, R133, UR6, !P0 ;  /* 0x0000000685007c0c */ /* 0x008fc4000c761270 */
[C---:B------:R-:W-:Y:S01]  /*d420*/  LEA.HI.X.SX32 R133, R198.reuse, R2, 0x1, P6 ;  /* 0x00000002c6857211 */ /* 0x040fe200030f0eff */
[----:B------:R-:W-:Y:S01]  /*d430*/  VIADD R198, R198, UR5 ;  /* 0x00000005c6c67c36 */ /* 0x000fe20008000000 */
[----:B------:R-:W3:Y:S01]  /*d440*/  LDCU UR6, c[0x0][0x39c] ;  /* 0x00007380ff0677ac */ /* 0x000ee20008000800 */
[----:B--2---:R-:W-:Y:S02]  /*d450*/  SHF.R.S32.HI R199, RZ, 0x8, R136 ;  /* 0x00000008ffc77819 */ /* 0x004fe40000011488 */
[----:B0-----:R-:W-:-:S03]  /*d460*/  F2FP.SATFINITE.E5M2.F32.PACK_AB_MERGE_C R197, R139, R138, RZ ;  /* 0x0000008a8bc5723e */ /* 0x001fc600048060ff */
[----:B------:R0:W-:Y:S01]  /*d470*/  @P4 STG.E.U8 desc[UR18][R132.64], R199 ;  /* 0x000000c784004986 */ /* 0x0001e2000c101112 */
[CC--:B------:R-:W-:Y:S01]  /*d480*/  IADD3 R134, P4, PT, R198.reuse, R3.reuse, RZ ;  /* 0x00000003c6867210 */ /* 0x0c0fe20007f9e0ff */
[C---:B------:R-:W-:Y:S01]  /*d490*/  VIADD R138, R198.reuse, UR5 ;  /* 0x00000005c68a7c36 */ /* 0x040fe20008000000 */
[----:B------:R-:W-:Y:S02]  /*d4a0*/  PRMT R139, R197, 0x9910, RZ ;  /* 0x00009910c58b7816 */ /* 0x000fe400000000ff */
[-C--:B------:R-:W-:Y:S02]  /*d4b0*/  LEA.HI.X.SX32 R135, R198, R2.reuse, 0x1, P4 ;  /* 0x00000002c6877211 */ /* 0x080fe400020f0eff */
[C---:B------:R-:W-:Y:S02]  /*d4c0*/  IADD3 R136, P4, PT, R138.reuse, R3, RZ ;  /* 0x000000038a887210 */ /* 0x040fe40007f9e0ff */
[----:B------:R-:W-:Y:S02]  /*d4d0*/  SHF.R.S32.HI R139, RZ, 0x8, R139 ;  /* 0x00000008ff8b7819 */ /* 0x000fe4000001148b */
[C---:B------:R-:W-:Y:S01]  /*d4e0*/  LEA.HI.X.SX32 R137, R138.reuse, R2, 0x1, P4 ;  /* 0x000000028a897211 */ /* 0x040fe200020f0eff */
[----:B------:R-:W-:Y:S01]  /*d4f0*/  VIADD R138, R138, UR5 ;  /* 0x000000058a8a7c36 */ /* 0x000fe20008000000 */
[----:B------:R2:W-:Y:S01]  /*d500*/  @P5 STG.E.U8 desc[UR18][R134.64], R197 ;  /* 0x000000c586005986 */ /* 0x0005e2000c101112 */
[----:B------:R-:W-:-:S02]  /*d510*/  LOP3.LUT R196, R0, 0x4a, RZ, 0xfc, !PT ;  /* 0x0000004a00c47812 */ /* 0x000fc400078efcff */
[----:B0-----:R-:W-:Y:S01]  /*d520*/  LOP3.LUT R133, R0, 0x4b, RZ, 0xfc, !PT ;  /* 0x0000004b00857812 */ /* 0x001fe200078efcff */
[----:B------:R0:W-:Y:S01]  /*d530*/  @P2 STG.E.U8 desc[UR18][R136.64], R139 ;  /* 0x0000008b88002986 */ /* 0x0001e2000c101112 */
[-C--:B------:R-:W-:Y:S02]  /*d540*/  IADD3 R132, P2, PT, R138, R3.reuse, RZ ;  /* 0x000000038a847210 */ /* 0x080fe40007f5e0ff */
[----:B------:R-:W-:Y:S02]  /*d550*/  LOP3.LUT R200, R0, 0x49, RZ, 0xfc, !PT ;  /* 0x0000004900c87812 */ /* 0x000fe400078efcff */
[----:B----4-:R-:W-:Y:S01]  /*d560*/  ISETP.LT.AND P4, PT, R196, UR4, !P0 ;  /* 0x00000004c4007c0c */ /* 0x010fe2000c781270 */
[----:B------:R-:W4:Y:S01]  /*d570*/  LDCU UR4, c[0x0][0x39c] ;  /* 0x00007380ff0477ac */ /* 0x000f220008000800 */
[----:B---3--:R-:W-:Y:S02]  /*d580*/  ISETP.LT.AND P5, PT, R133, UR6, !P0 ;  /* 0x0000000685007c0c */ /* 0x008fe4000c7a1270 */
[----:B------:R-:W-:Y:S01]  /*d590*/  F2FP.SATFINITE.E5M2.F32.PACK_AB_MERGE_C R199, R141, R140, RZ ;  /* 0x0000008c8dc7723e */ /* 0x000fe200048060ff */
[----:B------:R-:W3:Y:S01]  /*d5a0*/  LDCU UR6, c[0x0][0x39c] ;  /* 0x00007380ff0677ac */ /* 0x000ee20008000800 */
[C---:B------:R-:W-:Y:S01]  /*d5b0*/  LEA.HI.X.SX32 R133, R138.reuse, R2, 0x1, P2 ;  /* 0x000000028a857211 */ /* 0x040fe200010f0eff */
[----:B------:R-:W-:Y:S01]  /*d5c0*/  VIADD R138, R138, UR5 ;  /* 0x000000058a8a7c36 */ /* 0x000fe20008000000 */
[----:B-1----:R-:W-:Y:S01]  /*d5d0*/  ISETP.LT.AND P6, PT, R200, UR7, !P0 ;  /* 0x00000007c8007c0c */ /* 0x002fe2000c7c1270 */
[----:B------:R-:W1:Y:S02]  /*d5e0*/  LDCU UR7, c[0x0][0x39c] ;  /* 0x00007380ff0777ac */ /* 0x000e640008000800 */
[----:B------:R5:W-:Y:S01]  /*d5f0*/  @P3 STG.E.U8 desc[UR18][R132.64], R199 ;  /* 0x000000c784003986 */ /* 0x000be2000c101112 */
[C---:B--2---:R-:W-:Y:S01]  /*d600*/  IADD3 R134, P3, PT, R138.reuse, R3, RZ ;  /* 0x000000038a867210 */ /* 0x044fe20007f7e0ff */
[----:B0-----:R-:W-:Y:S01]  /*d610*/  VIADD R139, R138, UR5 ;  /* 0x000000058a8b7c36 */ /* 0x001fe20008000000 */
[----:B------:R-:W-:-:S02]  /*d620*/  PRMT R141, R199, 0x9910, RZ ;  /* 0x00009910c78d7816 */ /* 0x000fc400000000ff */
[-C--:B------:R-:W-:Y:S02]  /*d630*/  LEA.HI.X.SX32 R135, R138, R2.reuse, 0x1, P3 ;  /* 0x000000028a877211 */ /* 0x080fe400018f0eff */
[CC--:B------:R-:W-:Y:S02]  /*d640*/  IADD3 R136, P3, PT, R139.reuse, R3.reuse, RZ ;  /* 0x000000038b887210 */ /* 0x0c0fe40007f7e0ff */
[----:B------:R-:W-:Y:S02]  /*d650*/  SHF.R.S32.HI R141, RZ, 0x8, R141 ;  /* 0x00000008ff8d7819 */ /* 0x000fe4000001148d */
[C---:B------:R-:W-:Y:S02]  /*d660*/  LOP3.LUT R138, R0.reuse, 0x4d, RZ, 0xfc, !PT ;  /* 0x0000004d008a7812 */ /* 0x040fe400078efcff */
[C---:B------:R-:W-:Y:S01]  /*d670*/  LEA.HI.X.SX32 R137, R139.reuse, R2, 0x1, P3 ;  /* 0x000000028b897211 */ /* 0x040fe200018f0eff */
[----:B------:R-:W-:Y:S01]  /*d680*/  VIADD R139, R139, UR5 ;  /* 0x000000058b8b7c36 */ /* 0x000fe20008000000 */
[----:B------:R-:W-:Y:S01]  /*d690*/  LOP3.LUT R196, R0, 0x4c, RZ, 0xfc, !PT ;  /* 0x0000004c00c47812 */ /* 0x000fe200078efcff */
[----:B------:R0:W-:Y:S01]  /*d6a0*/  @P6 STG.E.U8 desc[UR18][R134.64], R141 ;  /* 0x0000008d86006986 */ /* 0x0001e2000c101112 */
[----:B----4-:R-:W-:Y:S01]  /*d6b0*/  ISETP.LT.AND P3, PT, R138, UR4, !P0 ;  /* 0x000000048a007c0c */ /* 0x010fe2000c761270 */
[----:B------:R-:W2:Y:S01]  /*d6c0*/  LDCU UR4, c[0x0][0x39c] ;  /* 0x00007380ff0477ac */ /* 0x000ea20008000800 */
[----:B------:R-:W-:Y:S01]  /*d6d0*/  PRMT R138, R143, 0x9910, RZ ;  /* 0x000099108f8a7816 */ /* 0x000fe200000000ff */
[----:B------:R4:W-:Y:S01]  /*d6e0*/  @P4 STG.E.U8 desc[UR18][R136.64], R143 ;  /* 0x0000008f88004986 */ /* 0x0009e2000c101112 */
[----:B-----5:R-:W-:-:S02]  /*d6f0*/  IADD3 R132, P4, PT, R139, R3, RZ ;  /* 0x000000038b847210 */ /* 0x020fc40007f9e0ff */
[----:B-1----:R-:W-:Y:S01]  /*d700*/  ISETP.LT.AND P2, PT, R196, UR7, !P0 ;  /* 0x00000007c4007c0c */ /* 0x002fe2000c741270 */
[----:B------:R-:W1:Y:S01]  /*d710*/  LDCU UR7, c[0x0][0x39c] ;  /* 0x00007380ff0777ac */ /* 0x000e620008000800 */
[C---:B------:R-:W-:Y:S01]  /*d720*/  LEA.HI.X.SX32 R133, R139.reuse, R2, 0x1, P4 ;  /* 0x000000028b857211 */ /* 0x040fe200020f0eff */
[----:B------:R-:W-:Y:S01]  /*d730*/  VIADD R139, R139, UR5 ;  /* 0x000000058b8b7c36 */ /* 0x000fe20008000000 */
[----:B0-----:R-:W-:Y:S02]  /*d740*/  SHF.R.S32.HI R141, RZ, 0x8, R138 ;  /* 0x00000008ff8d7819 */ /* 0x001fe4000001148a */
[----:B------:R-:W-:-:S03]  /*d750*/  LOP3.LUT R140, R0, 0x4e, RZ, 0xfc, !PT ;  /* 0x0000004e008c7812 */ /* 0x000fc600078efcff */
[----:B------:R0:W-:Y:S01]  /*d760*/  @P5 STG.E.U8 desc[UR18][R132.64], R141 ;  /* 0x0000008d84005986 */ /* 0x0001e2000c101112 */
[C---:B------:R-:W-:Y:S01]  /*d770*/  IADD3 R134, P5, PT, R139.reuse, R3, RZ ;  /* 0x000000038b867210 */ /* 0x040fe20007fbe0ff */
[----:B------:R-:W-:Y:S01]  /*d780*/  VIADD R138, R139, UR5 ;  /* 0x000000058b8a7c36 */ /* 0x000fe20008000000 */
[----:B---3--:R-:W-:Y:S01]  /*d790*/  ISETP.LT.AND P4, PT, R140, UR6, !P0 ;  /* 0x000000068c007c0c */ /* 0x008fe2000c781270 */
[----:B------:R-:W3:Y:S01]  /*d7a0*/  LDCU UR6, c[0x0][0x39c] ;  /* 0x00007380ff0677ac */ /* 0x000ee20008000800 */
[----:B----4-:R-:W-:Y:S02]  /*d7b0*/  LOP3.LUT R136, R0, 0x4f, RZ, 0xfc, !PT ;  /* 0x0000004f00887812 */ /* 0x010fe400078efcff */
[----:B------:R-:W-:Y:S02]  /*d7c0*/  PRMT R140, R145, 0x9910, RZ ;  /* 0x00009910918c7816 */ /* 0x000fe400000000ff */
[----:B------:R-:W-:Y:S02]  /*d7d0*/  LEA.HI.X.SX32 R135, R139, R2, 0x1, P5 ;  /* 0x000000028b877211 */ /* 0x000fe400028f0eff */
[----:B--2---:R-:W-:-:S02]  /*d7e0*/  ISETP.LT.AND P5, PT, R136, UR4, !P0 ;  /* 0x0000000488007c0c */ /* 0x004fc4000c7a1270 */
[----:B------:R-:W-:Y:S01]  /*d7f0*/  LOP3.LUT R137, R0, 0x50, RZ, 0xfc, !PT ;  /* 0x0000005000897812 */ /* 0x000fe200078efcff */
[----:B------:R-:W-:Y:S01]  /*d800*/  IMAD.MOV.U32 R139, RZ, RZ, R140 ;  /* 0x000000ffff8b7224 */ /* 0x000fe200078e008c */
[C---:B------:R-:W-:Y:S01]  /*d810*/  IADD3 R136, P6, PT, R138.reuse, R3, RZ ;  /* 0x000000038a887210 */ /* 0x040fe20007fde0ff */
[----:B------:R2:W-:Y:S01]  /*d820*/  @P2 STG.E.U8 desc[UR18][R134.64], R145 ;  /* 0x0000009186002986 */ /* 0x0005e2000c101112 */
[----:B-1----:R-:W-:Y:S01]  /*d830*/  ISETP.LT.AND P2, PT, R137, UR7, !P0 ;  /* 0x0000000789007c0c */ /* 0x002fe2000c741270 */
[----:B------:R-:W1:Y:S01]  /*d840*/  LDCU UR4, c[0x0][0x39c] ;  /* 0x00007380ff0477ac */ /* 0x000e620008000800 */
[C---:B------:R-:W-:Y:S01]  /*d850*/  LEA.HI.X.SX32 R137, R138.reuse, R2, 0x1, P6 ;  /* 0x000000028a897211 */ /* 0x040fe200030f0eff */
[----:B------:R-:W-:Y:S01]  /*d860*/  VIADD R138, R138, UR5 ;  /* 0x000000058a8a7c36 */ /* 0x000fe20008000000 */
[----:B------:R-:W-:Y:S01]  /*d870*/  SHF.R.S32.HI R139, RZ, 0x8, R139 ;  /* 0x00000008ff8b7819 */ /* 0x000fe2000001148b */
[----:B------:R-:W4:Y:S01]  /*d880*/  LDCU UR7, c[0x0][0x39c] ;  /* 0x00007380ff0777ac */ /* 0x000f220008000800 */
[----:B0-----:R-:W-:-:S02]  /*d890*/  LOP3.LUT R133, R0, 0x51, RZ, 0xfc, !PT ;  /* 0x0000005100857812 */ /* 0x001fc400078efcff */
[CC--:B------:R-:W-:Y:S01]  /*d8a0*/  IADD3 R132, P6, PT, R138.reuse, R3.reuse, RZ ;  /* 0x000000038a847210 */ /* 0x0c0fe20007fde0ff */
[----:B------:R0:W-:Y:S01]  /*d8b0*/  @P3 STG.E.U8 desc[UR18][R136.64], R139 ;  /* 0x0000008b88003986 */ /* 0x0001e2000c101112 */
[----:B---3--:R-:W-:Y:S01]  /*d8c0*/  ISETP.LT.AND P3, PT, R133, UR6, !P0 ;  /* 0x0000000685007c0c */ /* 0x008fe2000c761270 */
[----:B------:R-:W3:Y:S01]  /*d8d0*/  LDCU UR6, c[0x0][0x39c] ;  /* 0x00007380ff0677ac */ /* 0x000ee20008000800 */
[CC--:B------:R-:W-:Y:S01]  /*d8e0*/  LEA.HI.X.SX32 R133, R138.reuse, R2.reuse, 0x1, P6 ;  /* 0x000000028a857211 */ /* 0x0c0fe200030f0eff */
[----:B------:R-:W-:Y:S01]  /*d8f0*/  VIADD R138, R138, UR5 ;  /* 0x000000058a8a7c36 */ /* 0x000fe20008000000 */
[----:B--2---:R-:W-:Y:S02]  /*d900*/  LOP3.LUT R135, R0, 0x52, RZ, 0xfc, !PT ;  /* 0x0000005200877812 */ /* 0x004fe400078efcff */
[----:B------:R-:W-:Y:S02]  /*d910*/  PRMT R141, R147, 0x9910, RZ ;  /* 0x00009910938d7816 */ /* 0x000fe400000000ff */
[C---:B------:R-:W-:Y:S01]  /*d920*/  IADD3 R134, P6, PT, R138.reuse, R3, RZ ;  /* 0x000000038a867210 */ /* 0x040fe20007fde0ff */
[----:B------:R2:W-:Y:S01]  /*d930*/  @P4 STG.E.U8 desc[UR18][R132.64], R147 ;  /* 0x0000009384004986 */ /* 0x0005e2000c101112 */
[----:B-1----:R-:W-:Y:S01]  /*d940*/  ISETP.LT.AND P4, PT, R135, UR4, !P0 ;  /* 0x0000000487007c0c */ /* 0x002fe2000c781270 */
[C---:B0-----:R-:W-:Y:S01]  /*d950*/  VIADD R139, R138.reuse, UR5 ;  /* 0x000000058a8b7c36 */ /* 0x041fe20008000000 */
[----:B------:R-:W-:Y:S01]  /*d960*/  LEA.HI.X.SX32 R135, R138, R2, 0x1, P6 ;  /* 0x000000028a877211 */ /* 0x000fe200030f0eff */
[----:B------:R-:W0:Y:S01]  /*d970*/  LDCU UR4, c[0x0][0x39c] ;  /* 0x00007380ff0477ac */ /* 0x000e220008000800 */
[----:B------:R-:W-:-:S02]  /*d980*/  SHF.R.S32.HI R141, RZ, 0x8, R141 ;  /* 0x00000008ff8d7819 */ /* 0x000fc4000001148d */
[C---:B------:R-:W-:Y:S02]  /*d990*/  LOP3.LUT R137, R0.reuse, 0x53, RZ, 0xfc, !PT ;  /* 0x0000005300897812 */ /* 0x040fe400078efcff */
[-C--:B------:R-:W-:Y:S01]  /*d9a0*/  IADD3 R136, P6, PT, R139, R3.reuse, RZ ;  /* 0x000000038b887210 */ /* 0x080fe20007fde0ff */
[----:B------:R1:W-:Y:S01]  /*d9b0*/  @P5 STG.E.U8 desc[UR18][R134.64], R141 ;  /* 0x0000008d86005986 */ /* 0x0003e2000c101112 */
[----:B----4-:R-:W-:Y:S01]  /*d9c0*/  ISETP.LT.AND P5, PT, R137, UR7, !P0 ;  /* 0x0000000789007c0c */ /* 0x010fe2000c7a1270 */
[----:B------:R-:W4:Y:S01]  /*d9d0*/  LDCU UR7, c[0x0][0x39c] ;  /* 0x00007380ff0777ac */ /* 0x000f220008000800 */
[CC--:B------:R-:W-:Y:S01]  /*d9e0*/  LEA.HI.X.SX32 R137, R139.reuse, R2.reuse, 0x1, P6 ;  /* 0x000000028b897211 */ /* 0x0c0fe200030f0eff */
[----:B------:R-:W-:Y:S01]  /*d9f0*/  VIADD R139, R139, UR5 ;  /* 0x000000058b8b7c36 */ /* 0x000fe20008000000 */
[----:B------:R-:W-:Y:S02]  /*da00*/  LOP3.LUT R138, R0, 0x54, RZ, 0xfc, !PT ;  /* 0x00000054008a7812 */ /* 0x000fe400078efcff */
[----:B--2---:R-:W-:Y:S01]  /*da10*/  PRMT R133, R149, 0x9910, RZ ;  /* 0x0000991095857816 */ /* 0x004fe200000000ff */
[----:B------:R2:W-:Y:S01]  /*da20*/  @P2 STG.E.U8 desc[UR18][R136.64], R149 ;  /* 0x0000009588002986 */ /* 0x0005e2000c101112 */
[----:B---3--:R-:W-:Y:S01]  /*da30*/  ISETP.LT.AND P6, PT, R138, UR6, !P0 ;  /* 0x000000068a007c0c */ /* 0x008fe2000c7c1270 */
[C---:B------:R-:W-:Y:S01]  /*da40*/  VIADD R138, R139.reuse, UR5 ;  /* 0x000000058b8a7c36 */ /* 0x040fe20008000000 */
[C---:B------:R-:W-:Y:S01]  /*da50*/  IADD3 R132, P2, PT, R139.reuse, R3, RZ ;  /* 0x000000038b847210 */ /* 0x040fe20007f5e0ff */
[----:B-1----:R-:W-:Y:S01]  /*da60*/  IMAD.MOV.U32 R141, RZ, RZ, R133 ;  /* 0x000000ffff8d7224 */ /* 0x002fe200078e0085 */
[----:B------:R-:W1:Y:S02]  /*da70*/  LDCU UR6, c[0x0][0x39c] ;  /* 0x00007380ff0677ac */ /* 0x000e640008000800 */
[----:B------:R-:W-:-:S02]  /*da80*/  LEA.HI.X.SX32 R133, R139, R2, 0x1, P2 ;  /* 0x000000028b857211 */ /* 0x000fc400010f0eff */
[----:B------:R-:W-:Y:S02]  /*da90*/  IADD3 R134, P2, PT, R138, R3, RZ ;  /* 0x000000038a867210 */ /* 0x000fe40007f5e0ff */
[----:B------:R-:W-:Y:S02]  /*daa0*/  LOP3.LUT R139, R0, 0x55, RZ, 0xfc, !PT ;  /* 0x00000055008b7812 */ /* 0x000fe400078efcff */
[C---:B------:R-:W-:Y:S02]  /*dab0*/  LEA.HI.X.SX32 R135, R138.reuse, R2, 0x1, P2 ;  /* 0x000000028a877211 */ /* 0x040fe400010f0eff */
[----:B0-----:R-:W-:Y:S01]  /*dac0*/  ISETP.LT.AND P2, PT, R139, UR4, !P0 ;  /* 0x000000048b007c0c */ /* 0x001fe2000c741270 */
[----:B------:R-:W0:Y:S01]  /*dad0*/  LDCU UR4, c[0x0][0x39c] ;  /* 0x00007380ff0477ac */ /* 0x000e220008000800 */
[----:B------:R-:W-:Y:S01]  /*dae0*/  SHF.R.S32.HI R141, RZ, 0x8, R141 ;  /* 0x00000008ff8d7819 */ /* 0x000fe2000001148d */
[----:B------:R-:W-:Y:S01]  /*daf0*/  VIADD R138, R138, UR5 ;  /* 0x000000058a8a7c36 */ /* 0x000fe20008000000 */
[----:B------:R-:W-:-:S03]  /*db00*/  PRMT R140, R151, 0x9910, RZ ;  /* 0x00009910978c7816 */ /* 0x000fc600000000ff */
[----:B------:R3:W-:Y:S01]  /*db10*/  @P3 STG.E.U8 desc[UR18][R132.64], R141 ;  /* 0x0000008d84003986 */ /* 0x0007e2000c101112 */
[C---:B--2---:R-:W-:Y:S01]  /*db20*/  IADD3 R136, P3, PT, R138.reuse, R3, RZ ;  /* 0x000000038a887210 */ /* 0x044fe20007f7e0ff */
[----:B------:R-:W-:-:S03]  /*db30*/  VIADD R139, R138, UR5 ;  /* 0x000000058a8b7c36 */ /* 0x000fc60008000000 */
[-C--:B------:R-:W-:Y:S01]  /*db40*/  LEA.HI.X.SX32 R137, R138, R2.reuse, 0x1, P3 ;  /* 0x000000028a897211 */ /* 0x080fe200018f0eff */
[----:B------:R2:W-:Y:S01]  /*db50*/  @P4 STG.E.U8 desc[UR18][R134.64], R151 ;  /* 0x0000009786004986 */ /* 0x0005e2000c101112 */
[----:B---3--:R-:W-:Y:S02]  /*db60*/  SHF.R.S32.HI R141, RZ, 0x8, R140 ;  /* 0x00000008ff8d7819 */ /* 0x008fe4000001148c */
[C---:B------:R-:W-:Y:S02]  /*db70*/  LOP3.LUT R133, R0.reuse, 0x57, RZ, 0xfc, !PT ;  /* 0x0000005700857812 */ /* 0x040fe400078efcff */
[-C--:B------:R-:W-:Y:S01]  /*db80*/  IADD3 R132, P4, PT, R139, R3.reuse, RZ ;  /* 0x000000038b847210 */ /* 0x080fe20007f9e0ff */
[----:B------:R3:W-:Y:S01]  /*db90*/  @P5 STG.E.U8 desc[UR18][R136.64], R141 ;  /* 0x0000008d88005986 */ /* 0x0007e2000c101112 */
[----:B--2---:R-:W-:Y:S02]  /*dba0*/  LOP3.LUT R134, R0, 0x58, RZ, 0xfc, !PT ;  /* 0x0000005800867812 */ /* 0x004fe400078efcff */
[----:B----4-:R-:W-:Y:S01]  /*dbb0*/  ISETP.LT.AND P5, PT, R133, UR7, !P0 ;  /* 0x0000000785007c0c */ /* 0x010fe2000c7a1270 */
[----:B------:R-:W2:Y:S01]  /*dbc0*/  LDCU UR7, c[0x0][0x39c] ;  /* 0x00007380ff0777ac */ /* 0x000ea20008000800 */
[C---:B------:R-:W-:Y:S01]  /*dbd0*/  LEA.HI.X.SX32 R133, R139.reuse, R2, 0x1, P4 ;  /* 0x000000028b857211 */ /* 0x040fe200020f0eff */
[----:B------:R-:W-:Y:S01]  /*dbe0*/  VIADD R139, R139, UR5 ;  /* 0x000000058b8b7c36 */ /* 0x000fe20008000000 */
[----:B0-----:R-:W-:Y:S01]  /*dbf0*/  ISETP.LT.AND P4, PT, R134, UR4, !P0 ;  /* 0x0000000486007c0c */ /* 0x001fe2000c781270 */
[----:B------:R-:W0:Y:S01]  /*dc00*/  LDCU UR4, c[0x0][0x39c] ;  /* 0x00007380ff0477ac */ /* 0x000e220008000800 */
[----:B------:R-:W-:Y:S01]  /*dc10*/  PRMT R135, R153, 0x9910, RZ ;  /* 0x0000991099877816 */ /* 0x000fe200000000ff */
[----:B------:R4:W-:Y:S01]  /*dc20*/  @P6 STG.E.U8 desc[UR18][R132.64], R153 ;  /* 0x0000009984006986 */ /* 0x0009e2000c101112 */
[----:B-1----:R-:W-:Y:S01]  /*dc30*/  ISETP.LT.AND P3, PT, R142, UR6, !P0 ;  /* 0x000000068e007c0c */ /* 0x002fe2000c761270 */
[----:B------:R-:W1:Y:S01]  /*dc40*/  LDCU UR6, c[0x0][0x39c] ;  /* 0x00007380ff0677ac */ /* 0x000e620008000800 */
[C---:B------:R-:W-:Y:S01]  /*dc50*/  IADD3 R134, P6, PT, R139.reuse, R3, RZ ;  /* 0x000000038b867210 */ /* 0x040fe20007fde0ff */
[----:B------:R-:W-:-:S02]  /*dc60*/  VIADD R138, R139, UR5 ;  /* 0x000000058b8a7c36 */ /* 0x000fc40008000000 */
[----:B---3--:R-:W-:Y:S01]  /*dc70*/  IMAD.MOV.U32 R137, RZ, RZ, R135 ;  /* 0x000000ffff897224 */ /* 0x008fe200078e0087 */
[-C--:B------:R-:W-:Y:S02]  /*dc80*/  LEA.HI.X.SX32 R135, R139, R2.reuse, 0x1, P6 ;  /* 0x000000028b877211 */ /* 0x080fe400030f0eff */
[C---:B------:R-:W-:Y:S02]  /*dc90*/  IADD3 R136, P6, PT, R138.reuse, R3, RZ ;  /* 0x000000038a887210 */ /* 0x040fe40007fde0ff */
[----:B------:R-:W-:Y:S02]  /*dca0*/  SHF.R.S32.HI R139, RZ, 0x8, R137 ;  /* 0x00000008ff8b7819 */ /* 0x000fe40000011489 */
[C---:B------:R-:W-:Y:S01]  /*dcb0*/  LEA.HI.X.SX32 R137, R138.reuse, R2, 0x1, P6 ;  /* 0x000000028a897211 */ /* 0x040fe200030f0eff */
[----:B------:R-:W-:Y:S01]  /*dcc0*/  VIADD R138, R138, UR5 ;  /* 0x000000058a8a7c36 */ /* 0x000fe20008000000 */
[C---:B----4-:R-:W-:Y:S01]  /*dcd0*/  LOP3.LUT R132, R0.reuse, 0x59, RZ, 0xfc, !PT ;  /* 0x0000005900847812 */ /* 0x050fe200078efcff */
[----:B------:R3:W-:Y:S01]  /*dce0*/  @P2 STG.E.U8 desc[UR18][R134.64], R139 ;  /* 0x0000008b86002986 */ /* 0x0007e2000c101112 */
[----:B------:R-:W-:-:S02]  /*dcf0*/  LOP3.LUT R133, R0, 0x5a, RZ, 0xfc, !PT ;  /* 0x0000005a00857812 */ /* 0x000fc400078efcff */
[----:B0-----:R-:W-:Y:S02]  /*dd00*/  ISETP.LT.AND P2, PT, R132, UR4, !P0 ;  /* 0x0000000484007c0c */ /* 0x001fe4000c741270 */
[----:B------:R-:W-:Y:S01]  /*dd10*/  PRMT R141, R155, 0x9910, RZ ;  /* 0x000099109b8d7816 */ /* 0x000fe200000000ff */
[----:B------:R0:W-:Y:S01]  /*dd20*/  @P3 STG.E.U8 desc[UR18][R136.64], R155 ;  /* 0x0000009b88003986 */ /* 0x0001e2000c101112 */
[C---:B------:R-:W-:Y:S01]  /*dd30*/  IADD3 R132, P6, PT, R138.reuse, R3, RZ ;  /* 0x000000038a847210 */ /* 0x040fe20007fde0ff */
[----:B------:R-:W4:Y:S01]  /*dd40*/  LDCU UR4, c[0x0][0x39c] ;  /* 0x00007380ff0477ac */ /* 0x000f220008000800 */
[----:B-1----:R-:W-:Y:S02]  /*dd50*/  ISETP.LT.AND P3, PT, R133, UR6, !P0 ;  /* 0x0000000685007c0c */ /* 0x002fe4000c761270 */
[C---:B------:R-:W-:Y:S01]  /*dd60*/  LEA.HI.X.SX32 R133, R138.reuse, R2, 0x1, P6 ;  /* 0x000000028a857211 */ /* 0x040fe200030f0eff */
[----:B------:R-:W-:Y:S01]  /*dd70*/  VIADD R138, R138, UR5 ;  /* 0x000000058a8a7c36 */ /* 0x000fe20008000000 */
[----:B------:R-:W-:Y:S01]  /*dd80*/  SHF.R.S32.HI R141, RZ, 0x8, R141 ;  /* 0x00000008ff8d7819 */ /* 0x000fe2000001148d */
[----:B------:R-:W1:Y:S01]  /*dd90*/  LDCU UR6, c[0x0][0x39c] ;  /* 0x00007380ff0677ac */ /* 0x000e620008000800 */
[----:B------:R-:W-:Y:S01]  /*dda0*/  F2FP.SATFINITE.E5M2.F32.PACK_AB_MERGE_C R157, R157, R156, RZ ;  /* 0x0000009c9d9d723e */ /* 0x000fe200048060ff */
[----:B---3--:R-:W-:-:S02]  /*ddb0*/  VIADD R139, R138, UR5 ;  /* 0x000000058a8b7c36 */ /* 0x008fc40008000000 */
[----:B------:R3:W-:Y:S01]  /*ddc0*/  @P5 STG.E.U8 desc[UR18][R132.64], R141 ;  /* 0x0000008d84005986 */ /* 0x0007e2000c101112 */
[-C--:B------:R-:W-:Y:S02]  /*ddd0*/  IADD3 R134, P5, PT, R138, R3.reuse, RZ ;  /* 0x000000038a867210 */ /* 0x080fe40007fbe0ff */
[----:B0-----:R-:W-:Y:S02]  /*dde0*/  PRMT R137, R157, 0x9910, RZ ;  /* 0x000099109d897816 */ /* 0x001fe400000000ff */
[----:B------:R-:W-:Y:S02]  /*ddf0*/  LOP3.LUT R140, R0, 0x5b, RZ, 0xfc, !PT ;  /* 0x0000005b008c7812 */ /* 0x000fe400078efcff */
[-C--:B------:R-:W-:Y:S01]  /*de00*/  LEA.HI.X.SX32 R135, R138, R2.reuse, 0x1, P5 ;  /* 0x000000028a877211 */ /* 0x080fe200028f0eff */
[----:B------:R-:W-:Y:S01]  /*de10*/  IMAD.MOV.U32 R138, RZ, RZ, R137 ;  /* 0x000000ffff8a7224 */ /* 0x000fe200078e0089 */
[C---:B------:R-:W-:Y:S02]  /*de20*/  IADD3 R136, P5, PT, R139.reuse, R3, RZ ;  /* 0x000000038b887210 */ /* 0x040fe40007fbe0ff */
[----:B--2---:R-:W-:Y:S01]  /*de30*/  ISETP.LT.AND P6, PT, R140, UR7, !P0 ;  /* 0x000000078c007c0c */ /* 0x004fe2000c7c1270 */
[----:B------:R-:W0:Y:S01]  /*de40*/  LDCU UR7, c[0x0][0x39c] ;  /* 0x00007380ff0777ac */ /* 0x000e220008000800 */
[C---:B------:R-:W-:Y:S01]  /*de50*/  LEA.HI.X.SX32 R137, R139.reuse, R2, 0x1, P5 ;  /* 0x000000028b897211 */ /* 0x040fe200028f0eff */
[----:B------:R-:W-:Y:S01]  /*de60*/  VIADD R139, R139, UR5 ;  /* 0x000000058b8b7c36 */ /* 0x000fe20008000000 */
[----:B---3--:R-:W-:Y:S01]  /*de70*/  SHF.R.S32.HI R141, RZ, 0x8, R138 ;  /* 0x00000008ff8d7819 */ /* 0x008fe2000001148a */
[----:B------:R2:W-:Y:S01]  /*de80*/  @P4 STG.E.U8 desc[UR18][R134.64], R157 ;  /* 0x0000009d86004986 */ /* 0x0005e2000c101112 */
[----:B------:R-:W-:-:S02]  /*de90*/  LOP3.LUT R133, R0, 0x5d, RZ, 0xfc, !PT ;  /* 0x0000005d00857812 */ /* 0x000fc400078efcff */
[----:B------:R-:W-:Y:S01]  /*dea0*/  LOP3.LUT R140, R0, 0x5c, RZ, 0xfc, !PT ;  /* 0x0000005c008c7812 */ /* 0x000fe200078efcff */
[----:B------:R3:W-:Y:S01]  /*deb0*/  @P2 STG.E.U8 desc[UR18][R136.64], R141 ;  /* 0x0000008d88002986 */ /* 0x0007e2000c101112 */
[----:B------:R-:W-:Y:S02]  /*dec0*/  IADD3 R132, P2, PT, R139, R3, RZ ;  /* 0x000000038b847210 */ /* 0x000fe40007f5e0ff */
[----:B------:R-:W-:Y:S02]  /*ded0*/  F2FP.SATFINITE.E5M2.F32.PACK_AB_MERGE_C R159, R159, R158, RZ ;  /* 0x0000009e9f9f723e */ /* 0x000fe400048060ff */
[----:B-1----:R-:W-:Y:S01]  /*dee0*/  ISETP.LT.AND P5, PT, R133, UR6, !P0 ;  /* 0x0000000685007c0c */ /* 0x002fe2000c7a1270 */
[----:B------:R-:W1:Y:S01]  /*def0*/  LDCU UR6, c[0x0][0x39c] ;  /* 0x00007380ff0677ac */ /* 0x000e620008000800 */
[----:B----4-:R-:W-:Y:S02]  /*df00*/  ISETP.LT.AND P4, PT, R140, UR4, !P0 ;  /* 0x000000048c007c0c */ /* 0x010fe4000c781270 */
[C---:B------:R-:W-:Y:S01]  /*df10*/  LEA.HI.X.SX32 R133, R139.reuse, R2, 0x1, P2 ;  /* 0x000000028b857211 */ /* 0x040fe200010f0eff */
[----:B------:R-:W4:Y:S01]  /*df20*/  LDCU UR4, c[0x0][0x39c] ;  /* 0x00007380ff0477ac */ /* 0x000f220008000800 */
[----:B------:R-:W-:Y:S01]  /*df30*/  VIADD R139, R139, UR5 ;  /* 0x000000058b8b7c36 */ /* 0x000fe20008000000 */
[----:B--2---:R-:W-:-:S02]  /*df40*/  PRMT R135, R159, 0x9910, RZ ;  /* 0x000099109f877816 */ /* 0x004fc400000000ff */
[----:B------:R-:W-:Y:S01]  /*df50*/  LOP3.LUT R138, R0, 0x5e, RZ, 0xfc, !PT ;  /* 0x0000005e008a7812 */ /* 0x000fe200078efcff */
[----:B------:R2:W-:Y:S01]  /*df60*/  @P3 STG.E.U8 desc[UR18][R132.64], R159 ;  /* 0x0000009f84003986 */ /* 0x0005e2000c101112 */
[CC--:B------:R-:W-:Y:S01]  /*df70*/  IADD3 R134, P3, PT, R139.reuse, R3.reuse, RZ ;  /* 0x000000038b867210 */ /* 0x0c0fe20007f7e0ff */
[----:B---3--:R-:W-:Y:S01]  /*df80*/  IMAD.MOV.U32 R136, RZ, RZ, R135 ;  /* 0x000000ffff887224 */ /* 0x008fe200078e0087 */
[----:B0-----:R-:W-:Y:S01]  /*df90*/  ISETP.LT.AND P2, PT, R138, UR7, !P0 ;  /* 0x000000078a007c0c */ /* 0x001fe2000c741270 */
[C---:B------:R-:W-:Y:S01]  /*dfa0*/  VIADD R138, R139.reuse, UR5 ;  /* 0x000000058b8a7c36 */ /* 0x040fe20008000000 */
[----:B------:R-:W-:Y:S01]  /*dfb0*/  LEA.HI.X.SX32 R135, R139, R2, 0x1, P3 ;  /* 0x000000028b877211 */ /* 0x000fe200018f0eff */
[----:B------:R-:W0:Y:S01]  /*dfc0*/  LDCU UR7, c[0x0][0x39c] ;  /* 0x00007380ff0777ac */ /* 0x000e220008000800 */
[----:B------:R-:W-:Y:S02]  /*dfd0*/  SHF.R.S32.HI R139, RZ, 0x8, R136 ;  /* 0x00000008ff8b7819 */ /* 0x000fe40000011488 */
[----:B------:R-:W-:-:S02]  /*dfe0*/  IADD3 R136, P3, PT, R138, R3, RZ ;  /* 0x000000038a887210 */ /* 0x000fc40007f7e0ff */
[----:B------:R-:W-:Y:S02]  /*dff0*/  LOP3.LUT R140, R0, 0x5f, RZ, 0xfc, !PT ;  /* 0x0000005f008c7812 */ /* 0x000fe400078efcff */
[----:B------:R-:W-:Y:S02]  /*e000*/  F2FP.SATFINITE.E5M2.F32.PACK_AB_MERGE_C R161, R161, R160, RZ ;  /* 0x000000a0a1a1723e */ /* 0x000fe400048060ff */
[C---:B------:R-:W-:Y:S01]  /*e010*/  LEA.HI.X.SX32 R137, R138.reuse, R2, 0x1, P3 ;  /* 0x000000028a897211 */ /* 0x040fe200018f0eff */
[----:B------:R-:W-:Y:S01]  /*e020*/  VIADD R138, R138, UR5 ;  /* 0x000000058a8a7c36 */ /* 0x000fe20008000000 */
[----:B----4-:R-:W-:Y:S01]  /*e030*/  ISETP.LT.AND P3, PT, R140, UR4, !P0 ;  /* 0x000000048c007c0c */ /* 0x010fe2000c761270 */
[----:B------:R3:W-:Y:S01]  /*e040*/  @P6 STG.E.U8 desc[UR18][R134.64], R139 ;  /* 0x0000008b86006986 */ /* 0x0007e2000c101112 */
[----:B------:R-:W4:Y:S01]  /*e050*/  LDCU UR4, c[0x0][0x39c] ;  /* 0x00007380ff0477ac */ /* 0x000f220008000800 */
[----:B------:R-:W-:Y:S02]  /*e060*/  PRMT R141, R161, 0x9910, RZ ;  /* 0x00009910a18d7816 */ /* 0x000fe400000000ff */
[----:B------:R5:W-:Y:S01]  /*e070*/  @P4 STG.E.U8 desc[UR18][R136.64], R161 ;  /* 0x000000a188004986 */ /* 0x000be2000c101112 */
[----:B--2---:R-:W-:-:S02]  /*e080*/  IADD3 R132, P4, PT, R138, R3, RZ ;  /* 0x000000038a847210 */ /* 0x004fc40007f9e0ff */
[----:B------:R-:W-:Y:S02]  /*e090*/  SHF.R.S32.HI R141, RZ, 0x8, R141 ;  /* 0x00000008ff8d7819 */ /* 0x000fe4000001148d */
[C---:B------:R-:W-:Y:S01]  /*e0a0*/  LEA.HI.X.SX32 R133, R138.reuse, R2, 0x1, P4 ;  /* 0x000000028a857211 */ /* 0x040fe200020f0eff */
[----:B------:R-:W-:Y:S01]  /*e0b0*/  VIADD R138, R138, UR5 ;  /* 0x000000058a8a7c36 */ /* 0x000fe20008000000 */
[----:B------:R-:W-:Y:S02]  /*e0c0*/  LOP3.LUT R140, R0, 0x60, RZ, 0xfc, !PT ;  /* 0x00000060008c7812 */ /* 0x000fe400078efcff */
[----:B------:R-:W-:Y:S01]  /*e0d0*/  F2FP.SATFINITE.E5M2.F32.PACK_AB_MERGE_C R163, R163, R162, RZ ;  /* 0x000000a2a3a3723e */ /* 0x000fe200048060ff */
[----:B------:R2:W-:Y:S01]  /*e0e0*/  @P5 STG.E.U8 desc[UR18][R132.64], R141 ;  /* 0x0000008d84005986 */ /* 0x0005e2000c101112 */
[C---:B---3--:R-:W-:Y:S01]  /*e0f0*/  IADD3 R134, P5, PT, R138.reuse, R3, RZ ;  /* 0x000000038a867210 */ /* 0x048fe20007fbe0ff */
[----:B------:R-:W-:Y:S01]  /*e100*/  VIADD R139, R138, UR5 ;  /* 0x000000058a8b7c36 */ /* 0x000fe20008000000 */
[----:B-1----:R-:W-:Y:S01]  /*e110*/  ISETP.LT.AND P4, PT, R140, UR6, !P0 ;  /* 0x000000068c007c0c */ /* 0x002fe2000c781270 */
[----:B------:R-:W1:Y:S01]  /*e120*/  LDCU UR6, c[0x0][0x39c] ;  /* 0x00007380ff0677ac */ /* 0x000e620008000800 */
[----:B-----5:R-:W-:-:S02]  /*e130*/  LOP3.LUT R136, R0, 0x61, RZ, 0xfc, !PT ;  /* 0x0000006100887812 */ /* 0x020fc400078efcff */
[----:B------:R-:W-:Y:S02]  /*e140*/  PRMT R140, R163, 0x9910, RZ ;  /* 0x00009910a38c7816 */ /* 0x000fe400000000ff */
[-C--:B------:R-:W-:Y:S02]  /*e150*/  LEA.HI.X.SX32 R135, R138, R2.reuse, 0x1, P5 ;  /* 0x000000028a877211 */ /* 0x080fe400028f0eff */
[----:B----4-:R-:W-:Y:S02]  /*e160*/  ISETP.LT.AND P5, PT, R136, UR4, !P0 ;  /* 0x0000000488007c0c */ /* 0x010fe4000c7a1270 */
[C---:B------:R-:W-:Y:S01]  /*e170*/  LOP3.LUT R137, R0.reuse, 0x62, RZ, 0xfc, !PT ;  /* 0x0000006200897812 */ /* 0x040fe200078efcff */
[----:B------:R-:W-:Y:S01]  /*e180*/  IMAD.MOV.U32 R138, RZ, RZ, R140 ;  /* 0x000000ffff8a7224 */ /* 0x000fe200078e008c */
[----:B------:R-:W-:Y:S01]  /*e190*/  IADD3 R136, P6, PT, R139, R3, RZ ;  /* 0x000000038b887210 */ /* 0x000fe20007fde0ff */
[----:B------:R3:W-:Y:S01]  /*e1a0*/  @P2 STG.E.U8 desc[UR18][R134.64], R163 ;  /* 0x000000a386002986 */ /* 0x0007e2000c101112 */
[----:B0-----:R-:W-:Y:S01]  /*e1b0*/  ISETP.LT.AND P2, PT, R137, UR7, !P0 ;  /* 0x0000000789007c0c */ /* 0x001fe2000c741270 */
[----:B------:R-:W0:Y:S01]  /*e1c0*/  LDCU UR4, c[0x0][0x39c] ;  /* 0x00007380ff0477ac */ /* 0x000e220008000800 */
[C---:B------:R-:W-:Y:S01]  /*e1d0*/  LEA.HI.X.SX32 R137, R139.reuse, R2, 0x1, P6 ;  /* 0x000000028b897211 */ /* 0x040fe200030f0eff */
[----:B------:R-:W-:Y:S01]  /*e1e0*/  VIADD R139, R139, UR5 ;  /* 0x000000058b8b7c36 */ /* 0x000fe20008000000 */
[----:B--2---:R-:W-:Y:S01]  /*e1f0*/  SHF.R.S32.HI R141, RZ, 0x8, R138 ;  /* 0x00000008ff8d7819 */ /* 0x004fe2000001148a */
[----:B------:R-:W2:Y:S01]  /*e200*/  LDCU UR7, c[0x0][0x39c] ;  /* 0x00007380ff0777ac */ /* 0x000ea20008000800 */
[----:B------:R-:W-:-:S02]  /*e210*/  LOP3.LUT R133, R0, 0x63, RZ, 0xfc, !PT ;  /* 0x0000006300857812 */ /* 0x000fc400078efcff */
[----:B------:R-:W-:Y:S01]  /*e220*/  IADD3 R132, P6, PT, R139, R3, RZ ;  /* 0x000000038b847210 */ /* 0x000fe20007fde0ff */
[----:B------:R4:W-:Y:S01]  /*e230*/  @P3 STG.E.U8 desc[UR18][R136.64], R141 ;  /* 0x0000008d88003986 */ /* 0x0009e2000c101112 */
[----:B------:R-:W-:Y:S02]  /*e240*/  F2FP.SATFINITE.E5M2.F32.PACK_AB_MERGE_C R165, R165, R164, RZ ;  /* 0x000000a4a5a5723e */ /* 0x000fe400048060ff */
[----:B-1----:R-:W-:Y:S01]  /*e250*/  ISETP.LT.AND P3, PT, R133, UR6, !P0 ;  /* 0x0000000685007c0c */ /* 0x002fe2000c761270 */
[----:B------:R-:W1:Y:S01]  /*e260*/  LDCU UR6, c[0x0][0x39c] ;  /* 0x00007380ff0677ac */ /* 0x000e620008000800 */
[C---:B------:R-:W-:Y:S01]  /*e270*/  LEA.HI.X.SX32 R133, R139.reuse, R2, 0x1, P6 ;  /* 0x000000028b857211 */ /* 0x040fe200030f0eff */
[----:B------:R-:W-:Y:S01]  /*e280*/  VIADD R139, R139, UR5 ;  /* 0x000000058b8b7c36 */ /* 0x000fe20008000000 */
[----:B------:R-:W-:Y:S02]  /*e290*/  PRMT R138, R165, 0x9910, RZ ;  /* 0x00009910a58a7816 */ /* 0x000fe400000000ff */
[----:B---3--:R-:W-:-:S02]  /*e2a0*/  LOP3.LUT R135, R0, 0x64, RZ, 0xfc, !PT ;  /* 0x0000006400877812 */ /* 0x008fc400078efcff */
[-C--:B------:R-:W-:Y:S01]  /*e2b0*/  IADD3 R134, P6, PT, R139, R3.reuse, RZ ;  /* 0x000000038b867210 */ /* 0x080fe20007fde0ff */
[----:B----4-:R-:W-:Y:S01]  /*e2c0*/  IMAD.MOV.U32 R136, RZ, RZ, R138 ;  /* 0x000000ffff887224 */ /* 0x010fe200078e008a */
[----:B------:R3:W-:Y:S01]  /*e2d0*/  @P4 STG.E.U8 desc[UR18][R132.64], R165 ;  /* 0x000000a584004986 */ /* 0x0007e2000c101112 */
[----:B0-----:R-:W-:Y:S01]  /*e2e0*/  ISETP.LT.AND P4, PT, R135, UR4, !P0 ;  /* 0x0000000487007c0c */ /* 0x001fe2000c781270 */
[C---:B------:R-:W-:Y:S01]  /*e2f0*/  VIADD R138, R139.reuse, UR5 ;  /* 0x000000058b8a7c36 */ /* 0x040fe20008000000 */
[-C--:B------:R-:W-:Y:S01]  /*e300*/  LEA.HI.X.SX32 R135, R139, R2.reuse, 0x1, P6 ;  /* 0x000000028b877211 */ /* 0x080fe200030f0eff */
[----:B------:R-:W0:Y:S01]  /*e310*/  LDCU UR4, c[0x0][0x39c] ;  /* 0x00007380ff0477ac */ /* 0x000e220008000800 */
[----:B------:R-:W-:Y:S02]  /*e320*/  SHF.R.S32.HI R139, RZ, 0x8, R136 ;  /* 0x00000008ff8b7819 */ /* 0x000fe40000011488 */
[----:B------:R-:W-:Y:S02]  /*e330*/  LOP3.LUT R137, R0, 0x65, RZ, 0xfc, !PT ;  /* 0x0000006500897812 */ /* 0x000fe400078efcff */
[C---:B------:R-:W-:Y:S01]  /*e340*/  IADD3 R136, P6, PT, R138.reuse, R3, RZ ;  /* 0x000000038a887210 */ /* 0x040fe20007fde0ff */
[----:B------:R4:W-:Y:S01]  /*e350*/  @P5 STG.E.U8 desc[UR18][R134.64], R139 ;  /* 0x0000008b86005986 */ /* 0x0009e2000c101112 */
[----:B--2---:R-:W-:Y:S01]  /*e360*/  ISETP.LT.AND P5, PT, R137, UR7, !P0 ;  /* 0x0000000789007c0c */ /* 0x004fe2000c7a1270 */
[----:B------:R-:W2:Y:S01]  /*e370*/  LDCU UR7, c[0x0][0x39c] ;  /* 0x00007380ff0777ac */ /* 0x000ea20008000800 */
[C---:B------:R-:W-:Y:S01]  /*e380*/  LEA.HI.X.SX32 R137, R138.reuse, R2, 0x1, P6 ;  /* 0x000000028a897211 */ /* 0x040fe200030f0eff */
[----:B------:R-:W-:Y:S01]  /*e390*/  VIADD R138, R138, UR5 ;  /* 0x000000058a8a7c36 */ /* 0x000fe20008000000 */
[----:B------:R-:W-:-:S05]  /*e3a0*/  F2FP.SATFINITE.E5M2.F32.PACK_AB_MERGE_C R167, R167, R166, RZ ;  /* 0x000000a6a7a7723e */ /* 0x000fca00048060ff */
[----:B------:R5:W-:Y:S01]  /*e3b0*/  @P2 STG.E.U8 desc[UR18][R136.64], R167 ;  /* 0x000000a788002986 */ /* 0x000be2000c101112 */
[CC--:B---3--:R-:W-:Y:S01]  /*e3c0*/  IADD3 R132, P2, PT, R138.reuse, R3.reuse, RZ ;  /* 0x000000038a847210 */ /* 0x0c8fe20007f5e0ff */
[C---:B----4-:R-:W-:Y:S01]  /*e3d0*/  VIADD R139, R138.reuse, UR5 ;  /* 0x000000058a8b7c36 */ /* 0x050fe20008000000 */
[----:B------:R-:W-:Y:S02]  /*e3e0*/  PRMT R141, R167, 0x9910, RZ ;  /* 0x00009910a78d7816 */ /* 0x000fe400000000ff */
[-C--:B------:R-:W-:Y:S02]  /*e3f0*/  LEA.HI.X.SX32 R133, R138, R2.reuse, 0x1, P2 ;  /* 0x000000028a857211 */ /* 0x080fe400010f0eff */
[C---:B------:R-:W-:Y:S02]  /*e400*/  IADD3 R134, P2, PT, R139.reuse, R3, RZ ;  /* 0x000000038b867210 */ /* 0x040fe40007f5e0ff */
[C---:B------:R-:W-:Y:S02]  /*e410*/  LOP3.LUT R138, R0.reuse, 0x67, RZ, 0xfc, !PT ;  /* 0x00000067008a7812 */ /* 0x040fe400078efcff */
[C---:B------:R-:W-:Y:S01]  /*e420*/  LEA.HI.X.SX32 R135, R139.reuse, R2, 0x1, P2 ;  /* 0x000000028b877211 */ /* 0x040fe200010f0eff */
[----:B------:R-:W-:Y:S01]  /*e430*/  VIADD R139, R139, UR5 ;  /* 0x000000058b8b7c36 */ /* 0x000fe20008000000 */
[----:B------:R-:W-:-:S02]  /*e440*/  LOP3.LUT R140, R0, 0x66, RZ, 0xfc, !PT ;  /* 0x00000066008c7812 */ /* 0x000fc400078efcff */
[----:B------:R-:W-:Y:S02]  /*e450*/  SHF.R.S32.HI R141, RZ, 0x8, R141 ;  /* 0x00000008ff8d7819 */ /* 0x000fe4000001148d */
[----:B0-----:R-:W-:Y:S01]  /*e460*/  ISETP.LT.AND P2, PT, R138, UR4, !P0 ;  /* 0x000000048a007c0c */ /* 0x001fe2000c741270 */
[----:B------:R-:W0:Y:S01]  /*e470*/  LDCU UR4, c[0x0][0x39c] ;  /* 0x00007380ff0477ac */ /* 0x000e220008000800 */
[----:B------:R-:W-:Y:S01]  /*e480*/  F2FP.SATFINITE.E5M2.F32.PACK_AB_MERGE_C R169, R169, R168, RZ ;  /* 0x000000a8a9a9723e */ /* 0x000fe200048060ff */
[----:B------:R3:W-:Y:S01]  /*e490*/  @P3 STG.E.U8 desc[UR18][R132.64], R141 ;  /* 0x0000008d84003986 */ /* 0x0007e2000c101112 */
[----:B-1----:R-:W-:Y:S01]  /*e4a0*/  ISETP.LT.AND P6, PT, R140, UR6, !P0 ;  /* 0x000000068c007c0c */ /* 0x002fe2000c7c1270 */
[----:B------:R-:W1:Y:S01]  /*e4b0*/  LDCU UR6, c[0x0][0x39c] ;  /* 0x00007380ff0677ac */ /* 0x000e620008000800 */
[----:B-----5:R-:W-:Y:S02]  /*e4c0*/  IADD3 R136, P3, PT, R139, R3, RZ ;  /* 0x000000038b887210 */ /* 0x020fe40007f7e0ff */
[----:B------:R-:W-:Y:S01]  /*e4d0*/  PRMT R140, R169, 0x9910, RZ ;  /* 0x00009910a98c7816 */ /* 0x000fe200000000ff */
[C---:B------:R-:W-:Y:S01]  /*e4e0*/  VIADD R138, R139.reuse, UR5 ;  /* 0x000000058b8a7c36 */ /* 0x040fe20008000000 */
[----:B------:R-:W-:-:S02]  /*e4f0*/  LEA.HI.X.SX32 R137, R139, R2, 0x1, P3 ;  /* 0x000000028b897211 */ /* 0x000fc400018f0eff */
[----:B------:R-:W-:Y:S01]  /*e500*/  SHF.R.S32.HI R139, RZ, 0x8, R140 ;  /* 0x00000008ff8b7819 */ /* 0x000fe2000001148c */
[----:B------:R4:W-:Y:S01]  /*e510*/  @P4 STG.E.U8 desc[UR18][R134.64], R169 ;  /* 0x000000a986004986 */ /* 0x0009e2000c101112 */
[----:B---3--:R-:W-:Y:S02]  /*e520*/  LOP3.LUT R133, R0, 0x69, RZ, 0xfc, !PT ;  /* 0x0000006900857812 */ /* 0x008fe400078efcff */
[C---:B------:R-:W-:Y:S01]  /*e530*/  IADD3 R132, P4, PT, R138.reuse, R3, RZ ;  /* 0x000000038a847210 */ /* 0x040fe20007f9e0ff */
[----:B------:R3:W-:Y:S01]  /*e540*/  @P5 STG.E.U8 desc[UR18][R136.64], R139 ;  /* 0x0000008b88005986 */ /* 0x0007e2000c101112 */
[----:B--2---:R-:W-:Y:S01]  /*e550*/  ISETP.LT.AND P5, PT, R133, UR7, !P0 ;  /* 0x0000000785007c0c */ /* 0x004fe2000c7a1270 */
[----:B------:R-:W2:Y:S01]  /*e560*/  LDCU UR7, c[0x0][0x39c] ;  /* 0x00007380ff0777ac */ /* 0x000ea20008000800 */
[----:B------:R-:W-:Y:S02]  /*e570*/  LEA.HI.X.SX32 R133, R138, R2, 0x1, P4 ;  /* 0x000000028a857211 */ /* 0x000fe400020f0eff */
[----:B----4-:R-:W-:Y:S01]  /*e580*/  LOP3.LUT R134, R0, 0x6a, RZ, 0xfc, !PT ;  /* 0x0000006a00867812 */ /* 0x010fe200078efcff */
[----:B------:R-:W-:Y:S01]  /*e590*/  VIADD R138, R138, UR5 ;  /* 0x000000058a8a7c36 */ /* 0x000fe20008000000 */
[----:B------:R-:W-:-:S02]  /*e5a0*/  F2FP.SATFINITE.E5M2.F32.PACK_AB_MERGE_C R171, R171, R170, RZ ;  /* 0x000000aaabab723e */ /* 0x000fc400048060ff */
[----:B------:R-:W-:Y:S02]  /*e5b0*/  LOP3.LUT R142, R0, 0x68, RZ, 0xfc, !PT ;  /* 0x00000068008e7812 */ /* 0x000fe400078efcff */
[----:B0-----:R-:W-:Y:S01]  /*e5c0*/  ISETP.LT.AND P4, PT, R134, UR4, !P0 ;  /* 0x0000000486007c0c */ /* 0x001fe2000c781270 */
[----:B------:R-:W0:Y:S01]  /*e5d0*/  LDCU UR4, c[0x0][0x39c] ;  /* 0x00007380ff0477ac */ /* 0x000e220008000800 */
[----:B-1----:R-:W-:Y:S01]  /*e5e0*/  ISETP.LT.AND P3, PT, R142, UR6, !P0 ;  /* 0x000000068e007c0c */ /* 0x002fe2000c761270 */
[----:B------:R1:W-:Y:S01]  /*e5f0*/  @P6 STG.E.U8 desc[UR18][R132.64], R171 ;  /* 0x000000ab84006986 */ /* 0x0003e2000c101112 */
[C---:B------:R-:W-:Y:S01]  /*e600*/  IADD3 R134, P6, PT, R138.reuse, R3, RZ ;  /* 0x000000038a867210 */ /* 0x040fe20007fde0ff */
[----:B------:R-:W4:Y:S01]  /*e610*/  LDCU UR6, c[0x0][0x39c] ;  /* 0x00007380ff0677ac */ /* 0x000f220008000800 */
[C---:B---3--:R-:W-:Y:S01]  /*e620*/  VIADD R139, R138.reuse, UR5 ;  /* 0x000000058a8b7c36 */ /* 0x048fe20008000000 */
[----:B------:R-:W-:Y:S02]  /*e630*/  PRMT R141, R171, 0x9910, RZ ;  /* 0x00009910ab8d7816 */ /* 0x000fe400000000ff */
[----:B------:R-:W-:-:S02]  /*e640*/  LEA.HI.X.SX32 R135, R138, R2, 0x1, P6 ;  /* 0x000000028a877211 */ /* 0x000fc400030f0eff */
[C---:B------:R-:W-:Y:S02]  /*e650*/  IADD3 R136, P6, PT, R139.reuse, R3, RZ ;  /* 0x000000038b887210 */ /* 0x040fe40007fde0ff */
[----:B------:R-:W-:Y:S02]  /*e660*/  SHF.R.S32.HI R141, RZ, 0x8, R141 ;  /* 0x00000008ff8d7819 */ /* 0x000fe4000001148d */
[C---:B------:R-:W-:Y:S01]  /*e670*/  LEA.HI.X.SX32 R137, R139.reuse, R2, 0x1, P6 ;  /* 0x000000028b897211 */ /* 0x040fe200030f0eff */
[----:B------:R-:W-:Y:S01]  /*e680*/  VIADD R139, R139, UR5 ;  /* 0x000000058b8b7c36 */ /* 0x000fe20008000000 */
[----:B-1----:R-:W-:Y:S02]  /*e690*/  LOP3.LUT R132, R0, 0x6b, RZ, 0xfc, !PT ;  /* 0x0000006b00847812 */ /* 0x002fe400078efcff */
[----:B------:R-:W-:Y:S01]  /*e6a0*/  F2FP.SATFINITE.E5M2.F32.PACK_AB_MERGE_C R173, R173, R172, RZ ;  /* 0x000000acadad723e */ /* 0x000fe200048060ff */
[----:B------:R1:W-:Y:S01]  /*e6b0*/  @P2 STG.E.U8 desc[UR18][R134.64], R141 ;  /* 0x0000008d86002986 */ /* 0x0003e2000c101112 */
[----:B0-----:R-:W-:Y:S01]  /*e6c0*/  ISETP.LT.AND P2, PT, R132, UR4, !P0 ;  /* 0x0000000484007c0c */ /* 0x001fe2000c741270 */
[----:B------:R-:W0:Y:S01]  /*e6d0*/  LDCU UR4, c[0x0][0x39c] ;  /* 0x00007380ff0477ac */ /* 0x000e220008000800 */
[----:B------:R-:W-:-:S02]  /*e6e0*/  LOP3.LUT R133, R0, 0x6c, RZ, 0xfc, !PT ;  /* 0x0000006c00857812 */ /* 0x000fc400078efcff */
[----:B------:R-:W-:Y:S02]  /*e6f0*/  PRMT R138, R173, 0x9910, RZ ;  /* 0x00009910ad8a7816 */ /* 0x000fe400000000ff */
[----:B------:R-:W-:Y:S01]  /*e700*/  IADD3 R132, P6, PT, R139, R3, RZ ;  /* 0x000000038b847210 */ /* 0x000fe20007fde0ff */
[----:B------:R3:W-:Y:S01]  /*e710*/  @P3 STG.E.U8 desc[UR18][R136.64], R173 ;  /* 0x000000ad88003986 */ /* 0x0007e2000c101112 */
[----:B----4-:R-:W-:Y:S01]  /*e720*/  ISETP.LT.AND P3, PT, R133, UR6, !P0 ;  /* 0x0000000685007c0c */ /* 0x010fe2000c761270 */
[----:B------:R-:W4:Y:S01]  /*e730*/  LDCU UR6, c[0x0][0x39c] ;  /* 0x00007380ff0677ac */ /* 0x000f220008000800 */
[C---:B------:R-:W-:Y:S01]  /*e740*/  LEA.HI.X.SX32 R133, R139.reuse, R2, 0x1, P6 ;  /* 0x000000028b857211 */ /* 0x040fe200030f0eff */
[----:B------:R-:W-:Y:S01]  /*e750*/  VIADD R139, R139, UR5 ;  /* 0x000000058b8b7c36 */ /* 0x000fe20008000000 */
[----:B-1----:R-:W-:Y:S02]  /*e760*/  SHF.R.S32.HI R141, RZ, 0x8, R138 ;  /* 0x00000008ff8d7819 */ /* 0x002fe4000001148a */
[----:B------:R-:W-:Y:S01]  /*e770*/  F2FP.SATFINITE.E5M2.F32.PACK_AB_MERGE_C R175, R175, R174, RZ ;  /* 0x000000aeafaf723e */ /* 0x000fe200048060ff */
[----:B------:R-:W-:-:S02]  /*e780*/  VIADD R138, R139, UR5 ;  /* 0x000000058b8a7c36 */ /* 0x000fc40008000000 */
[----:B------:R1:W-:Y:S01]  /*e790*/  @P5 STG.E.U8 desc[UR18][R132.64], R141 ;  /* 0x0000008d84005986 */ /* 0x0003e2000c101112 */
[-C--:B------:R-:W-:Y:S02]  /*e7a0*/  IADD3 R134, P5, PT, R139, R3.reuse, RZ ;  /* 0x000000038b867210 */ /* 0x080fe40007fbe0ff */
[----:B---3--:R-:W-:Y:S02]  /*e7b0*/  PRMT R137, R175, 0x9910, RZ ;  /* 0x00009910af897816 */ /* 0x008fe400000000ff */
[-C--:B------:R-:W-:Y:S02]  /*e7c0*/  LEA.HI.X.SX32 R135, R139, R2.reuse, 0x1, P5 ;  /* 0x000000028b877211 */ /* 0x080fe400028f0eff */
[----:B------:R-:W-:Y:S01]  /*e7d0*/  IADD3 R136, P5, PT, R138, R3, RZ ;  /* 0x000000038a887210 */ /* 0x000fe20007fbe0ff */
[----:B------:R-:W-:Y:S01]  /*e7e0*/  IMAD.MOV.U32 R139, RZ, RZ, R137 ;  /* 0x000000ffff8b7224 */ /* 0x000fe200078e0089 */
[----:B------:R-:W-:Y:S02]  /*e7f0*/  LOP3.LUT R140, R0, 0x6d, RZ, 0xfc, !PT ;  /* 0x0000006d008c7812 */ /* 0x000fe400078efcff */
[C---:B------:R-:W-:Y:S01]  /*e800*/  LEA.HI.X.SX32 R137, R138.reuse, R2, 0x1, P5 ;  /* 0x000000028a897211 */ /* 0x040fe200028f0eff */
[----:B------:R-:W-:Y:S01]  /*e810*/  VIADD R138, R138, UR5 ;  /* 0x000000058a8a7c36 */ /* 0x000fe20008000000 */
[----:B------:R-:W-:Y:S01]  /*e820*/  SHF.R.S32.HI R139, RZ, 0x8, R139 ;  /* 0x00000008ff8b7819 */ /* 0x000fe2000001148b */
[----:B------:R3:W-:Y:S01]  /*e830*/  @P4 STG.E.U8 desc[UR18][R134.64], R175 ;  /* 0x000000af86004986 */ /* 0x0007e2000c101112 */
[----:B--2---:R-:W-:Y:S01]  /*e840*/  ISETP.LT.AND P6, PT, R140, UR7, !P0 ;  /* 0x000000078c007c0c */ /* 0x004fe2000c7c1270 */
[----:B------:R-:W2:Y:S01]  /*e850*/  LDCU UR7, c[0x0][0x39c] ;  /* 0x00007380ff0777ac */ /* 0x000ea20008000800 */
[C---:B------:R-:W-:Y:S01]  /*e860*/  LOP3.LUT R140, R0.reuse, 0x6e, RZ, 0xfc, !PT ;  /* 0x0000006e008c7812 */ /* 0x040fe200078efcff */
[----:B------:R5:W-:Y:S01]  /*e870*/  @P2 STG.E.U8 desc[UR18][R136.64], R139 ;  /* 0x0000008b88002986 */ /* 0x000be2000c101112 */
[----:B-1----:R-:W-:-:S02]  /*e880*/  LOP3.LUT R133, R0, 0x6f, RZ, 0xfc, !PT ;  /* 0x0000006f00857812 */ /* 0x002fc400078efcff */
[----:B------:R-:W-:Y:S02]  /*e890*/  IADD3 R132, P2, PT, R138, R3, RZ ;  /* 0x000000038a847210 */ /* 0x000fe40007f5e0ff */
[----:B0-----:R-:W-:Y:S01]  /*e8a0*/  ISETP.LT.AND P4, PT, R140, UR4, !P0 ;  /* 0x000000048c007c0c */ /* 0x001fe2000c781270 */
[----:B------:R-:W0:Y:S01]  /*e8b0*/  LDCU UR4, c[0x0][0x39c] ;  /* 0x00007380ff0477ac */ /* 0x000e220008000800 */
[----:B----4-:R-:W-:Y:S02]  /*e8c0*/  ISETP.LT.AND P5, PT, R133, UR6, !P0 ;  /* 0x0000000685007c0c */ /* 0x010fe4000c7a1270 */
[----:B------:R-:W-:Y:S01]  /*e8d0*/  F2FP.SATFINITE.E5M2.F32.PACK_AB_MERGE_C R177, R177, R176, RZ ;  /* 0x000000b0b1b1723e */ /* 0x000fe200048060ff */
[----:B------:R-:W1:Y:S01]  /*e8e0*/  LDCU UR6, c[0x0][0x39c] ;  /* 0x00007380ff0677ac */ /* 0x000e620008000800 */
[C---:B------:R-:W-:Y:S01]  /*e8f0*/  LEA.HI.X.SX32 R133, R138.reuse, R2, 0x1, P2 ;  /* 0x000000028a857211 */ /* 0x040fe200010f0eff */
[----:B------:R-:W-:-:S04]  /*e900*/  VIADD R138, R138, UR5 ;  /* 0x000000058a8a7c36 */ /* 0x000fc80008000000 */
[----:B------:R4:W-:Y:S01]  /*e910*/  @P3 STG.E.U8 desc[UR18][R132.64], R177 ;  /* 0x000000b184003986 */ /* 0x0009e2000c101112 */
[CC--:B---3--:R-:W-:Y:S01]  /*e920*/  IADD3 R134, P3, PT, R138.reuse, R3.reuse, RZ ;  /* 0x000000038a867210 */ /* 0x0c8fe20007f7e0ff */
[C---:B-----5:R-:W-:Y:S01]  /*e930*/  VIADD R139, R138.reuse, UR5 ;  /* 0x000000058a8b7c36 */ /* 0x060fe20008000000 */
[----:B------:R-:W-:Y:S02]  /*e940*/  PRMT R141, R177, 0x9910, RZ ;  /* 0x00009910b18d7816 */ /* 0x000fe400000000ff */
[----:B------:R-:W-:Y:S02]  /*e950*/  LEA.HI.X.SX32 R135, R138, R2, 0x1, P3 ;  /* 0x000000028a877211 */ /* 0x000fe400018f0eff */
[----:B------:R-:W-:Y:S02]  /*e960*/  IADD3 R136, P3, PT, R139, R3, RZ ;  /* 0x000000038b887210 */ /* 0x000fe40007f7e0ff */
[----:B------:R-:W-:Y:S02]  /*e970*/  SHF.R.S32.HI R141, RZ, 0x8, R141 ;  /* 0x00000008ff8d7819 */ /* 0x000fe4000001148d */
[----:B------:R-:W-:-:S02]  /*e980*/  LOP3.LUT R138, R0, 0x71, RZ, 0xfc, !PT ;  /* 0x00000071008a7812 */ /* 0x000fc400078efcff */
[----:B------:R-:W-:Y:S02]  /*e990*/  F2FP.SATFINITE.E5M2.F32.PACK_AB_MERGE_C R179, R179, R178, RZ ;  /* 0x000000b2b3b3723e */ /* 0x000fe400048060ff */
[C---:B------:R-:W-:Y:S01]  /*e9a0*/  LEA.HI.X.SX32 R137, R139.reuse, R2, 0x1, P3 ;  /* 0x000000028b897211 */ /* 0x040fe200018f0eff */
[----:B------:R-:W-:Y:S01]  /*e9b0*/  VIADD R139, R139, UR5 ;  /* 0x000000058b8b7c36 */ /* 0x000fe20008000000 */
[----:B------:R-:W-:Y:S01]  /*e9c0*/  LOP3.LUT R140, R0, 0x70, RZ, 0xfc, !PT ;  /* 0x00000070008c7812 */ /* 0x000fe200078efcff */
[----:B------:R3:W-:Y:S01]  /*e9d0*/  @P6 STG.E.U8 desc[UR18][R134.64], R141 ;  /* 0x0000008d86006986 */ /* 0x0007e2000c101112 */
[----:B0-----:R-:W-:Y:S01]  /*e9e0*/  ISETP.LT.AND P3, PT, R138, UR4, !P0 ;  /* 0x000000048a007c0c */ /* 0x001fe2000c761270 */
[----:B------:R-:W0:Y:S01]  /*e9f0*/  LDCU UR4, c[0x0][0x39c] ;  /* 0x00007380ff0477ac */ /* 0x000e220008000800 */
[----:B------:R-:W-:Y:S01]  /*ea00*/  PRMT R138, R179, 0x9910, RZ ;  /* 0x00009910b38a7816 */ /* 0x000fe200000000ff */
[----:B------:R5:W-:Y:S01]  /*ea10*/  @P4 STG.E.U8 desc[UR18][R136.64], R179 ;  /* 0x000000b388004986 */ /* 0x000be2000c101112 */
[----:B----4-:R-:W-:-:S02]  /*ea20*/  IADD3 R132, P4, PT, R139, R3, RZ ;  /* 0x000000038b847210 */ /* 0x010fc40007f9e0ff */
[----:B--2---:R-:W-:Y:S01]  /*ea30*/  ISETP.LT.AND P2, PT, R140, UR7, !P0 ;  /* 0x000000078c007c0c */ /* 0x004fe2000c741270 */
[----:B------:R-:W2:Y:S01]  /*ea40*/  LDCU UR7, c[0x0][0x39c] ;  /* 0x00007380ff0777ac */ /* 0x000ea20008000800 */
[C---:B------:R-:W-:Y:S01]  /*ea50*/  LEA.HI.X.SX32 R133, R139.reuse, R2, 0x1, P4 ;  /* 0x000000028b857211 */ /* 0x040fe200020f0eff */
[----:B------:R-:W-:Y:S01]  /*ea60*/  VIADD R139, R139, UR5 ;  /* 0x000000058b8b7c36 */ /* 0x000fe20008000000 */
[----:B---3--:R-:W-:Y:S02]  /*ea70*/  SHF.R.S32.HI R141, RZ, 0x8, R138 ;  /* 0x00000008ff8d7819 */ /* 0x008fe4000001148a */
[----:B------:R-:W-:Y:S02]  /*ea80*/  LOP3.LUT R140, R0, 0x72, RZ, 0xfc, !PT ;  /* 0x00000072008c7812 */ /* 0x000fe400078efcff */
[----:B------:R-:W-:Y:S01]  /*ea90*/  F2FP.SATFINITE.E5M2.F32.PACK_AB_MERGE_C R181, R181, R180, RZ ;  /* 0x000000b4b5b5723e */ /* 0x000fe200048060ff */
[----:B------:R3:W-:Y:S01]  /*eaa0*/  @P5 STG.E.U8 desc[UR18][R132.64], R141 ;  /* 0x0000008d84005986 */ /* 0x0007e2000c101112 */
[C---:B------:R-:W-:Y:S01]  /*eab0*/  IADD3 R134, P5, PT, R139.reuse, R3, RZ ;  /* 0x000000038b867210 */ /* 0x040fe20007fbe0ff */
[----:B------:R-:W-:Y:S01]  /*eac0*/  VIADD R138, R139, UR5 ;  /* 0x000000058b8a7c36 */ /* 0x000fe20008000000 */
[----:B-1----:R-:W-:Y:S01]  /*ead0*/  ISETP.LT.AND P4, PT, R140, UR6, !P0 ;  /* 0x000000068c007c0c */ /* 0x002fe2000c781270 */
[----:B------:R-:W1:Y:S01]  /*eae0*/  LDCU UR6, c[0x0][0x39c] ;  /* 0x00007380ff0677ac */ /* 0x000e620008000800 */
[----:B-----5:R-:W-:-:S02]  /*eaf0*/  LOP3.LUT R136, R0, 0x73, RZ, 0xfc, !PT ;  /* 0x0000007300887812 */ /* 0x020fc400078efcff */
[----:B------:R-:W-:Y:S02]  /*eb00*/  PRMT R140, R181, 0x9910, RZ ;  /* 0x00009910b58c7816 */ /* 0x000fe400000000ff */
[-C--:B------:R-:W-:Y:S02]  /*eb10*/  LEA.HI.X.SX32 R135, R139, R2.reuse, 0x1, P5 ;  /* 0x000000028b877211 */ /* 0x080fe400028f0eff */
[----:B0-----:R-:W-:Y:S02]  /*eb20*/  ISETP.LT.AND P5, PT, R136, UR4, !P0 ;  /* 0x0000000488007c0c */ /* 0x001fe4000c7a1270 */
[----:B------:R-:W-:Y:S01]  /*eb30*/  LOP3.LUT R137, R0, 0x74, RZ, 0xfc, !PT ;  /* 0x0000007400897812 */ /* 0x000fe200078efcff */
[----:B------:R-:W-:Y:S01]  /*eb40*/  IMAD.MOV.U32 R139, RZ, RZ, R140 ;  /* 0x000000ffff8b7224 */ /* 0x000fe200078e008c */
[C---:B------:R-:W-:Y:S01]  /*eb50*/  IADD3 R136, P6, PT, R138.reuse, R3, RZ ;  /* 0x000000038a887210 */ /* 0x040fe20007fde0ff */
[----:B------:R0:W-:Y:S01]  /*eb60*/  @P2 STG.E.U8 desc[UR18][R134.64], R181 ;  /* 0x000000b586002986 */ /* 0x0001e2000c101112 */
[----:B--2---:R-:W-:Y:S01]  /*eb70*/  ISETP.LT.AND P2, PT, R137, UR7, !P0 ;  /* 0x0000000789007c0c */ /* 0x004fe2000c741270 */
[----:B------:R-:W2:Y:S01]  /*eb80*/  LDCU UR4, c[0x0][0x39c] ;  /* 0x00007380ff0477ac */ /* 0x000ea20008000800 */
[C---:B------:R-:W-:Y:S01]  /*eb90*/  LEA.HI.X.SX32 R137, R138.reuse, R2, 0x1, P6 ;  /* 0x000000028a897211 */ /* 0x040fe200030f0eff */
[----:B------:R-:W-:Y:S01]  /*eba0*/  VIADD R138, R138, UR5 ;  /* 0x000000058a8a7c36 */ /* 0x000fe20008000000 */
[----:B------:R-:W-:Y:S01]  /*ebb0*/  SHF.R.S32.HI R139, RZ, 0x8, R139 ;  /* 0x00000008ff8b7819 */ /* 0x000fe2000001148b */
[----:B------:R-:W4:Y:S01]  /*ebc0*/  LDCU UR7, c[0x0][0x39c] ;  /* 0x00007380ff0777ac */ /* 0x000f220008000800 */
[----:B---3--:R-:W-:-:S02]  /*ebd0*/  LOP3.LUT R133, R0, 0x75, RZ, 0xfc, !PT ;  /* 0x0000007500857812 */ /* 0x008fc400078efcff */
[C---:B------:R-:W-:Y:S01]  /*ebe0*/  IADD3 R132, P6, PT, R138.reuse, R3, RZ ;  /* 0x000000038a847210 */ /* 0x040fe20007fde0ff */
[----:B------:R3:W-:Y:S01]  /*ebf0*/  @P3 STG.E.U8 desc[UR18][R136.64], R139 ;  /* 0x0000008b88003986 */ /* 0x0007e2000c101112 */
[----:B-1----:R-:W-:Y:S01]  /*ec00*/  ISETP.LT.AND P3, PT, R133, UR6, !P0 ;  /* 0x0000000685007c0c */ /* 0x002fe2000c761270 */
[----:B------:R-:W1:Y:S01]  /*ec10*/  LDCU UR6, c[0x0][0x39c] ;  /* 0x00007380ff0677ac */ /* 0x000e620008000800 */
[C---:B------:R-:W-:Y:S01]  /*ec20*/  LEA.HI.X.SX32 R133, R138.reuse, R2, 0x1, P6 ;  /* 0x000000028a857211 */ /* 0x040fe200030f0eff */
[----:B------:R-:W-:Y:S01]  /*ec30*/  VIADD R138, R138, UR5 ;  /* 0x000000058a8a7c36 */ /* 0x000fe20008000000 */
[----:B------:R-:W-:Y:S02]  /*ec40*/  F2FP.SATFINITE.E5M2.F32.PACK_AB_MERGE_C R183, R183, R182, RZ ;  /* 0x000000b6b7b7723e */ /* 0x000fe400048060ff */
[----:B0-----:R-:W-:Y:S02]  /*ec50*/  LOP3.LUT R135, R0, 0x76, RZ, 0xfc, !PT ;  /* 0x0000007600877812 */ /* 0x001fe400078efcff */
[----:B------:R-:W-:-:S02]  /*ec60*/  PRMT R141, R183, 0x9910, RZ ;  /* 0x00009910b78d7816 */ /* 0x000fc400000000ff */
[CC--:B------:R-:W-:Y:S01]  /*ec70*/  IADD3 R134, P6, PT, R138.reuse, R3.reuse, RZ ;  /* 0x000000038a867210 */ /* 0x0c0fe20007fde0ff */
[----:B------:R0:W-:Y:S01]  /*ec80*/  @P4 STG.E.U8 desc[UR18][R132.64], R183 ;  /* 0x000000b784004986 */ /* 0x0001e2000c101112 */
[C---:B---3--:R-:W-:Y:S01]  /*ec90*/  VIADD R139, R138.reuse, UR5 ;  /* 0x000000058a8b7c36 */ /* 0x048fe20008000000 */
[----:B--2---:R-:W-:Y:S01]  /*eca0*/  ISETP.LT.AND P4, PT, R135, UR4, !P0 ;  /* 0x0000000487007c0c */ /* 0x004fe2000c781270 */
[----:B------:R-:W2:Y:S01]  /*ecb0*/  LDCU UR4, c[0x0][0x39c] ;  /* 0x00007380ff0477ac */ /* 0x000ea20008000800 */
[-C--:B------:R-:W-:Y:S02]  /*ecc0*/  LEA.HI.X.SX32 R135, R138, R2.reuse, 0x1, P6 ;  /* 0x000000028a877211 */ /* 0x080fe400030f0eff */
[----:B------:R-:W-:Y:S02]  /*ecd0*/  SHF.R.S32.HI R141, RZ, 0x8, R141 ;  /* 0x00000008ff8d7819 */ /* 0x000fe4000001148d */
[----:B------:R-:W-:Y:S02]  /*ece0*/  LOP3.LUT R137, R0, 0x77, RZ, 0xfc, !PT ;  /* 0x0000007700897812 */ /* 0x000fe400078efcff */
[----:B------:R-:W-:Y:S01]  /*ecf0*/  IADD3 R136, P6, PT, R139, R3, RZ ;  /* 0x000000038b887210 */ /* 0x000fe20007fde0ff */
[----:B------:R3:W-:Y:S01]  /*ed00*/  @P5 STG.E.U8 desc[UR18][R134.64], R141 ;  /* 0x0000008d86005986 */ /* 0x0007e2000c101112 */
[----:B----4-:R-:W-:Y:S01]  /*ed10*/  ISETP.LT.AND P5, PT, R137, UR7, !P0 ;  /* 0x0000000789007c0c */ /* 0x010fe2000c7a1270 */
[----:B------:R-:W4:Y:S01]  /*ed20*/  LDCU UR7, c[0x0][0x39c] ;  /* 0x00007380ff0777ac */ /* 0x000f220008000800 */
[C---:B------:R-:W-:Y:S01]  /*ed30*/  LEA.HI.X.SX32 R137, R139.reuse, R2, 0x1, P6 ;  /* 0x000000028b897211 */ /* 0x040fe200030f0eff */
[----:B------:R-:W-:Y:S01]  /*ed40*/  VIADD R139, R139, UR5 ;  /* 0x000000058b8b7c36 */ /* 0x000fe20008000000 */
[----:B------:R-:W-:-:S02]  /*ed50*/  F2FP.SATFINITE.E5M2.F32.PACK_AB_MERGE_C R185, R185, R184, RZ ;  /* 0x000000b8b9b9723e */ /* 0x000fc400048060ff */
[----:B------:R-:W-:Y:S02]  /*ed60*/  LOP3.LUT R138, R0, 0x78, RZ, 0xfc, !PT ;  /* 0x00000078008a7812 */ /* 0x000fe400078efcff */
[----:B0-----:R-:W-:Y:S01]  /*ed70*/  PRMT R133, R185, 0x9910, RZ ;  /* 0x00009910b9857816 */ /* 0x001fe200000000ff */
[----:B------:R0:W-:Y:S01]  /*ed80*/  @P2 STG.E.U8 desc[UR18][R136.64], R185 ;  /* 0x000000b988002986 */ /* 0x0001e2000c101112 */
[----:B-1----:R-:W-:Y:S01]  /*ed90*/  ISETP.LT.AND P6, PT, R138, UR6, !P0 ;  /* 0x000000068a007c0c */ /* 0x002fe2000c7c1270 */
[C---:B------:R-:W-:Y:S01]  /*eda0*/  VIADD R138, R139.reuse, UR5 ;  /* 0x000000058b8a7c36 */ /* 0x040fe20008000000 */
[----:B------:R-:W-:Y:S01]  /*edb0*/  IADD3 R132, P2, PT, R139, R3, RZ ;  /* 0x000000038b847210 */ /* 0x000fe20007f5e0ff */
[----:B---3--:R-:W-:Y:S01]  /*edc0*/  IMAD.MOV.U32 R141, RZ, RZ, R133 ;  /* 0x000000ffff8d7224 */ /* 0x008fe200078e0085 */
[----:B------:R-:W-:Y:S01]  /*edd0*/  F2FP.SATFINITE.E5M2.F32.PACK_AB_MERGE_C R187, R187, R186, RZ ;  /* 0x000000babbbb723e */ /* 0x000fe200048060ff */
[----:B------:R-:W1:Y:S01]  /*ede0*/  LDCU UR6, c[0x0][0x39c] ;  /* 0x00007380ff0677ac */ /* 0x000e620008000800 */
[----:B------:R-:W-:-:S02]  /*edf0*/  LEA.HI.X.SX32 R133, R139, R2, 0x1, P2 ;  /* 0x000000028b857211 */ /* 0x000fc400010f0eff */
[----:B------:R-:W-:Y:S02]  /*ee00*/  IADD3 R134, P2, PT, R138, R3, RZ ;  /* 0x000000038a867210 */ /* 0x000fe40007f5e0ff */
[----:B------:R-:W-:Y:S02]  /*ee10*/  LOP3.LUT R139, R0, 0x79, RZ, 0xfc, !PT ;  /* 0x00000079008b7812 */ /* 0x000fe400078efcff */
[C---:B------:R-:W-:Y:S02]  /*ee20*/  LEA.HI.X.SX32 R135, R138.reuse, R2, 0x1, P2 ;  /* 0x000000028a877211 */ /* 0x040fe400010f0eff */
[----:B--2---:R-:W-:Y:S01]  /*ee30*/  ISETP.LT.AND P2, PT, R139, UR4, !P0 ;  /* 0x000000048b007c0c */ /* 0x004fe2000c741270 */
[----:B------:R-:W2:Y:S01]  /*ee40*/  LDCU UR4, c[0x0][0x39c] ;  /* 0x00007380ff0477ac */ /* 0x000ea20008000800 */
[----:B------:R-:W-:Y:S01]  /*ee50*/  SHF.R.S32.HI R141, RZ, 0x8, R141 ;  /* 0x00000008ff8d7819 */ /* 0x000fe2000001148d */
[----:B------:R-:W-:Y:S01]  /*ee60*/  VIADD R138, R138, UR5 ;  /* 0x000000058a8a7c36 */ /* 0x000fe20008000000 */
[----:B------:R-:W-:-:S03]  /*ee70*/  PRMT R140, R187, 0x9910, RZ ;  /* 0x00009910bb8c7816 */ /* 0x000fc600000000ff */
[----:B------:R3:W-:Y:S01]  /*ee80*/  @P3 STG.E.U8 desc[UR18][R132.64], R141 ;  /* 0x0000008d84003986 */ /* 0x0007e2000c101112 */
[C---:B0-----:R-:W-:Y:S01]  /*ee90*/  IADD3 R136, P3, PT, R138.reuse, R3, RZ ;  /* 0x000000038a887210 */ /* 0x041fe20007f7e0ff */
[----:B------:R-:W-:-:S03]  /*eea0*/  VIADD R139, R138, UR5 ;  /* 0x000000058a8b7c36 */ /* 0x000fc60008000000 */
[-C--:B------:R-:W-:Y:S01]  /*eeb0*/  LEA.HI.X.SX32 R137, R138, R2.reuse, 0x1, P3 ;  /* 0x000000028a897211 */ /* 0x080fe200018f0eff */
[----:B------:R0:W-:Y:S01]  /*eec0*/  @P4 STG.E.U8 desc[UR18][R134.64], R187 ;  /* 0x000000bb86004986 */ /* 0x0001e2000c101112 */
[----:B---3--:R-:W-:Y:S02]  /*eed0*/  SHF.R.S32.HI R141, RZ, 0x8, R140 ;  /* 0x00000008ff8d7819 */ /* 0x008fe4000001148c */
[C---:B------:R-:W-:Y:S02]  /*eee0*/  LOP3.LUT R133, R0.reuse, 0x7b, RZ, 0xfc, !PT ;  /* 0x0000007b00857812 */ /* 0x040fe400078efcff */
[----:B------:R-:W-:Y:S01]  /*eef0*/  IADD3 R132, P4, PT, R139, R3, RZ ;  /* 0x000000038b847210 */ /* 0x000fe20007f9e0ff */
[----:B------:R3:W-:Y:S01]  /*ef00*/  @P5 STG.E.U8 desc[UR18][R136.64], R141 ;  /* 0x0000008d88005986 */ /* 0x0007e2000c101112 */
[----:B0-----:R-:W-:Y:S02]  /*ef10*/  LOP3.LUT R134, R0, 0x7c, RZ, 0xfc, !PT ;  /* 0x0000007c00867812 */ /* 0x001fe400078efcff */
[----:B----4-:R-:W-:Y:S01]  /*ef20*/  ISETP.LT.AND P5, PT, R133, UR7, !P0 ;  /* 0x0000000785007c0c */ /* 0x010fe2000c7a1270 */
[----:B------:R-:W0:Y:S01]  /*ef30*/  LDCU UR7, c[0x0][0x39c] ;  /* 0x00007380ff0777ac */ /* 0x000e220008000800 */
[C---:B------:R-:W-:Y:S01]  /*ef40*/  LEA.HI.X.SX32 R133, R139.reuse, R2, 0x1, P4 ;  /* 0x000000028b857211 */ /* 0x040fe200020f0eff */
[----:B------:R-:W-:Y:S01]  /*ef50*/  VIADD R139, R139, UR5 ;  /* 0x000000058b8b7c36 */ /* 0x000fe20008000000 */
[----:B------:R-:W-:-:S02]  /*ef60*/  F2FP.SATFINITE.E5M2.F32.PACK_AB_MERGE_C R189, R189, R188, RZ ;  /* 0x000000bcbdbd723e */ /* 0x000fc400048060ff */
[----:B------:R-:W-:Y:S02]  /*ef70*/  LOP3.LUT R142, R0, 0x7a, RZ, 0xfc, !PT ;  /* 0x0000007a008e7812 */ /* 0x000fe400078efcff */
[----:B--2---:R-:W-:Y:S01]  /*ef80*/  ISETP.LT.AND P4, PT, R134, UR4, !P0 ;  /* 0x0000000486007c0c */ /* 0x004fe2000c781270 */
[----:B------:R-:W2:Y:S01]  /*ef90*/  LDCU UR4, c[0x0][0x39c] ;  /* 0x00007380ff0477ac */ /* 0x000ea20008000800 */
[----:B------:R-:W-:Y:S01]  /*efa0*/  PRMT R135, R189, 0x9910, RZ ;  /* 0x00009910bd877816 */ /* 0x000fe200000000ff */
[----:B------:R4:W-:Y:S01]  /*efb0*/  @P6 STG.E.U8 desc[UR18][R132.64], R189 ;  /* 0x000000bd84006986 */ /* 0x0009e2000c101112 */
[----:B-1----:R-:W-:Y:S01]  /*efc0*/  ISETP.LT.AND P3, PT, R142, UR6, !P0 ;  /* 0x000000068e007c0c */ /* 0x002fe2000c761270 */
[----:B------:R-:W1:Y:S01]  /*efd0*/  LDCU UR6, c[0x0][0x39c] ;  /* 0x00007380ff0677ac */ /* 0x000e620008000800 */
[C---:B------:R-:W-:Y:S01]  /*efe0*/  IADD3 R134, P6, PT, R139.reuse, R3, RZ ;  /* 0x000000038b867210 */ /* 0x040fe20007fde0ff */
[C---:B------:R-:W-:Y:S02]  /*eff0*/  VIADD R138, R139.reuse, UR5 ;  /* 0x000000058b8a7c36 */ /* 0x040fe40008000000 */
[----:B---3--:R-:W-:Y:S01]  /*f000*/  IMAD.MOV.U32 R137, RZ, RZ, R135 ;  /* 0x000000ffff897224 */ /* 0x008fe200078e0087 */
[----:B------:R-:W-:-:S02]  /*f010*/  LEA.HI.X.SX32 R135, R139, R2, 0x1, P6 ;  /* 0x000000028b877211 */ /* 0x000fc400030f0eff */
[C---:B------:R-:W-:Y:S02]  /*f020*/  IADD3 R136, P6, PT, R138.reuse, R3, RZ ;  /* 0x000000038a887210 */ /* 0x040fe40007fde0ff */
[----:B------:R-:W-:Y:S02]  /*f030*/  SHF.R.S32.HI R139, RZ, 0x8, R137 ;  /* 0x00000008ff8b7819 */ /* 0x000fe40000011489 */
[C---:B------:R-:W-:Y:S01]  /*f040*/  LEA.HI.X.SX32 R137, R138.reuse, R2, 0x1, P6 ;  /* 0x000000028a897211 */ /* 0x040fe200030f0eff */
[----:B------:R-:W-:Y:S01]  /*f050*/  VIADD R138, R138, UR5 ;  /* 0x000000058a8a7c36 */ /* 0x000fe20008000000 */
[----:B----4-:R-:W-:Y:S02]  /*f060*/  LOP3.LUT R132, R0, 0x7d, RZ, 0xfc, !PT ;  /* 0x0000007d00847812 */ /* 0x010fe400078efcff */
[----:B------:R-:W-:Y:S01]  /*f070*/  F2FP.SATFINITE.E5M2.F32.PACK_AB_MERGE_C R191, R191, R190, RZ ;  /* 0x000000bebfbf723e */ /* 0x000fe200048060ff */
[----:B------:R3:W-:Y:S01]  /*f080*/  @P2 STG.E.U8 desc[UR18][R134.64], R139 ;  /* 0x0000008b86002986 */ /* 0x0007e2000c101112 */
[----:B--2---:R-:W-:Y:S01]  /*f090*/  ISETP.LT.AND P2, PT, R132, UR4, !P0 ;  /* 0x0000000484007c0c */ /* 0x004fe2000c741270 */
[----:B------:R-:W2:Y:S01]  /*f0a0*/  LDCU UR4, c[0x0][0x39c] ;  /* 0x00007380ff0477ac */ /* 0x000ea20008000800 */
[----:B------:R-:W-:-:S02]  /*f0b0*/  LOP3.LUT R133, R0, 0x7e, RZ, 0xfc, !PT ;  /* 0x0000007e00857812 */ /* 0x000fc400078efcff */
[----:B------:R-:W-:Y:S02]  /*f0c0*/  PRMT R141, R191, 0x9910, RZ ;  /* 0x00009910bf8d7816 */ /* 0x000fe400000000ff */
[C---:B------:R-:W-:Y:S01]  /*f0d0*/  IADD3 R132, P6, PT, R138.reuse, R3, RZ ;  /* 0x000000038a847210 */ /* 0x040fe20007fde0ff */
[----:B------:R4:W-:Y:S01]  /*f0e0*/  @P3 STG.E.U8 desc[UR18][R136.64], R191 ;  /* 0x000000bf88003986 */ /* 0x0009e2000c101112 */
[----:B-1----:R-:W-:Y:S01]  /*f0f0*/  ISETP.LT.AND P3, PT, R133, UR6, !P0 ;  /* 0x0000000685007c0c */ /* 0x002fe2000c761270 */
[----:B------:R-:W1:Y:S01]  /*f100*/  LDCU UR6, c[0x0][0x39c] ;  /* 0x00007380ff0677ac */ /* 0x000e620008000800 */
[C---:B------:R-:W-:Y:S01]  /*f110*/  LEA.HI.X.SX32 R133, R138.reuse, R2, 0x1, P6 ;  /* 0x000000028a857211 */ /* 0x040fe200030f0eff */
[----:B------:R-:W-:Y:S01]  /*f120*/  VIADD R138, R138, UR5 ;  /* 0x000000058a8a7c36 */ /* 0x000fe20008000000 */
[----:B------:R-:W-:Y:S02]  /*f130*/  SHF.R.S32.HI R141, RZ, 0x8, R141 ;  /* 0x00000008ff8d7819 */ /* 0x000fe4000001148d */
[----:B------:R-:W-:Y:S01]  /*f140*/  F2FP.SATFINITE.E5M2.F32.PACK_AB_MERGE_C R193, R193, R192, RZ ;  /* 0x000000c0c1c1723e */ /* 0x000fe200048060ff */
[----:B---3--:R-:W-:-:S02]  /*f150*/  VIADD R139, R138, UR5 ;  /* 0x000000058a8b7c36 */ /* 0x008fc40008000000 */
[----:B------:R3:W-:Y:S01]  /*f160*/  @P5 STG.E.U8 desc[UR18][R132.64], R141 ;  /* 0x0000008d84005986 */ /* 0x0007e2000c101112 */
[-C--:B------:R-:W-:Y:S02]  /*f170*/  IADD3 R134, P5, PT, R138, R3.reuse, RZ ;  /* 0x000000038a867210 */ /* 0x080fe40007fbe0ff */
[----:B----4-:R-:W-:Y:S02]  /*f180*/  PRMT R137, R193, 0x9910, RZ ;  /* 0x00009910c1897816 */ /* 0x010fe400000000ff */
[----:B------:R-:W-:Y:S02]  /*f190*/  LOP3.LUT R140, R0, 0x7f, RZ, 0xfc, !PT ;  /* 0x0000007f008c7812 */ /* 0x000fe400078efcff */
[-C--:B------:R-:W-:Y:S01]  /*f1a0*/  LEA.HI.X.SX32 R135, R138, R2.reuse, 0x1, P5 ;  /* 0x000000028a877211 */ /* 0x080fe200028f0eff */
[----:B------:R-:W-:Y:S01]  /*f1b0*/  IMAD.MOV.U32 R138, RZ, RZ, R137 ;  /* 0x000000ffff8a7224 */ /* 0x000fe200078e0089 */
[C---:B------:R-:W-:Y:S02]  /*f1c0*/  IADD3 R136, P5, PT, R139.reuse, R3, RZ ;  /* 0x000000038b887210 */ /* 0x040fe40007fbe0ff */
[----:B0-----:R-:W-:Y:S01]  /*f1d0*/  ISETP.LT.AND P6, PT, R140, UR7, !P0 ;  /* 0x000000078c007c0c */ /* 0x001fe2000c7c1270 */
        /* <DEDUP_REMOVED lines=12> */
[----:B--2---:R-:W-:Y:S02]  /*f2a0*/  ISETP.LT.AND P4, PT, R140, UR4, !P0 ;  /* 0x000000048c007c0c */ /* 0x004fe4000c781270 */
[C---:B------:R-:W-:Y:S01]  /*f2b0*/  LEA.HI.X.SX32 R133, R139.reuse, R2, 0x1, P2 ;  /* 0x000000028b857211 */ /* 0x040fe200010f0eff */
[----:B------:R-:W2:Y:S01]  /*f2c0*/  LDCU UR4, c[0x0][0x39c] ;  /* 0x00007380ff0477ac */ /* 0x000ea20008000800 */
[----:B------:R-:W-:Y:S01]  /*f2d0*/  VIADD R139, R139, UR5 ;  /* 0x000000058b8b7c36 */ /* 0x000fe20008000000 */
[----:B---3--:R-:W-:-:S02]  /*f2e0*/  PRMT R135, R195, 0x9910, RZ ;  /* 0x00009910c3877816 */ /* 0x008fc400000000ff */
[----:B------:R-:W-:Y:S01]  /*f2f0*/  LOP3.LUT R138, R0, 0x82, RZ, 0xfc, !PT ;  /* 0x00000082008a7812 */ /* 0x000fe200078efcff */
[----:B------:R3:W-:Y:S01]  /*f300*/  @P3 STG.E.U8 desc[UR18][R132.64], R195 ;  /* 0x000000c384003986 */ /* 0x0007e2000c101112 */
[CC--:B------:R-:W-:Y:S01]  /*f310*/  IADD3 R134, P3, PT, R139.reuse, R3.reuse, RZ ;  /* 0x000000038b867210 */ /* 0x0c0fe20007f7e0ff */
[----:B----4-:R-:W-:Y:S01]  /*f320*/  IMAD.MOV.U32 R136, RZ, RZ, R135 ;  /* 0x000000ffff887224 */ /* 0x010fe200078e0087 */
[----:B0-----:R-:W-:Y:S01]  /*f330*/  ISETP.LT.AND P2, PT, R138, UR7, !P0 ;  /* 0x000000078a007c0c */ /* 0x001fe2000c741270 */
[C---:B------:R-:W-:Y:S01]  /*f340*/  VIADD R138, R139.reuse, UR5 ;  /* 0x000000058b8a7c36 */ /* 0x040fe20008000000 */
[----:B------:R-:W-:Y:S01]  /*f350*/  LEA.HI.X.SX32 R135, R139, R2, 0x1, P3 ;  /* 0x000000028b877211 */ /* 0x000fe200018f0eff */
[----:B------:R-:W0:Y:S01]  /*f360*/  LDCU UR7, c[0x0][0x39c] ;  /* 0x00007380ff0777ac */ /* 0x000e220008000800 */
[----:B------:R-:W-:Y:S02]  /*f370*/  SHF.R.S32.HI R139, RZ, 0x8, R136 ;  /* 0x00000008ff8b7819 */ /* 0x000fe40000011488 */
[----:B------:R-:W-:-:S02]  /*f380*/  IADD3 R136, P3, PT, R138, R3, RZ ;  /* 0x000000038a887210 */ /* 0x000fc40007f7e0ff */
[----:B------:R-:W-:Y:S02]  /*f390*/  F2FP.SATFINITE.E5M2.F32.PACK_AB_MERGE_C R141, R69, R68, RZ ;  /* 0x00000044458d723e */ /* 0x000fe400048060ff */
[----:B------:R-:W-:Y:S02]  /*f3a0*/  LOP3.LUT R68, R0, 0x83, RZ, 0xfc, !PT ;  /* 0x0000008300447812 */ /* 0x000fe400078efcff */
[C---:B------:R-:W-:Y:S01]  /*f3b0*/  LEA.HI.X.SX32 R137, R138.reuse, R2, 0x1, P3 ;  /* 0x000000028a897211 */ /* 0x040fe200018f0eff */
[----:B------:R-:W-:Y:S01]  /*f3c0*/  VIADD R138, R138, UR5 ;  /* 0x000000058a8a7c36 */ /* 0x000fe20008000000 */
[----:B--2---:R-:W-:Y:S01]  /*f3d0*/  ISETP.LT.AND P3, PT, R68, UR4, !P0 ;  /* 0x0000000444007c0c */ /* 0x004fe2000c761270 */
[----:B------:R2:W-:Y:S01]  /*f3e0*/  @P6 STG.E.U8 desc[UR18][R134.64], R139 ;  /* 0x0000008b86006986 */ /* 0x0005e2000c101112 */
[----:B------:R-:W4:Y:S01]  /*f3f0*/  LDCU UR4, c[0x0][0x39c] ;  /* 0x00007380ff0477ac */ /* 0x000f220008000800 */
[----:B---3--:R-:W-:Y:S02]  /*f400*/  PRMT R132, R141, 0x9910, RZ ;  /* 0x000099108d847816 */ /* 0x008fe400000000ff */
[----:B------:R3:W-:Y:S01]  /*f410*/  @P4 STG.E.U8 desc[UR18][R136.64], R141 ;  /* 0x0000008d88004986 */ /* 0x0007e2000c101112 */
[----:B------:R-:W-:-:S04]  /*f420*/  IADD3 R68, P4, PT, R138, R3, RZ ;  /* 0x000000038a447210 */ /* 0x000fc80007f9e0ff */
[C---:B------:R-:W-:Y:S01]  /*f430*/  LEA.HI.X.SX32 R69, R138.reuse, R2, 0x1, P4 ;  /* 0x000000028a457211 */ /* 0x040fe200020f0eff */
[----:B------:R-:W-:Y:S01]  /*f440*/  VIADD R138, R138, UR5 ;  /* 0x000000058a8a7c36 */ /* 0x000fe20008000000 */
[----:B--2---:R-:W-:Y:S02]  /*f450*/  SHF.R.S32.HI R135, RZ, 0x8, R132 ;  /* 0x00000008ff877819 */ /* 0x004fe40000011484 */
[----:B------:R-:W-:Y:S02]  /*f460*/  LOP3.LUT R133, R0, 0x84, RZ, 0xfc, !PT ;  /* 0x0000008400857812 */ /* 0x000fe400078efcff */
[----:B------:R-:W-:Y:S01]  /*f470*/  F2FP.SATFINITE.E5M2.F32.PACK_AB_MERGE_C R139, R71, R70, RZ ;  /* 0x00000046478b723e */ /* 0x000fe200048060ff */
[----:B------:R2:W-:Y:S01]  /*f480*/  @P5 STG.E.U8 desc[UR18][R68.64], R135 ;  /* 0x0000008744005986 */ /* 0x0005e2000c101112 */
[C---:B------:R-:W-:Y:S01]  /*f490*/  IADD3 R70, P5, PT, R138.reuse, R3, RZ ;  /* 0x000000038a467210 */ /* 0x040fe20007fbe0ff */
[----:B------:R-:W-:Y:S01]  /*f4a0*/  VIADD R134, R138, UR5 ;  /* 0x000000058a867c36 */ /* 0x000fe20008000000 */
[----:B-1----:R-:W-:Y:S01]  /*f4b0*/  ISETP.LT.AND P4, PT, R133, UR6, !P0 ;  /* 0x0000000685007c0c */ /* 0x002fe2000c781270 */
[----:B------:R-:W1:Y:S01]  /*f4c0*/  LDCU UR6, c[0x0][0x39c] ;  /* 0x00007380ff0677ac */ /* 0x000e620008000800 */
[----:B------:R-:W-:-:S02]  /*f4d0*/  LOP3.LUT R132, R0, 0x85, RZ, 0xfc, !PT ;  /* 0x0000008500847812 */ /* 0x000fc400078efcff */
[-C--:B------:R-:W-:Y:S02]  /*f4e0*/  LEA.HI.X.SX32 R71, R138, R2.reuse, 0x1, P5 ;  /* 0x000000028a477211 */ /* 0x080fe400028f0eff */
[----:B----4-:R-:W-:Y:S01]  /*f4f0*/  ISETP.LT.AND P5, PT, R132, UR4, !P0 ;  /* 0x0000000484007c0c */ /* 0x010fe2000c7a1270 */
[----:B------:R-:W4:Y:S01]  /*f500*/  LDCU UR4, c[0x0][0x39c] ;  /* 0x00007380ff0477ac */ /* 0x000f220008000800 */
[----:B------:R-:W-:Y:S02]  /*f510*/  LOP3.LUT R133, R0, 0x86, RZ, 0xfc, !PT ;  /* 0x0000008600857812 */ /* 0x000fe400078efcff */
[C---:B------:R-:W-:Y:S01]  /*f520*/  IADD3 R132, P6, PT, R134.reuse, R3, RZ ;  /* 0x0000000386847210 */ /* 0x040fe20007fde0ff */
[----:B------:R5:W-:Y:S01]  /*f530*/  @P2 STG.E.U8 desc[UR18][R70.64], R139 ;  /* 0x0000008b46002986 */ /* 0x000be2000c101112 */
[----:B---3--:R-:W-:Y:S02]  /*f540*/  PRMT R136, R139, 0x9910, RZ ;  /* 0x000099108b887816 */ /* 0x008fe400000000ff */
[----:B0-----:R-:W-:Y:S01]  /*f550*/  ISETP.LT.AND P2, PT, R133, UR7, !P0 ;  /* 0x0000000785007c0c */ /* 0x001fe2000c741270 */
[----:B------:R-:W0:Y:S01]  /*f560*/  LDCU UR7, c[0x0][0x39c] ;  /* 0x00007380ff0777ac */ /* 0x000e220008000800 */
[C---:B------:R-:W-:Y:S01]  /*f570*/  LEA.HI.X.SX32 R133, R134.reuse, R2, 0x1, P6 ;  /* 0x0000000286857211 */ /* 0x040fe200030f0eff */
[----:B------:R-:W-:Y:S01]  /*f580*/  VIADD R134, R134, UR5 ;  /* 0x0000000586867c36 */ /* 0x000fe20008000000 */
[----:B--2---:R-:W-:-:S02]  /*f590*/  SHF.R.S32.HI R135, RZ, 0x8, R136 ;  /* 0x00000008ff877819 */ /* 0x004fc40000011488 */
[----:B------:R-:W-:Y:S02]  /*f5a0*/  LOP3.LUT R69, R0, 0x87, RZ, 0xfc, !PT ;  /* 0x0000008700457812 */ /* 0x000fe400078efcff */
[C---:B------:R-:W-:Y:S02]  /*f5b0*/  IADD3 R68, P6, PT, R134.reuse, R3, RZ ;  /* 0x0000000386447210 */ /* 0x040fe40007fde0ff */
[----:B------:R-:W-:Y:S01]  /*f5c0*/  F2FP.SATFINITE.E5M2.F32.PACK_AB_MERGE_C R137, R73, R72, RZ ;  /* 0x000000484989723e */ /* 0x000fe200048060ff */
[----:B------:R2:W-:Y:S01]  /*f5d0*/  @P3 STG.E.U8 desc[UR18][R132.64], R135 ;  /* 0x0000008784003986 */ /* 0x0005e2000c101112 */
[----:B-1----:R-:W-:Y:S01]  /*f5e0*/  ISETP.LT.AND P3, PT, R69, UR6, !P0 ;  /* 0x0000000645007c0c */ /* 0x002fe2000c761270 */
[----:B------:R-:W1:Y:S01]  /*f5f0*/  LDCU UR6, c[0x0][0x39c] ;  /* 0x00007380ff0677ac */ /* 0x000e620008000800 */
[C---:B------:R-:W-:Y:S01]  /*f600*/  LEA.HI.X.SX32 R69, R134.reuse, R2, 0x1, P6 ;  /* 0x0000000286457211 */ /* 0x040fe200030f0eff */
[----:B------:R-:W-:Y:S01]  /*f610*/  VIADD R134, R134, UR5 ;  /* 0x0000000586867c36 */ /* 0x000fe20008000000 */
[----:B------:R-:W-:-:S02]  /*f620*/  PRMT R72, R137, 0x9910, RZ ;  /* 0x0000991089487816 */ /* 0x000fc400000000ff */
[----:B-----5:R-:W-:Y:S02]  /*f630*/  LOP3.LUT R71, R0, 0x88, RZ, 0xfc, !PT ;  /* 0x0000008800477812 */ /* 0x020fe400078efcff */
[C---:B------:R-:W-:Y:S01]  /*f640*/  IADD3 R70, P6, PT, R134.reuse, R3, RZ ;  /* 0x0000000386467210 */ /* 0x040fe20007fde0ff */
[----:B--2---:R-:W-:Y:S01]  /*f650*/  IMAD.MOV.U32 R133, RZ, RZ, R72 ;  /* 0x000000ffff857224 */ /* 0x004fe200078e0048 */
[----:B------:R2:W-:Y:S01]  /*f660*/  @P4 STG.E.U8 desc[UR18][R68.64], R137 ;  /* 0x0000008944004986 */ /* 0x0005e2000c101112 */
[C---:B------:R-:W-:Y:S01]  /*f670*/  VIADD R132, R134.reuse, UR5 ;  /* 0x0000000586847c36 */ /* 0x040fe20008000000 */
[----:B----4-:R-:W-:Y:S01]  /*f680*/  ISETP.LT.AND P4, PT, R71, UR4, !P0 ;  /* 0x0000000447007c0c */ /* 0x010fe2000c781270 */
[----:B------:R-:W3:Y:S01]  /*f690*/  LDCU UR4, c[0x0][0x39c] ;  /* 0x00007380ff0477ac */ /* 0x000ee20008000800 */
[----:B------:R-:W-:Y:S02]  /*f6a0*/  LEA.HI.X.SX32 R71, R134, R2, 0x1, P6 ;  /* 0x0000000286477211 */ /* 0x000fe400030f0eff */
[----:B------:R-:W-:-:S02]  /*f6b0*/  SHF.R.S32.HI R133, RZ, 0x8, R133 ;  /* 0x00000008ff857819 */ /* 0x000fc40000011485 */
[----:B------:R-:W-:Y:S02]  /*f6c0*/  LOP3.LUT R73, R0, 0x89, RZ, 0xfc, !PT ;  /* 0x0000008900497812 */ /* 0x000fe400078efcff */
[C---:B------:R-:W-:Y:S01]  /*f6d0*/  IADD3 R72, P6, PT, R132.reuse, R3, RZ ;  /* 0x0000000384487210 */ /* 0x040fe20007fde0ff */
[----:B------:R4:W-:Y:S01]  /*f6e0*/  @P5 STG.E.U8 desc[UR18][R70.64], R133 ;  /* 0x0000008546005986 */ /* 0x0009e2000c101112 */
[----:B0-----:R-:W-:Y:S01]  /*f6f0*/  ISETP.LT.AND P5, PT, R73, UR7, !P0 ;  /* 0x0000000749007c0c */ /* 0x001fe2000c7a1270 */
[----:B------:R-:W0:Y:S01]  /*f700*/  LDCU UR7, c[0x0][0x39c] ;  /* 0x00007380ff0777ac */ /* 0x000e220008000800 */
[C---:B------:R-:W-:Y:S01]  /*f710*/  LEA.HI.X.SX32 R73, R132.reuse, R2, 0x1, P6 ;  /* 0x0000000284497211 */ /* 0x040fe200030f0eff */
[----:B------:R-:W-:Y:S01]  /*f720*/  VIADD R132, R132, UR5 ;  /* 0x0000000584847c36 */ /* 0x000fe20008000000 */
[----:B------:R-:W-:-:S03]  /*f730*/  F2FP.SATFINITE.E5M2.F32.PACK_AB_MERGE_C R75, R75, R74, RZ ;  /* 0x0000004a4b4b723e */ /* 0x000fc600048060ff */
[C---:B------:R-:W-:Y:S02]  /*f740*/  VIADD R74, R132.reuse, UR5 ;  /* 0x00000005844a7c36 */ /* 0x040fe40008000000 */
[----:B------:R5:W-:Y:S01]  /*f750*/  @P2 STG.E.U8 desc[UR18][R72.64], R75 ;  /* 0x0000004b48002986 */ /* 0x000be2000c101112 */
[CC--:B--2---:R-:W-:Y:S02]  /*f760*/  IADD3 R68, P2, PT, R132.reuse, R3.reuse, RZ ;  /* 0x0000000384447210 */ /* 0x0c4fe40007f5e0ff */
[----:B------:R-:W-:Y:S02]  /*f770*/  F2FP.SATFINITE.E5M2.F32.PACK_AB_MERGE_C R135, R77, R76, RZ ;  /* 0x0000004c4d87723e */ /* 0x000fe400048060ff */
[----:B------:R-:W-:Y:S02]  /*f780*/  LEA.HI.X.SX32 R69, R132, R2, 0x1, P2 ;  /* 0x0000000284457211 */ /* 0x000fe400010f0eff */
[----:B----4-:R-:W-:Y:S02]  /*f790*/  IADD3 R70, P2, PT, R74, R3, RZ ;  /* 0x000000034a467210 */ /* 0x010fe40007f5e0ff */
[----:B------:R-:W-:-:S02]  /*f7a0*/  LOP3.LUT R76, R0, 0x8b, RZ, 0xfc, !PT ;  /* 0x0000008b004c7812 */ /* 0x000fc400078efcff */
[----:B------:R-:W-:Y:S02]  /*f7b0*/  PRMT R77, R75, 0x9910, RZ ;  /* 0x000099104b4d7816 */ /* 0x000fe400000000ff */
[----:B------:R-:W-:Y:S02]  /*f7c0*/  LEA.HI.X.SX32 R71, R74, R2, 0x1, P2 ;  /* 0x000000024a477211 */ /* 0x000fe400010f0eff */
[----:B------:R-:W-:Y:S02]  /*f7d0*/  LOP3.LUT R134, R0, 0x8a, RZ, 0xfc, !PT ;  /* 0x0000008a00867812 */ /* 0x000fe400078efcff */
[----:B---3--:R-:W-:Y:S01]  /*f7e0*/  ISETP.LT.AND P2, PT, R76, UR4, !P0 ;  /* 0x000000044c007c0c */ /* 0x008fe2000c741270 */
[----:B------:R-:W2:Y:S01]  /*f7f0*/  LDCU UR4, c[0x0][0x39c] ;  /* 0x00007380ff0477ac */ /* 0x000ea20008000800 */
[----:B------:R-:W-:Y:S01]  /*f800*/  SHF.R.S32.HI R77, RZ, 0x8, R77 ;  /* 0x00000008ff4d7819 */ /* 0x000fe2000001144d */
[----:B------:R-:W-:Y:S01]  /*f810*/  VIADD R74, R74, UR5 ;  /* 0x000000054a4a7c36 */ /* 0x000fe20008000000 */
[----:B-1----:R-:W-:Y:S01]  /*f820*/  ISETP.LT.AND P6, PT, R134, UR6, !P0 ;  /* 0x0000000686007c0c */ /* 0x002fe2000c7c1270 */
[----:B------:R-:W1:Y:S01]  /*f830*/  LDCU UR6, c[0x0][0x39c] ;  /* 0x00007380ff0677ac */ /* 0x000e620008000800 */
[----:B------:R-:W-:Y:S01]  /*f840*/  PRMT R76, R135, 0x9910, RZ ;  /* 0x00009910874c7816 */ /* 0x000fe200000000ff */
[----:B------:R3:W-:Y:S01]  /*f850*/  @P3 STG.E.U8 desc[UR18][R68.64], R77 ;  /* 0x0000004d44003986 */ /* 0x0007e2000c101112 */
[C---:B-----5:R-:W-:Y:S01]  /*f860*/  IADD3 R72, P3, PT, R74.reuse, R3, RZ ;  /* 0x000000034a487210 */ /* 0x060fe20007f7e0ff */
[----:B------:R-:W-:-:S03]  /*f870*/  VIADD R75, R74, UR5 ;  /* 0x000000054a4b7c36 */ /* 0x000fc60008000000 */
[-C--:B------:R-:W-:Y:S01]  /*f880*/  LEA.HI.X.SX32 R73, R74, R2.reuse, 0x1, P3 ;  /* 0x000000024a497211 */ /* 0x080fe200018f0eff */
[----:B------:R4:W-:Y:S01]  /*f890*/  @P4 STG.E.U8 desc[UR18][R70.64], R135 ;  /* 0x0000008746004986 */ /* 0x0009e2000c101112 */
[----:B---3--:R-:W-:Y:S02]  /*f8a0*/  SHF.R.S32.HI R77, RZ, 0x8, R76 ;  /* 0x00000008ff4d7819 */ /* 0x008fe4000001144c */
[C---:B------:R-:W-:Y:S02]  /*f8b0*/  LOP3.LUT R69, R0.reuse, 0x8d, RZ, 0xfc, !PT ;  /* 0x0000008d00457812 */ /* 0x040fe400078efcff */
[----:B------:R-:W-:Y:S01]  /*f8c0*/  IADD3 R68, P4, PT, R75, R3, RZ ;  /* 0x000000034b447210 */ /* 0x000fe20007f9e0ff */
[----:B------:R3:W-:Y:S01]  /*f8d0*/  @P5 STG.E.U8 desc[UR18][R72.64], R77 ;  /* 0x0000004d48005986 */ /* 0x0007e2000c101112 */
[----:B----4-:R-:W-:Y:S02]  /*f8e0*/  LOP3.LUT R70, R0, 0x8e, RZ, 0xfc, !PT ;  /* 0x0000008e00467812 */ /* 0x010fe400078efcff */
[----:B0-----:R-:W-:Y:S01]  /*f8f0*/  ISETP.LT.AND P5, PT, R69, UR7, !P0 ;  /* 0x0000000745007c0c */ /* 0x001fe2000c7a1270 */
        /* <DEDUP_REMOVED lines=74> */
[----:B--2---:R-:W-:Y:S01]  /*fda0*/  ISETP.LT.AND P3, PT, R76, UR4, !P0 ;  /* 0x000000044c007c0c */ /* 0x004fe2000c761270 */
[----:B------:R2:W-:Y:S01]  /*fdb0*/  @P6 STG.E.U8 desc[UR18][R70.64], R75 ;  /* 0x0000004b46006986 */ /* 0x0005e2000c101112 */
[----:B------:R-:W4:Y:S01]  /*fdc0*/  LDCU UR4, c[0x0][0x39c] ;  /* 0x00007380ff0477ac */ /* 0x000f220008000800 */
[----:B------:R-:W-:Y:S02]  /*fdd0*/  PRMT R77, R87, 0x9910, RZ ;  /* 0x00009910574d7816 */ /* 0x000fe400000000ff */
[----:B------:R5:W-:Y:S01]  /*fde0*/  @P4 STG.E.U8 desc[UR18][R72.64], R87 ;  /* 0x0000005748004986 */ /* 0x000be2000c101112 */
[----:B---3--:R-:W-:-:S02]  /*fdf0*/  IADD3 R68, P4, PT, R74, R3, RZ ;  /* 0x000000034a447210 */ /* 0x008fc40007f9e0ff */
[----:B------:R-:W-:Y:S02]  /*fe00*/  SHF.R.S32.HI R77, RZ, 0x8, R77 ;  /* 0x00000008ff4d7819 */ /* 0x000fe4000001144d */
[C---:B------:R-:W-:Y:S01]  /*fe10*/  LEA.HI.X.SX32 R69, R74.reuse, R2, 0x1, P4 ;  /* 0x000000024a457211 */ /* 0x040fe200020f0eff */
[----:B------:R-:W-:Y:S01]  /*fe20*/  VIADD R74, R74, UR5 ;  /* 0x000000054a4a7c36 */ /* 0x000fe20008000000 */
[----:B------:R-:W-:Y:S02]  /*fe30*/  LOP3.LUT R76, R0, 0x96, RZ, 0xfc, !PT ;  /* 0x00000096004c7812 */ /* 0x000fe400078efcff */
[----:B------:R-:W-:Y:S01]  /*fe40*/  F2FP.SATFINITE.E5M2.F32.PACK_AB_MERGE_C R89, R89, R88, RZ ;  /* 0x000000585959723e */ /* 0x000fe200048060ff */
[----:B------:R3:W-:Y:S01]  /*fe50*/  @P5 STG.E.U8 desc[UR18][R68.64], R77 ;  /* 0x0000004d44005986 */ /* 0x0007e2000c101112 */
[C---:B--2---:R-:W-:Y:S01]  /*fe60*/  IADD3 R70, P5, PT, R74.reuse, R3, RZ ;  /* 0x000000034a467210 */ /* 0x044fe20007fbe0ff */
        /* <DEDUP_REMOVED lines=15> */
[----:B---3--:R-:W-:Y:S01]  /*ff60*/  SHF.R.S32.HI R77, RZ, 0x8, R74 ;  /* 0x00000008ff4d7819 */ /* 0x008fe2000001144a */
[----:B------:R-:W3:Y:S01]  /*ff70*/  LDCU UR7, c[0x0][0x39c] ;  /* 0x00007380ff0777ac */ /* 0x000ee20008000800 */
        /* <DEDUP_REMOVED lines=9> */
[----:B--2---:R-:W-:-:S02]  /*10010*/  LOP3.LUT R71, R0, 0x9a, RZ, 0xfc, !PT ;  /* 0x0000009a00477812 */ /* 0x004fc400078efcff */
        /* <DEDUP_REMOVED lines=11> */
[----:B---3--:R-:W-:Y:S01]  /*100d0*/  ISETP.LT.AND P5, PT, R73, UR7, !P0 ;  /* 0x0000000749007c0c */ /* 0x008fe2000c7a1270 */
[----:B------:R-:W3:Y:S01]  /*100e0*/  LDCU UR7, c[0x0][0x39c] ;  /* 0x00007380ff0777ac */ /* 0x000ee20008000800 */
[C---:B------:R-:W-:Y:S01]  /*100f0*/  LEA.HI.X.SX32 R73, R74.reuse, R2, 0x1, P6 ;  /* 0x000000024a497211 */ /* 0x040fe200030f0eff */
[----:B------:R-:W-:Y:S01]  /*10100*/  VIADD R74, R74, UR5 ;  /* 0x000000054a4a7c36 */ /* 0x000fe20008000000 */
[----:B------:R-:W-:-:S05]  /*10110*/  F2FP.SATFINITE.E5M2.F32.PACK_AB_MERGE_C R93, R93, R92, RZ ;  /* 0x0000005c5d5d723e */ /* 0x000fca00048060ff */
[----:B------:R5:W-:Y:S01]  /*10120*/  @P2 STG.E.U8 desc[UR18][R72.64], R93 ;  /* 0x0000005d48002986 */ /* 0x000be2000c101112 */
[CC--:B--2---:R-:W-:Y:S01]  /*10130*/  IADD3 R68, P2, PT, R74.reuse, R3.reuse, RZ ;  /* 0x000000034a447210 */ /* 0x0c4fe20007f5e0ff */
        /* <DEDUP_REMOVED lines=21> */
[----:B--2---:R-:W-:Y:S02]  /*10290*/  LOP3.LUT R69, R0, 0x9f, RZ, 0xfc, !PT ;  /* 0x0000009f00457812 */ /* 0x004fe400078efcff */
[C---:B------:R-:W-:Y:S01]  /*102a0*/  IADD3 R68, P4, PT, R74.reuse, R3, RZ ;  /* 0x000000034a447210 */ /* 0x040fe20007f9e0ff */
[----:B------:R2:W-:Y:S01]  /*102b0*/  @P5 STG.E.U8 desc[UR18][R72.64], R75 ;  /* 0x0000004b48005986 */ /* 0x0005e2000c101112 */
[----:B---3--:R-:W-:Y:S01]  /*102c0*/  ISETP.LT.AND P5, PT, R69, UR7, !P0 ;  /* 0x0000000745007c0c */ /* 0x008fe2000c7a1270 */
[----:B------:R-:W3:Y:S01]  /*102d0*/  LDCU UR7, c[0x0][0x39c] ;  /* 0x00007380ff0777ac */ /* 0x000ee20008000800 */
        /* <DEDUP_REMOVED lines=11> */
[C---:B--2---:R-:W-:Y:S01]  /*10390*/  VIADD R75, R74.reuse, UR5 ;  /* 0x000000054a4b7c36 */ /* 0x044fe20008000000 */
        /* <DEDUP_REMOVED lines=24> */
[----:B--2---:R-:W-:Y:S02]  /*10520*/  PRMT R73, R101, 0x9910, RZ ;  /* 0x0000991065497816 */ /* 0x004fe400000000ff */
        /* <DEDUP_REMOVED lines=8> */
[----:B---3--:R-:W-:Y:S01]  /*105b0*/  ISETP.LT.AND P6, PT, R76, UR7, !P0 ;  /* 0x000000074c007c0c */ /* 0x008fe2000c7c1270 */
[----:B------:R-:W3:Y:S01]  /*105c0*/  LDCU UR7, c[0x0][0x39c] ;  /* 0x00007380ff0777ac */ /* 0x000ee20008000800 */
        /* <DEDUP_REMOVED lines=12> */
[CC--:B--2---:R-:W-:Y:S01]  /*10690*/  IADD3 R70, P3, PT, R74.reuse, R3.reuse, RZ ;  /* 0x000000034a467210 */ /* 0x0c4fe20007f7e0ff */
        /* <DEDUP_REMOVED lines=16> */
[----:B---3--:R-:W-:Y:S01]  /*107a0*/  ISETP.LT.AND P2, PT, R76, UR7, !P0 ;  /* 0x000000074c007c0c */ /* 0x008fe2000c741270 */
[----:B------:R-:W3:Y:S01]  /*107b0*/  LDCU UR7, c[0x0][0x39c] ;  /* 0x00007380ff0777ac */ /* 0x000ee20008000800 */
        /* <DEDUP_REMOVED lines=18> */
[----:B---3--:R-:W-:Y:S01]  /*108e0*/  ISETP.LT.AND P2, PT, R73, UR7, !P0 ;  /* 0x0000000749007c0c */ /* 0x008fe2000c741270 */
[----:B------:R-:W3:Y:S01]  /*108f0*/  LDCU UR4, c[0x0][0x39c] ;  /* 0x00007380ff0477ac */ /* 0x000ee20008000800 */
[C---:B------:R-:W-:Y:S01]  /*10900*/  LEA.HI.X.SX32 R73, R74.reuse, R2, 0x1, P6 ;  /* 0x000000024a497211 */ /* 0x040fe200030f0eff */
[----:B------:R-:W-:Y:S01]  /*10910*/  VIADD R74, R74, UR5 ;  /* 0x000000054a4a7c36 */ /* 0x000fe20008000000 */
[----:B------:R-:W-:Y:S01]  /*10920*/  SHF.R.S32.HI R75, RZ, 0x8, R75 ;  /* 0x00000008ff4b7819 */ /* 0x000fe2000001144b */
[----:B------:R-:W4:Y:S01]  /*10930*/  LDCU UR7, c[0x0][0x39c] ;  /* 0x00007380ff0777ac */ /* 0x000f220008000800 */
[----:B--2---:R-:W-:-:S02]  /*10940*/  LOP3.LUT R69, R0, 0xab, RZ, 0xfc, !PT ;  /* 0x000000ab00457812 */ /* 0x004fc400078efcff */
        /* <DEDUP_REMOVED lines=11> */
[C---:B--2---:R-:W-:Y:S01]  /*10a00*/  VIADD R75, R74.reuse, UR5 ;  /* 0x000000054a4b7c36 */ /* 0x044fe20008000000 */
[----:B---3--:R-:W-:Y:S01]  /*10a10*/  ISETP.LT.AND P4, PT, R71, UR4, !P0 ;  /* 0x0000000447007c0c */ /* 0x008fe2000c781270 */
        /* <DEDUP_REMOVED lines=205> */
[----:B------:R-:W-:Y:S01]  /*116f0*/  PRMT R5, R77, 0x9910, RZ ;  /* 0x000099104d057816 */ /* 0x000fe200000000ff */
[----:B------:R4:W-:Y:S01]  /*11700*/  @P6 STG.E.U8 desc[UR18][R68.64], R77 ;  /* 0x0000004d44006986 */ /* 0x0009e2000c101112 */
[----:B-1----:R-:W-:Y:S01]  /*11710*/  ISETP.LT.AND P3, PT, R78, UR6, !P0 ;  /* 0x000000064e007c0c */ /* 0x002fe2000c761270 */
[----:B------:R-:W1:Y:S01]  /*11720*/  LDCU UR6, c[0x0][0x39c] ;  /* 0x00007380ff0677ac */ /* 0x000e620008000800 */
[C---:B------:R-:W-:Y:S01]  /*11730*/  IADD3 R4, P6, PT, R74.reuse, R3, RZ ;  /* 0x000000034a047210 */ /* 0x040fe20007fde0ff */
[C---:B--2---:R-:W-:Y:S02]  /*11740*/  VIADD R72, R74.reuse, UR5 ;  /* 0x000000054a487c36 */ /* 0x044fe40008000000 */
[----:B------:R-:W-:Y:S01]  /*11750*/  IMAD.MOV.U32 R73, RZ, RZ, R5 ;  /* 0x000000ffff497224 */ /* 0x000fe200078e0005 */
[----:B------:R-:W-:-:S02]  /*11760*/  LEA.HI.X.SX32 R5, R74, R2, 0x1, P6 ;  /* 0x000000024a057211 */ /* 0x000fc400030f0eff */
[C---:B------:R-:W-:Y:S02]  /*11770*/  IADD3 R70, P6, PT, R72.reuse, R3, RZ ;  /* 0x0000000348467210 */ /* 0x040fe40007fde0ff */
[----:B------:R-:W-:Y:S02]  /*11780*/  SHF.R.S32.HI R73, RZ, 0x8, R73 ;  /* 0x00000008ff497819 */ /* 0x000fe40000011449 */
[----:B------:R-:W-:Y:S02]  /*11790*/  F2FP.SATFINITE.E5M2.F32.PACK_AB_MERGE_C R75, R7, R6, RZ ;  /* 0x00000006074b723e */ /* 0x000fe400048060ff */
[C---:B------:R-:W-:Y:S01]  /*117a0*/  LEA.HI.X.SX32 R71, R72.reuse, R2, 0x1, P6 ;  /* 0x0000000248477211 */ /* 0x040fe200030f0eff */
[----:B------:R-:W-:Y:S01]  /*117b0*/  VIADD R72, R72, UR5 ;  /* 0x0000000548487c36 */ /* 0x000fe20008000000 */
[C---:B------:R-:W-:Y:S01]  /*117c0*/  LOP3.LUT R6, R0.reuse, 0xc5, RZ, 0xfc, !PT ;  /* 0x000000c500067812 */ /* 0x040fe200078efcff */
[----:B------:R2:W-:Y:S01]  /*117d0*/  @P2 STG.E.U8 desc[UR18][R4.64], R73 ;  /* 0x0000004904002986 */ /* 0x0005e2000c101112 */
[----:B------:R-:W-:-:S02]  /*117e0*/  LOP3.LUT R7, R0, 0xc6, RZ, 0xfc, !PT ;  /* 0x000000c600077812 */ /* 0x000fc400078efcff */
[----:B0-----:R-:W-:Y:S02]  /*117f0*/  ISETP.LT.AND P2, PT, R6, UR4, !P0 ;  /* 0x0000000406007c0c */ /* 0x001fe4000c741270 */
[----:B----4-:R-:W-:Y:S01]  /*11800*/  PRMT R69, R75, 0x9910, RZ ;  /* 0x000099104b457816 */ /* 0x010fe200000000ff */
        /* <DEDUP_REMOVED lines=8> */
[----:B------:R-:W-:-:S03]  /*11890*/  LOP3.LUT R68, R0, 0xc7, RZ, 0xfc, !PT ;  /* 0x000000c700447812 */ /* 0x000fc600078efcff */
[----:B------:R5:W-:Y:S01]  /*118a0*/  @P5 STG.E.U8 desc[UR18][R6.64], R69 ;  /* 0x0000004506005986 */ /* 0x000be2000c101112 */
[----:B---3--:R-:W-:Y:S01]  /*118b0*/  ISETP.LT.AND P6, PT, R68, UR7, !P0 ;  /* 0x0000000744007c0c */ /* 0x008fe2000c7c1270 */
[C---:B------:R-:W-:Y:S01]  /*118c0*/  VIADD R68, R72.reuse, UR5 ;  /* 0x0000000548447c36 */ /* 0x040fe20008000000 */
[CC--:B--2---:R-:W-:Y:S01]  /*118d0*/  IADD3 R4, P5, PT, R72.reuse, R3.reuse, RZ ;  /* 0x0000000348047210 */ /* 0x0c4fe20007fbe0ff */
[----:B------:R-:W2:Y:S01]  /*118e0*/  LDCU UR7, c[0x0][0x39c] ;  /* 0x00007380ff0777ac */ /* 0x000ea20008000800 */
[----:B0-----:R-:W-:Y:S02]  /*118f0*/  F2FP.SATFINITE.E5M2.F32.PACK_AB_MERGE_C R71, R9, R8, RZ ;  /* 0x000000080947723e */ /* 0x001fe400048060ff */
[----:B------:R-:W-:Y:S02]  /*11900*/  LEA.HI.X.SX32 R5, R72, R2, 0x1, P5 ;  /* 0x0000000248057211 */ /* 0x000fe400028f0eff */
[----:B------:R-:W-:Y:S02]  /*11910*/  PRMT R70, R71, 0x9910, RZ ;  /* 0x0000991047467816 */ /* 0x000fe400000000ff */
[----:B------:R-:W-:-:S02]  /*11920*/  IADD3 R8, P5, PT, R68, R3, RZ ;  /* 0x0000000344087210 */ /* 0x000fc40007fbe0ff */
[----:B-----5:R-:W-:Y:S02]  /*11930*/  SHF.R.S32.HI R69, RZ, 0x8, R70 ;  /* 0x00000008ff457819 */ /* 0x020fe40000011446 */
[C---:B------:R-:W-:Y:S01]  /*11940*/  LEA.HI.X.SX32 R9, R68.reuse, R2, 0x1, P5 ;  /* 0x0000000244097211 */ /* 0x040fe200028f0eff */
[----:B------:R-:W-:Y:S01]  /*11950*/  VIADD R68, R68, UR5 ;  /* 0x0000000544447c36 */ /* 0x000fe20008000000 */
[----:B------:R0:W-:Y:S01]  /*11960*/  @P4 STG.E.U8 desc[UR18][R4.64], R71 ;  /* 0x0000004704004986 */ /* 0x0001e2000c101112 */
[C---:B------:R-:W-:Y:S02]  /*11970*/  LOP3.LUT R72, R0.reuse, 0xc8, RZ, 0xfc, !PT ;  /* 0x000000c800487812 */ /* 0x040fe400078efcff */
[----:B------:R-:W-:Y:S01]  /*11980*/  LOP3.LUT R7, R0, 0xc9, RZ, 0xfc, !PT ;  /* 0x000000c900077812 */ /* 0x000fe200078efcff */
[----:B------:R3:W-:Y:S01]  /*11990*/  @P2 STG.E.U8 desc[UR18][R8.64], R69 ;  /* 0x0000004508002986 */ /* 0x0007e2000c101112 */
[----:B------:R-:W-:Y:S02]  /*119a0*/  IADD3 R6, P2, PT, R68, R3, RZ ;  /* 0x0000000344067210 */ /* 0x000fe40007f5e0ff */
[----:B----4-:R-:W-:Y:S01]  /*119b0*/  ISETP.LT.AND P4, PT, R72, UR4, !P0 ;  /* 0x0000000448007c0c */ /* 0x010fe2000c781270 */
[----:B------:R-:W4:Y:S01]  /*119c0*/  LDCU UR4, c[0x0][0x39c] ;  /* 0x00007380ff0477ac */ /* 0x000f220008000800 */
[----:B-1----:R-:W-:-:S02]  /*119d0*/  ISETP.LT.AND P5, PT, R7, UR6, !P0 ;  /* 0x0000000607007c0c */ /* 0x002fc4000c7a1270 */
[----:B------:R-:W-:Y:S01]  /*119e0*/  F2FP.SATFINITE.E5M2.F32.PACK_AB_MERGE_C R73, R11, R10, RZ ;  /* 0x0000000a0b49723e */ /* 0x000fe200048060ff */
[----:B------:R-:W1:Y:S01]  /*119f0*/  LDCU UR6, c[0x0][0x39c] ;  /* 0x00007380ff0677ac */ /* 0x000e620008000800 */
[C---:B------:R-:W-:Y:S01]  /*11a00*/  LEA.HI.X.SX32 R7, R68.reuse, R2, 0x1, P2 ;  /* 0x0000000244077211 */ /* 0x040fe200010f0eff */
[----:B------:R-:W-:-:S04]  /*11a10*/  VIADD R68, R68, UR5 ;  /* 0x0000000544447c36 */ /* 0x000fc80008000000 */
[----:B------:R5:W-:Y:S01]  /*11a20*/  @P3 STG.E.U8 desc[UR18][R6.64], R73 ;  /* 0x0000004906003986 */ /* 0x000be2000c101112 */
[CC--:B0-----:R-:W-:Y:S01]  /*11a30*/  IADD3 R4, P3, PT, R68.reuse, R3.reuse, RZ ;  /* 0x0000000344047210 */ /* 0x0c1fe20007f7e0ff */
[C---:B------:R-:W-:Y:S01]  /*11a40*/  VIADD R10, R68.reuse, UR5 ;  /* 0x00000005440a7c36 */ /* 0x040fe20008000000 */
[----:B------:R-:W-:Y:S02]  /*11a50*/  PRMT R11, R73, 0x9910, RZ ;  /* 0x00009910490b7816 */ /* 0x000fe400000000ff */
[----:B------:R-:W-:Y:S02]  /*11a60*/  LEA.HI.X.SX32 R5, R68, R2, 0x1, P3 ;  /* 0x0000000244057211 */ /* 0x000fe400018f0eff */
[----:B---3--:R-:W-:Y:S02]  /*11a70*/  IADD3 R8, P3, PT, R10, R3, RZ ;  /* 0x000000030a087210 */ /* 0x008fe40007f7e0ff */
[----:B------:R-:W-:Y:S02]  /*11a80*/  F2FP.SATFINITE.E5M2.F32.PACK_AB_MERGE_C R69, R13, R12, RZ ;  /* 0x0000000c0d45723e */ /* 0x000fe400048060ff */
[----:B------:R-:W-:-:S02]  /*11a90*/  SHF.R.S32.HI R11, RZ, 0x8, R11 ;  /* 0x00000008ff0b7819 */ /* 0x000fc4000001140b */
[----:B------:R-:W-:Y:S02]  /*11aa0*/  LOP3.LUT R12, R0, 0xcb, RZ, 0xfc, !PT ;  /* 0x000000cb000c7812 */ /* 0x000fe400078efcff */
[C---:B------:R-:W-:Y:S01]  /*11ab0*/  LEA.HI.X.SX32 R9, R10.reuse, R2, 0x1, P3 ;  /* 0x000000020a097211 */ /* 0x040fe200018f0eff */
[----:B------:R-:W-:Y:S01]  /*11ac0*/  VIADD R10, R10, UR5 ;  /* 0x000000050a0a7c36 */ /* 0x000fe20008000000 */
[----:B------:R-:W-:Y:S01]  /*11ad0*/  LOP3.LUT R70, R0, 0xca, RZ, 0xfc, !PT ;  /* 0x000000ca00467812 */ /* 0x000fe200078efcff */
[----:B------:R0:W-:Y:S01]  /*11ae0*/  @P6 STG.E.U8 desc[UR18][R4.64], R11 ;  /* 0x0000000b04006986 */ /* 0x0001e2000c101112 */
[----:B----4-:R-:W-:Y:S01]  /*11af0*/  ISETP.LT.AND P3, PT, R12, UR4, !P0 ;  /* 0x000000040c007c0c */ /* 0x010fe2000c761270 */
[----:B------:R-:W3:Y:S01]  /*11b00*/  LDCU UR4, c[0x0][0x39c] ;  /* 0x00007380ff0477ac */ /* 0x000ee20008000800 */
[----:B------:R-:W-:Y:S01]  /*11b10*/  PRMT R13, R69, 0x9910, RZ ;  /* 0x00009910450d7816 */ /* 0x000fe200000000ff */
[----:B------:R4:W-:Y:S01]  /*11b20*/  @P4 STG.E.U8 desc[UR18][R8.64], R69 ;  /* 0x0000004508004986 */ /* 0x0009e2000c101112 */
[----:B-----5:R-:W-:-:S02]  /*11b30*/  IADD3 R6, P4, PT, R10, R3, RZ ;  /* 0x000000030a067210 */ /* 0x020fc40007f9e0ff */
[----:B--2---:R-:W-:Y:S01]  /*11b40*/  ISETP.LT.AND P2, PT, R70, UR7, !P0 ;  /* 0x0000000746007c0c */ /* 0x004fe2000c741270 */
[----:B------:R-:W2:Y:S01]  /*11b50*/  LDCU UR7, c[0x0][0x39c] ;  /* 0x00007380ff0777ac */ /* 0x000ea20008000800 */
[C---:B------:R-:W-:Y:S01]  /*11b60*/  LEA.HI.X.SX32 R7, R10.reuse, R2, 0x1, P4 ;  /* 0x000000020a077211 */ /* 0x040fe200020f0eff */
[----:B------:R-:W-:Y:S01]  /*11b70*/  VIADD R10, R10, UR5 ;  /* 0x000000050a0a7c36 */ /* 0x000fe20008000000 */
[----:B------:R-:W-:Y:S02]  /*11b80*/  SHF.R.S32.HI R13, RZ, 0x8, R13 ;  /* 0x00000008ff0d7819 */ /* 0x000fe4000001140d */
[----:B------:R-:W-:Y:S02]  /*11b90*/  LOP3.LUT R12, R0, 0xcc, RZ, 0xfc, !PT ;  /* 0x000000cc000c7812 */ /* 0x000fe400078efcff */
[----:B------:R-:W-:Y:S01]  /*11ba0*/  F2FP.SATFINITE.E5M2.F32.PACK_AB_MERGE_C R15, R15, R14, RZ ;  /* 0x0000000e0f0f723e */ /* 0x000fe200048060ff */
[----:B------:R5:W-:Y:S01]  /*11bb0*/  @P5 STG.E.U8 desc[UR18][R6.64], R13 ;  /* 0x0000000d06005986 */ /* 0x000be2000c101112 */
[C---:B0-----:R-:W-:Y:S01]  /*11bc0*/  IADD3 R4, P5, PT, R10.reuse, R3, RZ ;  /* 0x000000030a047210 */ /* 0x041fe20007fbe0ff */
[----:B------:R-:W-:Y:S01]  /*11bd0*/  VIADD R11, R10, UR5 ;  /* 0x000000050a0b7c36 */ /* 0x000fe20008000000 */
[----:B-1----:R-:W-:Y:S01]  /*11be0*/  ISETP.LT.AND P4, PT, R12, UR6, !P0 ;  /* 0x000000060c007c0c */ /* 0x002fe2000c781270 */
[----:B------:R-:W0:Y:S01]  /*11bf0*/  LDCU UR6, c[0x0][0x39c] ;  /* 0x00007380ff0677ac */ /* 0x000e220008000800 */
[----:B----4-:R-:W-:-:S02]  /*11c00*/  LOP3.LUT R8, R0, 0xcd, RZ, 0xfc, !PT ;  /* 0x000000cd00087812 */ /* 0x010fc400078efcff */
[----:B------:R-:W-:Y:S02]  /*11c10*/  PRMT R12, R15, 0x9910, RZ ;  /* 0x000099100f0c7816 */ /* 0x000fe400000000ff */
[-C--:B------:R-:W-:Y:S02]  /*11c20*/  LEA.HI.X.SX32 R5, R10, R2.reuse, 0x1, P5 ;  /* 0x000000020a057211 */ /* 0x080fe400028f0eff */
[----:B---3--:R-:W-:Y:S02]  /*11c30*/  ISETP.LT.AND P5, PT, R8, UR4, !P0 ;  /* 0x0000000408007c0c */ /* 0x008fe4000c7a1270 */
[C---:B------:R-:W-:Y:S01]  /*11c40*/  LOP3.LUT R9, R0.reuse, 0xce, RZ, 0xfc, !PT ;  /* 0x000000ce00097812 */ /* 0x040fe200078efcff */
[----:B------:R-:W-:Y:S01]  /*11c50*/  IMAD.MOV.U32 R10, RZ, RZ, R12 ;  /* 0x000000ffff0a7224 */ /* 0x000fe200078e000c */
[----:B------:R-:W-:Y:S01]  /*11c60*/  IADD3 R8, P6, PT, R11, R3, RZ ;  /* 0x000000030b087210 */ /* 0x000fe20007fde0ff */
[----:B------:R1:W-:Y:S01]  /*11c70*/  @P2 STG.E.U8 desc[UR18][R4.64], R15 ;  /* 0x0000000f04002986 */ /* 0x0003e2000c101112 */
[----:B--2---:R-:W-:Y:S01]  /*11c80*/  ISETP.LT.AND P2, PT, R9, UR7, !P0 ;  /* 0x0000000709007c0c */ /* 0x004fe2000c741270 */
[----:B------:R-:W2:Y:S01]  /*11c90*/  LDCU UR4, c[0x0][0x39c] ;  /* 0x00007380ff0477ac */ /* 0x000ea20008000800 */
[C---:B------:R-:W-:Y:S01]  /*11ca0*/  LEA.HI.X.SX32 R9, R11.reuse, R2, 0x1, P6 ;  /* 0x000000020b097211 */ /* 0x040fe200030f0eff */
[----:B------:R-:W-:Y:S01]  /*11cb0*/  VIADD R11, R11, UR5 ;  /* 0x000000050b0b7c36 */ /* 0x000fe20008000000 */
[----:B-----5:R-:W-:Y:S01]  /*11cc0*/  SHF.R.S32.HI R13, RZ, 0x8, R10 ;  /* 0x00000008ff0d7819 */ /* 0x020fe2000001140a */
[----:B------:R-:W3:Y:S01]  /*11cd0*/  LDCU UR7, c[0x0][0x39c] ;  /* 0x00007380ff0777ac */ /* 0x000ee20008000800 */
[----:B------:R-:W-:-:S02]  /*11ce0*/  LOP3.LUT R7, R0, 0xcf, RZ, 0xfc, !PT ;  /* 0x000000cf00077812 */ /* 0x000fc400078efcff */
[----:B------:R-:W-:Y:S01]  /*11cf0*/  IADD3 R6, P6, PT, R11, R3, RZ ;  /* 0x000000030b067210 */ /* 0x000fe20007fde0ff */
[----:B------:R4:W-:Y:S01]  /*11d00*/  @P3 STG.E.U8 desc[UR18][R8.64], R13 ;  /* 0x0000000d08003986 */ /* 0x0009e2000c101112 */
[----:B------:R-:W-:Y:S02]  /*11d10*/  F2FP.SATFINITE.E5M2.F32.PACK_AB_MERGE_C R17, R17, R16, RZ ;  /* 0x000000101111723e */ /* 0x000fe400048060ff */
[----:B0-----:R-:W-:Y:S01]  /*11d20*/  ISETP.LT.AND P3, PT, R7, UR6, !P0 ;  /* 0x0000000607007c0c */ /* 0x001fe2000c761270 */
[----:B------:R-:W0:Y:S01]  /*11d30*/  LDCU UR6, c[0x0][0x39c] ;  /* 0x00007380ff0677ac */ /* 0x000e220008000800 */
[C---:B------:R-:W-:Y:S01]  /*11d40*/  LEA.HI.X.SX32 R7, R11.reuse, R2, 0x1, P6 ;  /* 0x000000020b077211 */ /* 0x040fe200030f0eff */
[----:B------:R-:W-:Y:S01]  /*11d50*/  VIADD R11, R11, UR5 ;  /* 0x000000050b0b7c36 */ /* 0x000fe20008000000 */
[----:B------:R-:W-:Y:S02]  /*11d60*/  PRMT R10, R17, 0x9910, RZ ;  /* 0x00009910110a7816 */ /* 0x000fe400000000ff */
[----:B-1----:R-:W-:-:S02]  /*11d70*/  LOP3.LUT R5, R0, 0xd0, RZ, 0xfc, !PT ;  /* 0x000000d000057812 */ /* 0x002fc400078efcff */
[-C--:B------:R-:W-:Y:S01]  /*11d80*/  IADD3 R4, P6, PT, R11, R3.reuse, RZ ;  /* 0x000000030b047210 */ /* 0x080fe20007fde0ff */
[----:B----4-:R-:W-:Y:S01]  /*11d90*/  IMAD.MOV.U32 R8, RZ, RZ, R10 ;  /* 0x000000ffff087224 */ /* 0x010fe200078e000a */
[----:B------:R1:W-:Y:S01]  /*11da0*/  @P4 STG.E.U8 desc[UR18][R6.64], R17 ;  /* 0x0000001106004986 */ /* 0x0003e2000c101112 */
[----:B--2---:R-:W-:Y:S01]  /*11db0*/  ISETP.LT.AND P4, PT, R5, UR4, !P0 ;  /* 0x0000000405007c0c */ /* 0x004fe2000c781270 */
[C---:B------:R-:W-:Y:S01]  /*11dc0*/  VIADD R10, R11.reuse, UR5 ;  /* 0x000000050b0a7c36 */ /* 0x040fe20008000000 */
[-C--:B------:R-:W-:Y:S01]  /*11dd0*/  LEA.HI.X.SX32 R5, R11, R2.reuse, 0x1, P6 ;  /* 0x000000020b057211 */ /* 0x080fe200030f0eff */
[----:B------:R-:W2:Y:S01]  /*11de0*/  LDCU UR4, c[0x0][0x39c] ;  /* 0x00007380ff0477ac */ /* 0x000ea20008000800 */
        /* <DEDUP_REMOVED lines=10> */
[CC--:B-1----:R-:W-:Y:S01]  /*11e90*/  IADD3 R6, P2, PT, R10.reuse, R3.reuse, RZ ;  /* 0x000000030a067210 */ /* 0x0c2fe20007f5e0ff */
        /* <DEDUP_REMOVED lines=9> */
[----:B--2---:R-:W-:Y:S01]  /*11f30*/  ISETP.LT.AND P2, PT, R10, UR4, !P0 ;  /* 0x000000040a007c0c */ /* 0x004fe2000c741270 */
[----:B------:R-:W1:Y:S01]  /*11f40*/  LDCU UR4, c[0x0][0x39c] ;  /* 0x00007380ff0477ac */ /* 0x000e620008000800 */
[----:B------:R-:W-:Y:S01]  /*11f50*/  F2FP.SATFINITE.E5M2.F32.PACK_AB_MERGE_C R21, R21, R20, RZ ;  /* 0x000000141515723e */ /* 0x000fe200048060ff */
[----:B------:R2:W-:Y:S01]  /*11f60*/  @P3 STG.E.U8 desc[UR18][R6.64], R13 ;  /* 0x0000000d06003986 */ /* 0x0005e2000c101112 */
[----:B0-----:R-:W-:Y:S01]  /*11f70*/  ISETP.LT.AND P6, PT, R12, UR6, !P0 ;  /* 0x000000060c007c0c */ /* 0x001fe2000c7c1270 */
[----:B------:R-:W0:Y:S01]  /*11f80*/  LDCU UR6, c[0x0][0x39c] ;  /* 0x00007380ff0677ac */ /* 0x000e220008000800 */
        /* <DEDUP_REMOVED lines=16> */
[----:B-1----:R-:W-:Y:S01]  /*12090*/  ISETP.LT.AND P4, PT, R4, UR4, !P0 ;  /* 0x0000000404007c0c */ /* 0x002fe2000c781270 */
[----:B------:R-:W1:Y:S01]  /*120a0*/  LDCU UR4, c[0x0][0x39c] ;  /* 0x00007380ff0477ac */ /* 0x000e620008000800 */
[----:B0-----:R-:W-:Y:S01]  /*120b0*/  ISETP.LT.AND P3, PT, R14, UR6, !P0 ;  /* 0x000000060e007c0c */ /* 0x001fe2000c761270 */
        /* <DEDUP_REMOVED lines=10> */
[----:B0-----:R-:W-:Y:S02]  /*12160*/  LOP3.LUT R6, R0, 0xd7, RZ, 0xfc, !PT ;  /* 0x000000d700067812 */ /* 0x001fe400078efcff */
[----:B------:R-:W-:Y:S01]  /*12170*/  F2FP.SATFINITE.E5M2.F32.PACK_AB_MERGE_C R25, R25, R24, RZ ;  /* 0x000000181919723e */ /* 0x000fe200048060ff */
[----:B------:R0:W-:Y:S01]  /*12180*/  @P2 STG.E.U8 desc[UR18][R4.64], R13 ;  /* 0x0000000d04002986 */ /* 0x0001e2000c101112 */
[----:B-1----:R-:W-:Y:S01]  /*12190*/  ISETP.LT.AND P2, PT, R6, UR4, !P0 ;  /* 0x0000000406007c0c */ /* 0x002fe2000c741270 */
[----:B------:R-:W1:Y:S01]  /*121a0*/  LDCU UR4, c[0x0][0x39c] ;  /* 0x00007380ff0477ac */ /* 0x000e620008000800 */
        /* <DEDUP_REMOVED lines=8> */
[----:B0-----:R-:W-:Y:S02]  /*12230*/  SHF.R.S32.HI R13, RZ, 0x8, R10 ;  /* 0x00000008ff0d7819 */ /* 0x001fe4000001140a */
        /* <DEDUP_REMOVED lines=17> */
[----:B0-----:R-:W-:-:S02]  /*12350*/  LOP3.LUT R7, R0, 0xdb, RZ, 0xfc, !PT ;  /* 0x000000db00077812 */ /* 0x001fc400078efcff */
[----:B------:R-:W-:Y:S02]  /*12360*/  IADD3 R6, P2, PT, R10, R3, RZ ;  /* 0x000000030a067210 */ /* 0x000fe40007f5e0ff */
[----:B-1----:R-:W-:Y:S01]  /*12370*/  ISETP.LT.AND P4, PT, R12, UR4, !P0 ;  /* 0x000000040c007c0c */ /* 0x002fe2000c781270 */
        /* <DEDUP_REMOVED lines=238> */
[----:B------:R-:W-:Y:S02]  /*13260*/  LEA.HI.X.SX32 R7, R10, R2, 0x1, P2 ;  /* 0x000000020a077211 */ /* 0x000fe400010f0eff */
[----:B------:R-:W-:Y:S02]  /*13270*/  IADD3 R4, P2, PT, R11, R3, RZ ;  /* 0x000000030b047210 */ /* 0x000fe40007f5e0ff */
[----:B------:R-:W-:Y:S02]  /*13280*/  LOP3.LUT R10, R0, 0xf7, RZ, 0xfc, !PT ;  /* 0x000000f7000a7812 */ /* 0x000fe400078efcff */
[----:B------:R-:W-:-:S02]  /*13290*/  SHF.R.S32.HI R13, RZ, 0x8, R13 ;  /* 0x00000008ff0d7819 */ /* 0x000fc4000001140d */
[C---:B------:R-:W-:Y:S01]  /*132a0*/  LEA.HI.X.SX32 R5, R11.reuse, R2, 0x1, P2 ;  /* 0x000000020b057211 */ /* 0x040fe200010f0eff */
[----:B------:R-:W-:Y:S01]  /*132b0*/  VIADD R11, R11, UR5 ;  /* 0x000000050b0b7c36 */ /* 0x000fe20008000000 */
[----:B------:R-:W-:Y:S02]  /*132c0*/  F2FP.SATFINITE.E5M2.F32.PACK_AB_MERGE_C R57, R57, R56, RZ ;  /* 0x000000383939723e */ /* 0x000fe400048060ff */
[----:B0-----:R-:W-:Y:S01]  /*132d0*/  ISETP.LT.AND P2, PT, R10, UR4, !P0 ;  /* 0x000000040a007c0c */ /* 0x001fe2000c741270 */
[----:B------:R-:W0:Y:S01]  /*132e0*/  LDCU UR4, c[0x0][0x39c] ;  /* 0x00007380ff0477ac */ /* 0x000e220008000800 */
[----:B------:R-:W-:Y:S01]  /*132f0*/  LOP3.LUT R12, R0, 0xf6, RZ, 0xfc, !PT ;  /* 0x000000f6000c7812 */ /* 0x000fe200078efcff */
[----:B------:R2:W-:Y:S01]  /*13300*/  @P3 STG.E.U8 desc[UR18][R6.64], R13 ;  /* 0x0000000d06003986 */ /* 0x0005e2000c101112 */
[----:B------:R-:W-:Y:S02]  /*13310*/  PRMT R10, R57, 0x9910, RZ ;  /* 0x00009910390a7816 */ /* 0x000fe400000000ff */
[----:B-----5:R-:W-:-:S02]  /*13320*/  IADD3 R8, P3, PT, R11, R3, RZ ;  /* 0x000000030b087210 */ /* 0x020fc40007f7e0ff */
[----:B-1----:R-:W-:Y:S01]  /*13330*/  ISETP.LT.AND P6, PT, R12, UR6, !P0 ;  /* 0x000000060c007c0c */ /* 0x002fe2000c7c1270 */
[----:B------:R-:W1:Y:S01]  /*13340*/  LDCU UR6, c[0x0][0x39c] ;  /* 0x00007380ff0677ac */ /* 0x000e620008000800 */
[C---:B------:R-:W-:Y:S01]  /*13350*/  LEA.HI.X.SX32 R9, R11.reuse, R2, 0x1, P3 ;  /* 0x000000020b097211 */ /* 0x040fe200018f0eff */
[----:B------:R-:W-:Y:S01]  /*13360*/  VIADD R11, R11, UR5 ;  /* 0x000000050b0b7c36 */ /* 0x000fe20008000000 */
[----:B--2---:R-:W-:Y:S01]  /*13370*/  SHF.R.S32.HI R7, RZ, 0x8, R10 ;  /* 0x00000008ff077819 */ /* 0x004fe2000001140a */
[----:B------:R2:W-:Y:S01]  /*13380*/  @P4 STG.E.U8 desc[UR18][R4.64], R57 ;  /* 0x0000003904004986 */ /* 0x0005e2000c101112 */
[----:B------:R-:W-:-:S03]  /*13390*/  LOP3.LUT R6, R0, 0xfa, RZ, 0xfc, !PT ;  /* 0x000000fa00067812 */ /* 0x000fc600078efcff */
[----:B------:R4:W-:Y:S01]  /*133a0*/  @P5 STG.E.U8 desc[UR18][R8.64], R7 ;  /* 0x0000000708005986 */ /* 0x0009e2000c101112 */
[----:B------:R-:W-:Y:S02]  /*133b0*/  F2FP.SATFINITE.E5M2.F32.PACK_AB_MERGE_C R59, R59, R58, RZ ;  /* 0x0000003a3b3b723e */ /* 0x000fe400048060ff */
[----:B--2---:R-:W-:-:S04]  /*133c0*/  IADD3 R4, P5, PT, R11, R3, RZ ;  /* 0x000000030b047210 */ /* 0x004fc80007fbe0ff */
[C---:B------:R-:W-:Y:S01]  /*133d0*/  LEA.HI.X.SX32 R5, R11.reuse, R2, 0x1, P5 ;  /* 0x000000020b057211 */ /* 0x040fe200028f0eff */
[----:B------:R-:W-:Y:S01]  /*133e0*/  VIADD R11, R11, UR5 ;  /* 0x000000050b0b7c36 */ /* 0x000fe20008000000 */
[----:B0-----:R-:W-:Y:S01]  /*133f0*/  ISETP.LT.AND P5, PT, R6, UR4, !P0 ;  /* 0x0000000406007c0c */ /* 0x001fe2000c7a1270 */
[----:B------:R-:W0:Y:S01]  /*13400*/  LDCU UR4, c[0x0][0x39c] ;  /* 0x00007380ff0477ac */ /* 0x000e220008000800 */
[----:B------:R-:W-:Y:S01]  /*13410*/  LOP3.LUT R14, R0, 0xf8, RZ, 0xfc, !PT ;  /* 0x000000f8000e7812 */ /* 0x000fe200078efcff */
[----:B------:R2:W-:Y:S01]  /*13420*/  @P6 STG.E.U8 desc[UR18][R4.64], R59 ;  /* 0x0000003b04006986 */ /* 0x0005e2000c101112 */
[C---:B------:R-:W-:Y:S01]  /*13430*/  IADD3 R6, P6, PT, R11.reuse, R3, RZ ;  /* 0x000000030b067210 */ /* 0x040fe20007fde0ff */
[----:B------:R-:W-:Y:S01]  /*13440*/  VIADD R10, R11, UR5 ;  /* 0x000000050b0a7c36 */ /* 0x000fe20008000000 */
[----:B-1----:R-:W-:Y:S01]  /*13450*/  ISETP.LT.AND P3, PT, R14, UR6, !P0 ;  /* 0x000000060e007c0c */ /* 0x002fe2000c761270 */
[----:B------:R-:W1:Y:S01]  /*13460*/  LDCU UR6, c[0x0][0x39c] ;  /* 0x00007380ff0677ac */ /* 0x000e620008000800 */
[----:B------:R-:W-:-:S02]  /*13470*/  PRMT R13, R59, 0x9910, RZ ;  /* 0x000099103b0d7816 */ /* 0x000fc400000000ff */
[----:B----4-:R-:W-:Y:S02]  /*13480*/  LEA.HI.X.SX32 R7, R11, R2, 0x1, P6 ;  /* 0x000000020b077211 */ /* 0x010fe400030f0eff */
        /* <DEDUP_REMOVED lines=8> */
[----:B0-----:R-:W-:Y:S01]  /*13510*/  ISETP.LT.AND P2, PT, R11, UR4, !P0 ;  /* 0x000000040b007c0c */ /* 0x001fe2000c741270 */
[----:B------:R0:W-:Y:S01]  /*13520*/  @P3 STG.E.U8 desc[UR18][R8.64], R61 ;  /* 0x0000003d08003986 */ /* 0x0001e2000c101112 */
[C---:B--2---:R-:W-:Y:S01]  /*13530*/  IADD3 R4, P3, PT, R10.reuse, R3, RZ ;  /* 0x000000030a047210 */ /* 0x044fe20007f7e0ff */
[----:B------:R-:W-:Y:S01]  /*13540*/  VIADD R11, R10, UR5 ;  /* 0x000000050a0b7c36 */ /* 0x000fe20008000000 */
[----:B---3--:R-:W-:Y:S01]  /*13550*/  ISETP.LT.AND P4, PT, R12, UR7, !P0 ;  /* 0x000000070c007c0c */ /* 0x008fe2000c781270 */
[----:B------:R-:W2:Y:S01]  /*13560*/  LDCU UR4, c[0x0][0x39c] ;  /* 0x00007380ff0477ac */ /* 0x000ea20008000800 */
[----:B------:R-:W-:Y:S02]  /*13570*/  LOP3.LUT R12, R0, 0xfb, RZ, 0xfc, !PT ;  /* 0x000000fb000c7812 */ /* 0x000fe400078efcff */
[----:B------:R-:W-:Y:S01]  /*13580*/  LEA.HI.X.SX32 R5, R10, R2, 0x1, P3 ;  /* 0x000000020a057211 */ /* 0x000fe200018f0eff */
[----:B------:R-:W-:Y:S01]  /*13590*/  VIADD R10, R11, UR5 ;  /* 0x000000050b0a7c36 */ /* 0x000fe20008000000 */
[----:B------:R-:W-:-:S02]  /*135a0*/  PRMT R17, R61, 0x9910, RZ ;  /* 0x000099103d117816 */ /* 0x000fc400000000ff */
[----:B-1----:R-:W-:Y:S01]  /*135b0*/  ISETP.LT.AND P6, PT, R12, UR6, !P0 ;  /* 0x000000060c007c0c */ /* 0x002fe2000c7c1270 */
[----:B------:R-:W1:Y:S01]  /*135c0*/  LDCU UR6, c[0x0][0x39c] ;  /* 0x00007380ff0677ac */ /* 0x000e620008000800 */
[----:B------:R-:W-:Y:S01]  /*135d0*/  SHF.R.S32.HI R17, RZ, 0x8, R17 ;  /* 0x00000008ff117819 */ /* 0x000fe20000011411 */
[----:B----4-:R-:W-:Y:S01]  /*135e0*/  VIADD R13, R10, UR5 ;  /* 0x000000050a0d7c36 */ /* 0x010fe20008000000 */
[----:B------:R-:W-:-:S03]  /*135f0*/  IADD3 R6, P3, PT, R11, R3, RZ ;  /* 0x000000030b067210 */ /* 0x000fc60007f7e0ff */
[----:B------:R-:W-:Y:S01]  /*13600*/  VIADD R14, R13, UR5 ;  /* 0x000000050d0e7c36 */ /* 0x000fe20008000000 */
[----:B------:R3:W-:Y:S01]  /*13610*/  @P4 STG.E.U8 desc[UR18][R4.64], R17 ;  /* 0x0000001104004986 */ /* 0x0007e2000c101112 */
[-C--:B0-----:R-:W-:Y:S02]  /*13620*/  IADD3 R8, P4, PT, R10, R3.reuse, RZ ;  /* 0x000000030a087210 */ /* 0x081fe40007f9e0ff */
[----:B------:R-:W-:Y:S01]  /*13630*/  VIADD R16, R14, UR5 ;  /* 0x000000050e107c36 */ /* 0x000fe20008000000 */
[-C--:B------:R-:W-:Y:S02]  /*13640*/  LEA.HI.X.SX32 R7, R11, R2.reuse, 0x1, P3 ;  /* 0x000000020b077211 */ /* 0x080fe400018f0eff */
[----:B------:R-:W-:Y:S01]  /*13650*/  LEA.HI.X.SX32 R9, R10, R2, 0x1, P4 ;  /* 0x000000020a097211 */ /* 0x000fe200020f0eff */
[----:B------:R-:W-:Y:S01]  /*13660*/  VIADD R15, R16, UR5 ;  /* 0x00000005100f7c36 */ /* 0x000fe20008000000 */
[----:B------:R-:W-:Y:S02]  /*13670*/  IADD3 R10, P3, PT, R13, R3, RZ ;  /* 0x000000030d0a7210 */ /* 0x000fe40007f7e0ff */
[----:B------:R-:W-:-:S02]  /*13680*/  LOP3.LUT R18, R0, 0xfd, RZ, 0xfc, !PT ;  /* 0x000000fd00127812 */ /* 0x000fc400078efcff */
[----:B------:R-:W-:Y:S02]  /*13690*/  IADD3 R12, P4, PT, R14, R3, RZ ;  /* 0x000000030e0c7210 */ /* 0x000fe40007f9e0ff */
[----:B------:R-:W-:Y:S02]  /*136a0*/  LOP3.LUT R0, R0, 0xfe, RZ, 0xfc, !PT ;  /* 0x000000fe00007812 */ /* 0x000fe400078efcff */
[----:B------:R-:W-:Y:S02]  /*136b0*/  F2FP.SATFINITE.E5M2.F32.PACK_AB_MERGE_C R63, R63, R62, RZ ;  /* 0x0000003e3f3f723e */ /* 0x000fe400048060ff */
[-C--:B------:R-:W-:Y:S02]  /*136c0*/  LEA.HI.X.SX32 R11, R13, R2.reuse, 0x1, P3 ;  /* 0x000000020d0b7211 */ /* 0x080fe400018f0eff */
[----:B------:R-:W-:Y:S02]  /*136d0*/  LEA.HI.X.SX32 R13, R14, R2, 0x1, P4 ;  /* 0x000000020e0d7211 */ /* 0x000fe400020f0eff */
[----:B--2---:R-:W-:-:S02]  /*136e0*/  ISETP.LT.AND P3, PT, R18, UR4, !P0 ;  /* 0x0000000412007c0c */ /* 0x004fc4000c761270 */
[-C--:B------:R-:W-:Y:S02]  /*136f0*/  IADD3 R14, P4, PT, R15, R3.reuse, RZ ;  /* 0x000000030f0e7210 */ /* 0x080fe40007f9e0ff */
[----:B-1----:R-:W-:Y:S02]  /*13700*/  ISETP.LT.AND P0, PT, R0, UR6, !P0 ;  /* 0x0000000600007c0c */ /* 0x002fe4000c701270 */
[----:B------:R-:W-:Y:S02]  /*13710*/  PRMT R0, R63, 0x9910, RZ ;  /* 0x000099103f007816 */ /* 0x000fe400000000ff */
[----:B------:R-:W-:Y:S02]  /*13720*/  LEA.HI.X.SX32 R15, R15, R2, 0x1, P4 ;  /* 0x000000020f0f7211 */ /* 0x000fe400020f0eff */
[----:B---3--:R-:W-:Y:S01]  /*13730*/  IADD3 R4, P4, PT, R16, R3, RZ ;  /* 0x0000000310047210 */ /* 0x008fe20007f9e0ff */
[----:B------:R-:W-:Y:S01]  /*13740*/  IMAD.MOV.U32 R3, RZ, RZ, R0 ;  /* 0x000000ffff037224 */ /* 0x000fe200078e0000 */
[----:B------:R-:W-:-:S02]  /*13750*/  F2FP.SATFINITE.E5M2.F32.PACK_AB_MERGE_C R65, R65, R64, RZ ;  /* 0x000000404141723e */ /* 0x000fc400048060ff */
[----:B------:R-:W-:Y:S02]  /*13760*/  F2FP.SATFINITE.E5M2.F32.PACK_AB_MERGE_C R67, R67, R66, RZ ;  /* 0x000000424343723e */ /* 0x000fe400048060ff */
[----:B------:R-:W-:Y:S02]  /*13770*/  PRMT R17, R65, 0x9910, RZ ;  /* 0x0000991041117816 */ /* 0x000fe400000000ff */
[----:B------:R-:W-:Y:S02]  /*13780*/  SHF.R.S32.HI R3, RZ, 0x8, R3 ;  /* 0x00000008ff037819 */ /* 0x000fe40000011403 */
[----:B------:R-:W-:Y:S02]  /*13790*/  PRMT R19, R67, 0x9910, RZ ;  /* 0x0000991043137816 */ /* 0x000fe400000000ff */
[----:B------:R-:W-:Y:S01]  /*137a0*/  SHF.R.S32.HI R17, RZ, 0x8, R17 ;  /* 0x00000008ff117819 */ /* 0x000fe20000011411 */
[----:B------:R0:W-:Y:S01]  /*137b0*/  @P5 STG.E.U8 desc[UR18][R6.64], R63 ;  /* 0x0000003f06005986 */ /* 0x0001e2000c101112 */
[----:B------:R-:W-:-:S02]  /*137c0*/  LEA.HI.X.SX32 R5, R16, R2, 0x1, P4 ;  /* 0x0000000210057211 */ /* 0x000fc400020f0eff */
[----:B------:R-:W-:Y:S01]  /*137d0*/  SHF.R.S32.HI R19, RZ, 0x8, R19 ;  /* 0x00000008ff137819 */ /* 0x000fe20000011413 */
[----:B------:R0:W-:Y:S04]  /*137e0*/  @P6 STG.E.U8 desc[UR18][R8.64], R3 ;  /* 0x0000000308006986 */ /* 0x0001e8000c101112 */
[----:B------:R0:W-:Y:S04]  /*137f0*/  @P2 STG.E.U8 desc[UR18][R10.64], R65 ;  /* 0x000000410a002986 */ /* 0x0001e8000c101112 */
[----:B------:R0:W-:Y:S04]  /*13800*/  @P3 STG.E.U8 desc[UR18][R12.64], R17 ;  /* 0x000000110c003986 */ /* 0x0001e8000c101112 */
[----:B------:R0:W-:Y:S04]  /*13810*/  @P0 STG.E.U8 desc[UR18][R4.64], R67 ;  /* 0x0000004304000986 */ /* 0x0001e8000c101112 */
[----:B------:R0:W-:Y:S01]  /*13820*/  @P1 STG.E.U8 desc[UR18][R14.64], R19 ;  /* 0x000000130e001986 */ /* 0x0001e2000c101112 */
[----:B------:R-:W-:Y:S06]  /*13830*/  BAR.SYNC.DEFER_BLOCKING 0x0 ;  /* 0x0000000000007b1d */ /* 0x000fec0000010000 */
[----:B------:R-:W-:Y:S05]  /*13840*/  BRA.U UP0, `(.L_x_13) ;  /* 0x0000000100a07547 */ /* 0x000fea000b800000 */
[----:B------:R-:W1:Y:S01]  /*13850*/  S2UR UR5, SR_CgaCtaId ;  /* 0x00000000000579c3 */ /* 0x000e620000008800 */
[----:B------:R-:W-:Y:S01]  /*13860*/  NOP ;  /* 0x0000000000007918 */ /* 0x000fe20000000000 */
[----:B------:R-:W-:Y:S01]  /*13870*/  UMOV UR4, 0x50 ;  /* 0x0000005000047882 */ /* 0x000fe20000000000 */
[----:B------:R-:W-:Y:S02]  /*13880*/  IMAD.U32 R0, RZ, RZ, UR17 ;  /* 0x00000011ff007e24 */ /* 0x000fe4000f8e00ff */
[----:B0-----:R-:W-:Y:S02]  /*13890*/  IMAD.MOV.U32 R3, RZ, RZ, 0xff ;  /* 0x000000ffff037424 */ /* 0x001fe400078e00ff */
[----:B------:R-:W-:Y:S01]  /*138a0*/  IMAD.MOV.U32 R7, RZ, RZ, 0x1 ;  /* 0x00000001ff077424 */ /* 0x000fe200078e00ff */
[----:B------:R-:W-:-:S04]  /*138b0*/  LOP3.LUT R0, R0, 0xffff, RZ, 0xc0, !PT ;  /* 0x0000ffff00007812 */ /* 0x000fc800078ec0ff */
[----:B------:R-:W-:-:S05]  /*138c0*/  SHF.R.U32.HI R0, RZ, 0x5, R0 ;  /* 0x00000005ff007819 */ /* 0x000fca0000011600 */
[----:B------:R-:W-:Y:S01]  /*138d0*/  VIADD R2, R0, 0x10 ;  /* 0x0000001000027836 */ /* 0x000fe20000000000 */
[----:B------:R-:W-:Y:S01]  /*138e0*/  SHF.L.U32 R0, R3, R0, RZ ;  /* 0x0000000003007219 */ /* 0x000fe200000006ff */
[----:B-1----:R-:W-:-:S03]  /*138f0*/  ULEA UR6, UR5, UR4, 0x18 ;  /* 0x0000000405067291 */ /* 0x002fc6000f8ec0ff */
[----:B------:R-:W-:-:S04]  /*13900*/  SHF.L.U32 R3, R7, R2, RZ ;  /* 0x0000000207037219 */ /* 0x000fc800000006ff */
[----:B------:R-:W-:Y:S02]  /*13910*/  LOP3.LUT R0, R3, R0, RZ, 0xfc, !PT ;  /* 0x0000000003007212 */ /* 0x000fe400078efcff */
[----:B------:R-:W0:Y:S02]  /*13920*/  LDS R5, [UR6] ;  /* 0x00000006ff057984 */ /* 0x000e240008000800 */
[C---:B------:R-:W-:Y:S02]  /*13930*/  LOP3.LUT R2, R0.reuse, 0xffff, RZ, 0xc0, !PT ;  /* 0x0000ffff00027812 */ /* 0x040fe400078ec0ff */
[----:B0-----:R-:W-:-:S04]  /*13940*/  LOP3.LUT R3, R0, 0xffff, R5, 0x80, !PT ;  /* 0x0000ffff00037812 */ /* 0x001fc800078e8005 */
[----:B------:R-:W-:-:S13]  /*13950*/  ISETP.NE.AND P0, PT, R3, R2, PT ;  /* 0x000000020300720c */ /* 0x000fda0003f05270 */
[----:B------:R-:W-:Y:S05]  /*13960*/  @P0 BRA `(.L_x_14) ;  /* 0x0000000000500947 */ /* 0x000fea0003800000 */
[----:B------:R-:W-:Y:S02]  /*13970*/  SHF.R.U32.HI R5, RZ, 0x10, R5 ;  /* 0x00000010ff057819 */ /* 0x000fe40000011605 */
[----:B------:R-:W-:-:S04]  /*13980*/  SHF.R.U32.HI R2, RZ, 0x10, R0 ;  /* 0x00000010ff027819 */ /* 0x000fc80000011600 */
[----:B------:R-:W-:-:S04]  /*13990*/  LOP3.LUT R5, R5, R2, RZ, 0xc0, !PT ;  /* 0x0000000205057212 */ /* 0x000fc800078ec0ff */
[----:B------:R-:W-:-:S13]  /*139a0*/  ISETP.NE.AND P0, PT, R5, R2, PT ;  /* 0x000000020500720c */ /* 0x000fda0003f05270 */
[----:B------:R-:W-:Y:S05]  /*139b0*/  @P0 BRA `(.L_x_15) ;  /* 0x0000000000300947 */ /* 0x000fea0003800000 */
[----:B------:R-:W-:Y:S01]  /*139c0*/  R2UR UR4, R0 ;  /* 0x00000000000472ca */ /* 0x000fe200000e0000 */
[----:B------:R-:W-:Y:S01]  /*139d0*/  VOTEU.ANY UR5, UPT, PT ;  /* 0x0000000000057886 */ /* 0x000fe200038e0100 */
[----:B------:R-:W0:Y:S01]  /*139e0*/  S2R R0, SR_LANEID ;  /* 0x0000000000007919 */ /* 0x000e220000000000 */
[----:B------:R-:W-:-:S10]  /*139f0*/  UFLO.U32 UR5, UR5 ;  /* 0x00000005000572bd */ /* 0x000fd400080e0000 */
[----:B------:R-:W-:-:S06]  /*13a00*/  ULOP3.LUT UR4, URZ, UR4, URZ, 0x33, !UPT ;  /* 0x00000004ff047292 */ /* 0x000fcc000f8e33ff */
[----:B------:R-:W-:-:S04]  /*13a10*/  IMAD.U32 R2, RZ, RZ, UR4 ;  /* 0x00000004ff027e24 */ /* 0x000fc8000f8e00ff */
[----:B------:R-:W1:Y:S02]  /*13a20*/  REDUX UR7, R2 ;  /* 0x00000000020773c4 */ /* 0x000e640000000000 */
[----:B------:R2:W-:Y:S01]  /*13a30*/  UTCATOMSWS.AND URZ, UR4 ;  /* 0x0000000400ff79e3 */ /* 0x0005e20008000000 */
[----:B0-----:R-:W-:Y:S01]  /*13a40*/  ISETP.EQ.U32.AND P0, PT, R0, UR5, PT ;  /* 0x0000000500007c0c */ /* 0x001fe2000bf02070 */
[----:B-1----:R-:W-:-:S12]  /*13a50*/  IMAD.U32 R0, RZ, RZ, UR7 ;  /* 0x00000007ff007e24 */ /* 0x002fd8000f8e00ff */
[----:B------:R2:W-:Y:S01]  /*13a60*/  @P0 ATOMS.AND RZ, [UR6], R0 ;  /* 0x00000000ffff098c */ /* 0x0005e2000a800006 */
[----:B------:R-:W-:Y:S05]  /*13a70*/  BRA `(.L_x_13) ;  /* 0x0000000000147947 */ /* 0x000fea0003800000 */
.L_x_15:
[----:B------:R-:W-:-:S07]  /*13a80*/  MOV R2, 0x13aa0 ;  /* 0x00013aa000027802 */ /* 0x000fce0000000f00 */
[----:B------:R-:W-:Y:S05]  /*13a90*/  CALL.REL.NOINC `($__internal_0_$__cuda_sm10x_tcgen05_guardrail_trap_col_being_dealloced_not_returned_by_alloc) ;  /* 0x00000000002c7944 */ /* 0x000fea0003c00000 */
[----:B------:R-:W-:Y:S05]  /*13aa0*/  BRA `(.L_x_13) ;  /* 0x0000000000087947 */ /* 0x000fea0003800000 */
.L_x_14:
[----:B------:R-:W-:-:S07]  /*13ab0*/  MOV R2, 0x13ad0 ;  /* 0x00013ad000027802 */ /* 0x000fce0000000f00 */
[----:B------:R-:W-:Y:S05]  /*13ac0*/  CALL.REL.NOINC `($__internal_2_$__cuda_sm10x_tcgen05_guardrail_trap_unallocated_columns_being_dealloced) ;  /* 0x0000000000387944 */ /* 0x000fea0003c00000 */
.L_x_13:
[----:B------:R-:W-:Y:S01]  /*13ad0*/  NOP ;  /* 0x0000000000007918 */ /* 0x000fe20000000000 */
[----:B--2---:R-:W-:Y:S05]  /*13ae0*/  EXIT ;  /* 0x000000000000794d */ /* 0x004fea0003800000 */
.L_x_8:
[----:B------:R-:W0:Y:S02]  /*13af0*/  SYNCS.PHASECHK.TRANS64.TRYWAIT P4, [UR13], R109 ;  /* 0x0000006dff0075a7 */ /* 0x000e24000808110d */
[----:B0-----:R-:W-:Y:S05]  /*13b00*/  @!P4 BRA `(.L_x_8) ;  /* 0xfffffffc00f8c947 */ /* 0x001fea000383ffff */
[----:B------:R-:W-:Y:S05]  /*13b10*/  BRA `(.L_x_16) ;  /* 0xffffff3c003c7947 */ /* 0x000fea000383ffff */
.L_x_12:
[----:B------:R-:W0:Y:S02]  /*13b20*/  SYNCS.PHASECHK.TRANS64.TRYWAIT P4, [UR13], R10 ;  /* 0x0000000aff0075a7 */ /* 0x000e24000808110d */
[----:B0-----:R-:W-:Y:S05]  /*13b30*/  @!P4 BRA `(.L_x_12) ;  /* 0xfffffffc00f8c947 */ /* 0x001fea000383ffff */
[----:B------:R-:W-:Y:S05]  /*13b40*/  BRA `(.L_x_11) ;  /* 0xffffff6800c47947 */ /* 0x000fea000383ffff */
        .weak           $__internal_0_$__cuda_sm10x_tcgen05_guardrail_trap_col_being_dealloced_not_returned_by_alloc
        .type           $__internal_0_$__cuda_sm10x_tcgen05_guardrail_trap_col_being_dealloced_not_returned_by_alloc,@function
        .size           $__internal_0_$__cuda_sm10x_tcgen05_guardrail_trap_col_being_dealloced_not_returned_by_alloc,($__internal_1_$__cuda_sm10x_tcgen05_guardrail_trap_phase_invalid_during_alloc - $__internal_0_$__cuda_sm10x_tcgen05_guardrail_trap_col_being_dealloced_not_returned_by_alloc)
$__internal_0_$__cuda_sm10x_tcgen05_guardrail_trap_col_being_dealloced_not_returned_by_alloc:
[----:B------:R-:W-:Y:S05]  /*13b50*/  BPT.TRAP 0x1 ;  /* 0x000000040000795c */ /* 0x000fea0000300000 */
[----:B------:R-:W-:-:S04]  /*13b60*/  IMAD.MOV.U32 R3, RZ, RZ, 0x0 ;  /* 0x00000000ff037424 */ /* 0x000fc800078e00ff */
[----:B------:R-:W-:Y:S05]  /*13b70*/  RET.REL.NODEC R2 `(matmul_kernel) ;  /* 0xfffffec402207950 */ /* 0x000fea0003c3ffff */
        .weak           $__internal_1_$__cuda_sm10x_tcgen05_guardrail_trap_phase_invalid_during_alloc
        .type           $__internal_1_$__cuda_sm10x_tcgen05_guardrail_trap_phase_invalid_during_alloc,@function
        .size           $__internal_1_$__cuda_sm10x_tcgen05_guardrail_trap_phase_invalid_during_alloc,($__internal_2_$__cuda_sm10x_tcgen05_guardrail_trap_unallocated_columns_being_dealloced - $__internal_1_$__cuda_sm10x_tcgen05_guardrail_trap_phase_invalid_during_alloc)
$__internal_1_$__cuda_sm10x_tcgen05_guardrail_trap_phase_invalid_during_alloc:
[----:B------:R-:W-:Y:S05]  /*13b80*/  BPT.TRAP 0x1 ;  /* 0x000000040000795c */ /* 0x000fea0000300000 */
[----:B------:R-:W-:-:S04]  /*13b90*/  IMAD.MOV.U32 R3, RZ, RZ, 0x0 ;  /* 0x00000000ff037424 */ /* 0x000fc800078e00ff */
[----:B------:R-:W-:Y:S05]  /*13ba0*/  RET.REL.NODEC R2 `(matmul_kernel) ;  /* 0xfffffec402147950 */ /* 0x000fea0003c3ffff */
        .weak           $__internal_2_$__cuda_sm10x_tcgen05_guardrail_trap_unallocated_columns_being_dealloced
        .type           $__internal_2_$__cuda_sm10x_tcgen05_guardrail_trap_unallocated_columns_being_dealloced,@function
        .size           $__internal_2_$__cuda_sm10x_tcgen05_guardrail_trap_unallocated_columns_being_dealloced,(.L_x_20 - $__internal_2_$__cuda_sm10x_tcgen05_guardrail_trap_unallocated_columns_being_dealloced)
$__internal_2_$__cuda_sm10x_tcgen05_guardrail_trap_unallocated_columns_being_dealloced:
[----:B------:R-:W-:Y:S05]  /*13bb0*/  BPT.TRAP 0x1 ;  /* 0x000000040000795c */ /* 0x000fea0000300000 */
[----:B------:R-:W-:-:S04]  /*13bc0*/  IMAD.MOV.U32 R3, RZ, RZ, 0x0 ;  /* 0x00000000ff037424 */ /* 0x000fc800078e00ff */
[----:B------:R-:W-:Y:S05]  /*13bd0*/  RET.REL.NODEC R2 `(matmul_kernel) ;  /* 0xfffffec402087950 */ /* 0x000fea0003c3ffff */
.L_x_17:
[----:B------:R-:W-:-:S00]  /*13be0*/  BRA `(.L_x_17) ;  /* 0xfffffffc00fc7947 */ /* 0x000fc0000383ffff */
[----:B------:R-:W-:-:S00]  /*13bf0*/  NOP ;  /* 0x0000000000007918 */ /* 0x000fc00000000000 */
        /* <DEDUP_REMOVED lines=8> */
.L_x_20:


//--------------------- .nv.shared.matmul_kernel  --------------------------
	.section	.nv.shared.matmul_kernel,"aw",@nobits
	.sectionflags	@""
	.align	16
	.zero		1024


//--------------------- .nv.shared.reserved.0     --------------------------
	.section	.nv.shared.reserved.0,"aw",@nobits
	.align	8
	.weak		__nv_reservedSMEM_offset_0_alias
	.size		__nv_reservedSMEM_offset_0_alias, 0, 64
	.other		__nv_reservedSMEM_offset_0_alias,@"STO_CUDA_RESERVED_SHARED STV_DEFAULT"
__nv_reservedSMEM_offset_0_alias:
	.zero		0
.nv.shared.reserved.0:
	.zero		64
	.weak		__nv_reservedSMEM_allocation_phase
	.type		__nv_reservedSMEM_allocation_phase,@object
	.size		__nv_reservedSMEM_allocation_phase,(.L_0 - __nv_reservedSMEM_allocation_phase)
__nv_reservedSMEM_allocation_phase:
	.zero		1
.L_0:
	.zero		7
	.weak		__nv_reservedSMEM_devtool_atexit_pc
	.type		__nv_reservedSMEM_devtool_atexit_pc,@object
	.size		__nv_reservedSMEM_devtool_atexit_pc,(__nv_reservedSMEM_allocation_mask - __nv_reservedSMEM_devtool_atexit_pc)
__nv_reservedSMEM_devtool_atexit_pc:
	.zero		8
	.weak		__nv_reservedSMEM_allocation_mask
	.type		__nv_reservedSMEM_allocation_mask,@object
	.size		__nv_reservedSMEM_allocation_mask,(.L_2 - __nv_reservedSMEM_allocation_mask)
__nv_reservedSMEM_allocation_mask:
	.zero		4
.L_2:


//--------------------- .nv.constant0.matmul_kernel --------------------------
	.section	.nv.constant0.matmul_kernel,"a",@progbits
	.sectionflags	@""
	.align	4
.nv.constant0.matmul_kernel:
	.zero		976


//--------------------- SYMBOLS --------------------------

	.type		.nv.reservedSmem.offset0,@object
	.size		.nv.reservedSmem.offset0,0x4
	.type		.nv.reservedSmem.cap,@object
	.size		.nv.reservedSmem.cap,0x4
